def matmul_kernel(
    a_ptr,
    b_ptr,
    c_ptr,
    M,
    N,
    K,
    stride_am,
    stride_ak,
    stride_bk,
    stride_bn,
    stride_cm,
    stride_cn,
    BLOCK_M: tl.constexpr,
    BLOCK_N: tl.constexpr,
    BLOCK_K: tl.constexpr,
    GROUP_M: tl.constexpr,
):
    pid = tl.program_id(axis=0)
    num_pid_m = tl.cdiv(M, BLOCK_M)
    num_pid_n = tl.cdiv(N, BLOCK_N)
    num_pid_in_group = GROUP_M * num_pid_n
    group_id = pid // num_pid_in_group
    first_pid_m = group_id * GROUP_M
    group_size_m = min(num_pid_m - first_pid_m, GROUP_M)
    pid_m = first_pid_m + ((pid % num_pid_in_group) % group_size_m)
    pid_n = (pid % num_pid_in_group) // group_size_m

    offs_am = (pid_m * BLOCK_M + tl.arange(0, BLOCK_M)) % M
    offs_bn = (pid_n * BLOCK_N + tl.arange(0, BLOCK_N)) % N
    offs_k = tl.arange(0, BLOCK_K)
    a_ptrs = a_ptr + offs_am[:, None] * stride_am + offs_k[None, :] * stride_ak
    b_ptrs = b_ptr + offs_k[:, None] * stride_bk + offs_bn[None, :] * stride_bn

    acc = tl.zeros((BLOCK_M, BLOCK_N), dtype=tl.float32)
    for kk in range(0, tl.cdiv(K, BLOCK_K)):
        a = tl.load(a_ptrs, mask=offs_k[None, :] < K - kk * BLOCK_K, other=0.0)
        b = tl.load(b_ptrs, mask=offs_k[:, None] < K - kk * BLOCK_K, other=0.0)
        acc = tl.dot(a, b, acc)
        a_ptrs += BLOCK_K * stride_ak
        b_ptrs += BLOCK_K * stride_bk

    c = acc.to(c_ptr.dtype.element_ty)
    offs_cm = pid_m * BLOCK_M + tl.arange(0, BLOCK_M)
    offs_cn = pid_n * BLOCK_N + tl.arange(0, BLOCK_N)
    c_ptrs = c_ptr + offs_cm[:, None] * stride_cm + offs_cn[None, :] * stride_cn
    mask = (offs_cm[:, None] < M) & (offs_cn[None, :] < N)
    tl.store(c_ptrs, c, mask=mask)

# config = {"BLOCK_K": 32, "BLOCK_M": 128, "BLOCK_N": 512, "GROUP_M": 8, "arch": "sm_100", "dtype": "fp8e4m3", "num_ctas": 1, "num_stages": 2, "num_warps": 2}
# arch = sm_100


// ===== COMPILED SASS (sm_100a) =====

	.target	sm_100a

	.elftype	@"ET_EXEC"


//--------------------- .note.nv.tkinfo           --------------------------
	.section	.note.nv.tkinfo,"",@"SHT_NOTE"
	.sectionflags	@"SHF_NOTE_NV_TKINFO"
	.tkinfo
        /*0018*/ 	.word	0x00000081
        /*0030*/ 	.string	""
        /*0030*/ 	.string	"ptxas-blackwell"
        /*0030*/ 	.string	"Cuda compilation tools, release 12.9, V12.9.86"
        /*0030*/ 	.string	"Build cuda_12.9.r12.9/compiler.36037853_0"
        /*0030*/ 	.string	"-v  -suppress-debug-info  -lineinfo  -arch sm_100a "



//--------------------- .note.nv.cuver            --------------------------
	.section	.note.nv.cuver,"",@"SHT_NOTE"
	.sectionflags	@"SHF_NOTE_NV_CUVER"
        /*0018*/ 	.short	0x0001
        /*001a*/ 	.short	0x0064
        /*001c*/ 	.short	0x0001
        /*001e*/ 	.short	0x0000
        /*0020*/ 	.short	0x0001
        /*0022*/ 	.short	0x0000


//--------------------- .nv.info                  --------------------------
	.section	.nv.info,"",@"SHT_CUDA_INFO"
	.align	4


	//----- nvinfo : EIATTR_REGCOUNT
	.align		4
        /*0000*/ 	.byte	0x04, 0x2f
        /*0002*/ 	.short	(.L_1 - .L_0)
	.align		4
.L_0:
        /*0004*/ 	.word	index@(matmul_kernel)
        /*0008*/ 	.word	0x00000020


	//----- nvinfo : EIATTR_FRAME_SIZE
	.align		4
.L_1:
        /*000c*/ 	.byte	0x04, 0x11
        /*000e*/ 	.short	(.L_3 - .L_2)
	.align		4
.L_2:
        /*0010*/ 	.word	index@(matmul_kernel)
        /*0014*/ 	.word	0x000044f8


	//----- nvinfo : EIATTR_MIN_STACK_SIZE
	.align		4
.L_3:
        /*0018*/ 	.byte	0x04, 0x12
        /*001a*/ 	.short	(.L_5 - .L_4)
	.align		4
.L_4:
        /*001c*/ 	.word	index@(matmul_kernel)
        /*0020*/ 	.word	0x000044f8
.L_5:


//--------------------- .nv.info.matmul_kernel    --------------------------
	.section	.nv.info.matmul_kernel,"",@"SHT_CUDA_INFO"
	.sectionflags	@""
	.align	4


	//----- nvinfo : EIATTR_CUDA_API_VERSION
	.align		4
        /*0000*/ 	.byte	0x04, 0x37
        /*0002*/ 	.short	(.L_7 - .L_6)
.L_6:
        /*0004*/ 	.word	0x00000081


	//----- nvinfo : EIATTR_KPARAM_INFO
	.align		4
.L_7:
        /*0008*/ 	.byte	0x04, 0x17
        /*000a*/ 	.short	(.L_9 - .L_8)
.L_8:
        /*000c*/ 	.word	0x00000000
        /*0010*/ 	.short	0x000d
        /*0012*/ 	.short	0x0048
        /*0014*/ 	.byte	0x00, 0xf4, 0x21, 0x00


	//----- nvinfo : EIATTR_KPARAM_INFO
	.align		4
.L_9:
        /*0018*/ 	.byte	0x04, 0x17
        /*001a*/ 	.short	(.L_11 - .L_10)
.L_10:
        /*001c*/ 	.word	0x00000000
        /*0020*/ 	.short	0x000c
        /*0022*/ 	.short	0x0040
        /*0024*/ 	.byte	0x00, 0xf4, 0x21, 0x00


	//----- nvinfo : EIATTR_KPARAM_INFO
	.align		4
.L_11:
        /*0028*/ 	.byte	0x04, 0x17
        /*002a*/ 	.short	(.L_13 - .L_12)
.L_12:
        /*002c*/ 	.word	0x00000000
        /*0030*/ 	.short	0x000b
        /*0032*/ 	.short	0x0038
        /*0034*/ 	.byte	0x00, 0xf0, 0x11, 0x00


	//----- nvinfo : EIATTR_KPARAM_INFO
	.align		4
.L_13:
        /*0038*/ 	.byte	0x04, 0x17
        /*003a*/ 	.short	(.L_15 - .L_14)
.L_14:
        /*003c*/ 	.word	0x00000000
        /*0040*/ 	.short	0x000a
        /*0042*/ 	.short	0x0034
        /*0044*/ 	.byte	0x00, 0xf0, 0x11, 0x00


	//----- nvinfo : EIATTR_KPARAM_INFO
	.align		4
.L_15:
        /*0048*/ 	.byte	0x04, 0x17
        /*004a*/ 	.short	(.L_17 - .L_16)
.L_16:
        /*004c*/ 	.word	0x00000000
        /*0050*/ 	.short	0x0009
        /*0052*/ 	.short	0x0030
        /*0054*/ 	.byte	0x00, 0xf0, 0x11, 0x00


	//----- nvinfo : EIATTR_KPARAM_INFO
	.align		4
.L_17:
        /*0058*/ 	.byte	0x04, 0x17
        /*005a*/ 	.short	(.L_19 - .L_18)
.L_18:
        /*005c*/ 	.word	0x00000000
        /*0060*/ 	.short	0x0008
        /*0062*/ 	.short	0x002c
        /*0064*/ 	.byte	0x00, 0xf0, 0x11, 0x00


	//----- nvinfo : EIATTR_KPARAM_INFO
	.align		4
.L_19:
        /*0068*/ 	.byte	0x04, 0x17
        /*006a*/ 	.short	(.L_21 - .L_20)
.L_20:
        /*006c*/ 	.word	0x00000000
        /*0070*/ 	.short	0x0007
        /*0072*/ 	.short	0x0028
        /*0074*/ 	.byte	0x00, 0xf0, 0x11, 0x00


	//----- nvinfo : EIATTR_KPARAM_INFO
	.align		4
.L_21:
        /*0078*/ 	.byte	0x04, 0x17
        /*007a*/ 	.short	(.L_23 - .L_22)
.L_22:
        /*007c*/ 	.word	0x00000000
        /*0080*/ 	.short	0x0006
        /*0082*/ 	.short	0x0024
        /*0084*/ 	.byte	0x00, 0xf0, 0x11, 0x00


	//----- nvinfo : EIATTR_KPARAM_INFO
	.align		4
.L_23:
        /*0088*/ 	.byte	0x04, 0x17
        /*008a*/ 	.short	(.L_25 - .L_24)
.L_24:
        /*008c*/ 	.word	0x00000000
        /*0090*/ 	.short	0x0005
        /*0092*/ 	.short	0x0020
        /*0094*/ 	.byte	0x00, 0xf0, 0x11, 0x00


	//----- nvinfo : EIATTR_KPARAM_INFO
	.align		4
.L_25:
        /*0098*/ 	.byte	0x04, 0x17
        /*009a*/ 	.short	(.L_27 - .L_26)
.L_26:
        /*009c*/ 	.word	0x00000000
        /*00a0*/ 	.short	0x0004
        /*00a2*/ 	.short	0x001c
        /*00a4*/ 	.byte	0x00, 0xf0, 0x11, 0x00


	//----- nvinfo : EIATTR_KPARAM_INFO
	.align		4
.L_27:
        /*00a8*/ 	.byte	0x04, 0x17
        /*00aa*/ 	.short	(.L_29 - .L_28)
.L_28:
        /*00ac*/ 	.word	0x00000000
        /*00b0*/ 	.short	0x0003
        /*00b2*/ 	.short	0x0018
        /*00b4*/ 	.byte	0x00, 0xf0, 0x11, 0x00


	//----- nvinfo : EIATTR_KPARAM_INFO
	.align		4
.L_29:
        /*00b8*/ 	.byte	0x04, 0x17
        /*00ba*/ 	.short	(.L_31 - .L_30)
.L_30:
        /*00bc*/ 	.word	0x00000000
        /*00c0*/ 	.short	0x0002
        /*00c2*/ 	.short	0x0010
        /*00c4*/ 	.byte	0x00, 0xf4, 0x21, 0x00


	//----- nvinfo : EIATTR_KPARAM_INFO
	.align		4
.L_31:
        /*00c8*/ 	.byte	0x04, 0x17
        /*00ca*/ 	.short	(.L_33 - .L_32)
.L_32:
        /*00cc*/ 	.word	0x00000000
        /*00d0*/ 	.short	0x0001
        /*00d2*/ 	.short	0x0008
        /*00d4*/ 	.byte	0x00, 0xf4, 0x21, 0x00


	//----- nvinfo : EIATTR_KPARAM_INFO
	.align		4
.L_33:
        /*00d8*/ 	.byte	0x04, 0x17
        /*00da*/ 	.short	(.L_35 - .L_34)
.L_34:
        /*00dc*/ 	.word	0x00000000
        /*00e0*/ 	.short	0x0000
        /*00e2*/ 	.short	0x0000
        /*00e4*/ 	.byte	0x00, 0xf4, 0x21, 0x00


	//----- nvinfo : EIATTR_SPARSE_MMA_MASK
	.align		4
.L_35:
        /*00e8*/ 	.byte	0x03, 0x50
        /*00ea*/ 	.short	0x0000


	//----- nvinfo : EIATTR_MAXREG_COUNT
	.align		4
        /*00ec*/ 	.byte	0x03, 0x1b
        /*00ee*/ 	.short	0x00ff


	//----- nvinfo : EIATTR_NUM_BARRIERS
	.align		4
        /*00f0*/ 	.byte	0x02, 0x4c
        /*00f2*/ 	.byte	0x01
	.zero		1


	//----- nvinfo : EIATTR_ANNOTATIONS
	.align		4
        /*00f4*/ 	.byte	0x04, 0x55
        /*00f6*/ 	.short	(.L_37 - .L_36)


	//   ....[0]....
.L_36:
        /*00f8*/ 	.word	0x00000001
        /*00fc*/ 	.byte	0x50, 0x00, 0x00, 0x00, 0x01, 0x00, 0x00, 0x00, 0x90, 0x00, 0x00, 0x00, 0x01, 0x00, 0x00, 0x00
        /* <DEDUP_REMOVED lines=991> */
        /*3efc*/ 	.byte	0x10, 0x5a, 0x01, 0x00


	//----- nvinfo : EIATTR_VRC_CTA_INIT_COUNT
	.align		4
.L_37:
        /*3f00*/ 	.byte	0x02, 0x4a
	.zero		1
	.zero		1


	//----- nvinfo : EIATTR_EXIT_INSTR_OFFSETS
	.align		4
        /*3f04*/ 	.byte	0x04, 0x1c
        /*3f06*/ 	.short	(.L_39 - .L_38)


	//   ....[0]....
.L_38:
        /*3f08*/ 	.word	0x000a0670


	//   ....[1]....
        /*3f0c*/ 	.word	0x000a0690


	//----- nvinfo : EIATTR_REQNTID
	.align		4
.L_39:
        /*3f10*/ 	.byte	0x04, 0x10
        /*3f12*/ 	.short	(.L_41 - .L_40)
.L_40:
        /*3f14*/ 	.word	0x00000040
        /*3f18*/ 	.word	0x00000001
        /*3f1c*/ 	.word	0x00000001


	//----- nvinfo : EIATTR_CBANK_PARAM_SIZE
	.align		4
.L_41:
        /*3f20*/ 	.byte	0x03, 0x19
        /*3f22*/ 	.short	0x0050


	//----- nvinfo : EIATTR_PARAM_CBANK
	.align		4
        /*3f24*/ 	.byte	0x04, 0x0a
        /*3f26*/ 	.short	(.L_43 - .L_42)
	.align		4
.L_42:
        /*3f28*/ 	.word	index@(.nv.constant0.matmul_kernel)
        /*3f2c*/ 	.short	0x0380
        /*3f2e*/ 	.short	0x0050


	//----- nvinfo : EIATTR_SW_WAR
	.align		4
.L_43:
        /*3f30*/ 	.byte	0x04, 0x36
        /*3f32*/ 	.short	(.L_45 - .L_44)
.L_44:
        /*3f34*/ 	.word	0x00000008
.L_45:


//--------------------- .nv.compat                --------------------------
	.section	.nv.compat,"",@"SHT_CUDA_COMPAT_INFO"
	.align	4
        /*0000*/ 	.byte	0x02, 0x02, 0x02, 0x00, 0x02, 0x05, 0x05, 0x00, 0x02, 0x03, 0x00, 0x00, 0x02, 0x06, 0x01, 0x00


//--------------------- .nv.callgraph             --------------------------
	.section	.nv.callgraph,"",@"SHT_CUDA_CALLGRAPH"
	.align	4
	.sectionentsize	8
	.align		4
        /*0000*/ 	.word	0x00000000
	.align		4
        /*0004*/ 	.word	0xffffffff
	.align		4
        /*0008*/ 	.word	0x00000000
	.align		4
        /*000c*/ 	.word	0xfffffffe
	.align		4
        /*0010*/ 	.word	0x00000000
	.align		4
        /*0014*/ 	.word	0xfffffffd
	.align		4
        /*0018*/ 	.word	0x00000000
	.align		4
        /*001c*/ 	.word	0xfffffffc


//--------------------- .text.matmul_kernel       --------------------------
	.section	.text.matmul_kernel,"ax",@progbits
	.align	128
        .global         matmul_kernel
        .type           matmul_kernel,@function
        .size           matmul_kernel,(.L_x_3 - matmul_kernel)
        .other          matmul_kernel,@"STO_CUDA_ENTRY STV_DEFAULT"
matmul_kernel:
.text.matmul_kernel:
[----:B------:R-:W0:Y:S02]  /*0000*/  LDC R1, c[0x0][0x37c] ;  /* 0x0000df00ff017b82 */ /* 0x000e240000000800 */
[----:B0-----:R-:W-:-:S06]  /*0010*/  VIADD R1, R1, 0xffffbb08 ;  /* 0xffffbb0801017836 */ /* 0x001fcc0000000000 */
[----:B------:R-:W0:Y:S01]  /*0020*/  LDC.64 R26, c[0x0][0x398] ;  /* 0x0000e600ff1a7b82 */ /* 0x000e220000000a00 */
[----:B------:R-:W1:Y:S01]  /*0030*/  S2R R12, SR_TID.X ;  /* 0x00000000000c7919 */ /* 0x000e620000002100 */
[----:B------:R-:W2:Y:S01]  /*0040*/  LDCU UR7, c[0x0][0x3a0] ;  /* 0x00007400ff0777ac */ /* 0x000ea20008000800 */
[----:B------:R3:W-:Y:S01]  /*0050*/  STL [R1+0x1b0], RZ ;  /* 0x0001b0ff01007387 */ /* 0x0007e20000100800 */
[----:B------:R-:W-:Y:S01]  /*0060*/  UMOV UR4, 0x400 ;  /* 0x0000040000047882 */ /* 0x000fe20000000000 */
[----:B------:R-:W4:Y:S03]  /*0070*/  LDCU.64 UR74, c[0x0][0x358] ;  /* 0x00006b00ff4a77ac */ /* 0x000f260008000a00 */
[----:B------:R-:W5:Y:S01]  /*0080*/  S2UR UR6, SR_CgaCtaId ;  /* 0x00000000000679c3 */ /* 0x000f620000008800 */
[----:B------:R3:W-:Y:S04]  /*0090*/  STL [R1+0x1b4], RZ ;  /* 0x0001b4ff01007387 */ /* 0x0007e80000100800 */
[----:B------:R3:W-:Y:S04]  /*00a0*/  STL [R1+0x1b8], RZ ;  /* 0x0001b8ff01007387 */ /* 0x0007e80000100800 */
[----:B------:R3:W-:Y:S01]  /*00b0*/  STL [R1+0x1bc], RZ ;  /* 0x0001bcff01007387 */ /* 0x0007e20000100800 */
[----:B--2---:R-:W-:-:S03]  /*00c0*/  UIADD3 UR7, UPT, UPT, UR7, 0x1f, URZ ;  /* 0x0000001f07077890 */ /* 0x004fc6000fffe0ff */
[----:B------:R3:W-:Y:S01]  /*00d0*/  STL [R1+0x200], RZ ;  /* 0x000200ff01007387 */ /* 0x0007e20000100800 */
[----:B0-----:R-:W-:-:S03]  /*00e0*/  VIADD R0, R27, 0x1ff ;  /* 0x000001ff1b007836 */ /* 0x001fc60000000000 */
[----:B------:R3:W-:Y:S01]  /*00f0*/  STL [R1+0x204], RZ ;  /* 0x000204ff01007387 */ /* 0x0007e20000100800 */
[----:B------:R-:W-:-:S03]  /*0100*/  UISETP.GE.AND UP0, UPT, UR7, 0x20, UPT ;  /* 0x000000200700788c */ /* 0x000fc6000bf06270 */
[----:B------:R3:W-:Y:S01]  /*0110*/  STL [R1+0x208], RZ ;  /* 0x000208ff01007387 */ /* 0x0007e20000100800 */
[----:B------:R-:W-:Y:S01]  /*0120*/  SHF.R.S32.HI R3, RZ, 0x1f, R0 ;  /* 0x0000001fff037819 */ /* 0x000fe20000011400 */
[----:B-----5:R-:W-:Y:S02]  /*0130*/  ULEA UR4, UR6, UR4, 0x18 ;  /* 0x0000000406047291 */ /* 0x020fe4000f8ec0ff */
[----:B------:R3:W-:Y:S01]  /*0140*/  STL [R1+0x20c], RZ ;  /* 0x00020cff01007387 */ /* 0x0007e20000100800 */
[----:B------:R-:W-:-:S03]  /*0150*/  LEA.HI R3, R3, R0, RZ, 0x9 ;  /* 0x0000000003037211 */ /* 0x000fc600078f48ff */
[----:B------:R3:W-:Y:S01]  /*0160*/  STL [R1+0x220], RZ ;  /* 0x000220ff01007387 */ /* 0x0007e20000100800 */
[----:B------:R-:W-:-:S03]  /*0170*/  SHF.R.S32.HI R0, RZ, 0x9, R3 ;  /* 0x00000009ff007819 */ /* 0x000fc60000011403 */
[----:B------:R3:W-:Y:S02]  /*0180*/  STL [R1+0x224], RZ ;  /* 0x000224ff01007387 */ /* 0x0007e40000100800 */
[----:B------:R-:W-:Y:S02]  /*0190*/  IMAD.SHL.U32 R0, R0, 0x8, RZ ;  /* 0x0000000800007824 */ /* 0x000fe400078e00ff */
[----:B------:R3:W-:Y:S03]  /*01a0*/  STL [R1+0x228], RZ ;  /* 0x000228ff01007387 */ /* 0x0007e60000100800 */
[-C--:B------:R-:W-:Y:S01]  /*01b0*/  IABS R7, R0.reuse ;  /* 0x0000000000077213 */ /* 0x080fe20000000000 */
[----:B------:R3:W-:Y:S01]  /*01c0*/  STL [R1+0x22c], RZ ;  /* 0x00022cff01007387 */ /* 0x0007e20000100800 */
[----:B------:R-:W-:Y:S02]  /*01d0*/  IABS R10, R0 ;  /* 0x00000000000a7213 */ /* 0x000fe40000000000 */
[----:B------:R-:W0:Y:S01]  /*01e0*/  I2F.RP R2, R7 ;  /* 0x0000000700027306 */ /* 0x000e220000209400 */
[----:B------:R3:W-:Y:S04]  /*01f0*/  STL [R1+0x240], RZ ;  /* 0x000240ff01007387 */ /* 0x0007e80000100800 */
[----:B------:R3:W-:Y:S04]  /*0200*/  STL [R1+0x244], RZ ;  /* 0x000244ff01007387 */ /* 0x0007e80000100800 */
[----:B------:R3:W-:Y:S04]  /*0210*/  STL [R1+0x248], RZ ;  /* 0x000248ff01007387 */ /* 0x0007e80000100800 */
[----:B------:R3:W-:Y:S01]  /*0220*/  STL [R1+0x24c], RZ ;  /* 0x00024cff01007387 */ /* 0x0007e20000100800 */
[----:B0-----:R-:W0:Y:S03]  /*0230*/  MUFU.RCP R2, R2 ;  /* 0x0000000200027308 */ /* 0x001e260000001000 */
[----:B------:R3:W-:Y:S04]  /*0240*/  STL [R1+0x260], RZ ;  /* 0x000260ff01007387 */ /* 0x0007e80000100800 */
[----:B------:R3:W-:Y:S04]  /*0250*/  STL [R1+0x264], RZ ;  /* 0x000264ff01007387 */ /* 0x0007e80000100800 */
[----:B------:R3:W-:Y:S04]  /*0260*/  STL [R1+0x268], RZ ;  /* 0x000268ff01007387 */ /* 0x0007e80000100800 */
[----:B------:R3:W-:Y:S01]  /*0270*/  STL [R1+0x26c], RZ ;  /* 0x00026cff01007387 */ /* 0x0007e20000100800 */
[----:B0-----:R-:W-:-:S03]  /*0280*/  VIADD R4, R2, 0xffffffe ;  /* 0x0ffffffe02047836 */ /* 0x001fc60000000000 */
[----:B------:R3:W-:Y:S01]  /*0290*/  STL [R1+0x280], RZ ;  /* 0x000280ff01007387 */ /* 0x0007e20000100800 */
[----:B------:R-:W-:Y:S01]  /*02a0*/  IMAD.MOV R2, RZ, RZ, -R10 ;  /* 0x000000ffff027224 */ /* 0x000fe200078e0a0a */
[----:B------:R0:W2:Y:S02]  /*02b0*/  F2I.FTZ.U32.TRUNC.NTZ R5, R4 ;  /* 0x0000000400057305 */ /* 0x0000a4000021f000 */
[----:B------:R3:W-:Y:S04]  /*02c0*/  STL [R1+0x284], RZ ;  /* 0x000284ff01007387 */ /* 0x0007e80000100800 */
[----:B------:R3:W-:Y:S04]  /*02d0*/  STL [R1+0x288], RZ ;  /* 0x000288ff01007387 */ /* 0x0007e80000100800 */
[----:B------:R3:W-:Y:S01]  /*02e0*/  STL [R1+0x28c], RZ ;  /* 0x00028cff01007387 */ /* 0x0007e20000100800 */
[----:B0-----:R-:W-:-:S03]  /*02f0*/  IMAD.MOV.U32 R4, RZ, RZ, RZ ;  /* 0x000000ffff047224 */ /* 0x001fc600078e00ff */
[----:B------:R3:W-:Y:S01]  /*0300*/  STL [R1+0x2a0], RZ ;  /* 0x0002a0ff01007387 */ /* 0x0007e20000100800 */
[----:B--2---:R-:W-:-:S03]  /*0310*/  IMAD.MOV R6, RZ, RZ, -R5 ;  /* 0x000000ffff067224 */ /* 0x004fc600078e0a05 */
[----:B------:R3:W-:Y:S01]  /*0320*/  STL [R1+0x2a4], RZ ;  /* 0x0002a4ff01007387 */ /* 0x0007e20000100800 */
[----:B------:R-:W-:-:S03]  /*0330*/  IMAD R9, R6, R7, RZ ;  /* 0x0000000706097224 */ /* 0x000fc600078e02ff */
[----:B------:R3:W-:Y:S01]  /*0340*/  STL [R1+0x2a8], RZ ;  /* 0x0002a8ff01007387 */ /* 0x0007e20000100800 */
[----:B------:R-:W-:-:S03]  /*0350*/  IMAD.HI.U32 R5, R5, R9, R4 ;  /* 0x0000000905057227 */ /* 0x000fc600078e0004 */
[----:B------:R3:W-:Y:S04]  /*0360*/  STL [R1+0x2ac], RZ ;  /* 0x0002acff01007387 */ /* 0x0007e80000100800 */
        /* <DEDUP_REMOVED lines=688> */
[----:B------:R3:W-:Y:S01]  /*2e70*/  STL [R1+0x8a0], RZ ;  /* 0x0008a0ff01007387 */ /* 0x0007e20000100800 */
[----:B------:R-:W0:Y:S03]  /*2e80*/  S2R R3, SR_CTAID.X ;  /* 0x0000000000037919 */ /* 0x000e260000002500 */
        /* <DEDUP_REMOVED lines=8> */
[----:B0-----:R-:W-:-:S03]  /*2f10*/  IABS R8, R3 ;  /* 0x0000000300087213 */ /* 0x001fc60000000000 */
[----:B------:R3:W-:Y:S02]  /*2f20*/  STL [R1+0x884], RZ ;  /* 0x000884ff01007387 */ /* 0x0007e40000100800 */
[----:B------:R-:W-:Y:S02]  /*2f30*/  IMAD.MOV.U32 R6, RZ, RZ, R8 ;  /* 0x000000ffff067224 */ /* 0x000fe400078e0008 */
[----:B------:R3:W-:Y:S02]  /*2f40*/  STL [R1+0x888], RZ ;  /* 0x000888ff01007387 */ /* 0x0007e40000100800 */
[----:B------:R-:W-:Y:S02]  /*2f50*/  IMAD.HI.U32 R5, R5, R6, RZ ;  /* 0x0000000605057227 */ /* 0x000fe400078e00ff */
[----:B------:R3:W-:Y:S02]  /*2f60*/  STL [R1+0x88c], RZ ;  /* 0x00088cff01007387 */ /* 0x0007e40000100800 */
[----:B------:R-:W-:-:S02]  /*2f70*/  IMAD R2, R5, R2, R6 ;  /* 0x0000000205027224 */ /* 0x000fc400078e0206 */
[----:B------:R3:W-:Y:S03]  /*2f80*/  STL [R1+0x870], RZ ;  /* 0x000870ff01007387 */ /* 0x0007e60000100800 */
[----:B------:R-:W-:Y:S01]  /*2f90*/  ISETP.GT.U32.AND P1, PT, R7, R2, PT ;  /* 0x000000020700720c */ /* 0x000fe20003f24070 */
[----:B------:R3:W-:Y:S04]  /*2fa0*/  STL [R1+0x874], RZ ;  /* 0x000874ff01007387 */ /* 0x0007e80000100800 */
[----:B------:R3:W-:Y:S04]  /*2fb0*/  STL [R1+0x878], RZ ;  /* 0x000878ff01007387 */ /* 0x0007e80000100800 */
[----:B------:R3:W-:Y:S04]  /*2fc0*/  STL [R1+0x87c], RZ ;  /* 0x00087cff01007387 */ /* 0x0007e80000100800 */
[----:B------:R3:W-:Y:S01]  /*2fd0*/  STL [R1+0x860], RZ ;  /* 0x000860ff01007387 */ /* 0x0007e20000100800 */
[----:B------:R-:W-:-:S02]  /*2fe0*/  @!P1 IMAD.IADD R2, R2, 0x1, -R7 ;  /* 0x0000000102029824 */ /* 0x000fc400078e0a07 */
[----:B------:R-:W-:Y:S01]  /*2ff0*/  @!P1 VIADD R5, R5, 0x1 ;  /* 0x0000000105059836 */ /* 0x000fe20000000000 */
[----:B------:R3:W-:Y:S01]  /*3000*/  STL [R1+0x864], RZ ;  /* 0x000864ff01007387 */ /* 0x0007e20000100800 */
[----:B------:R-:W-:Y:S02]  /*3010*/  ISETP.NE.AND P1, PT, R0, RZ, PT ;  /* 0x000000ff0000720c */ /* 0x000fe40003f25270 */
[----:B------:R-:W-:Y:S01]  /*3020*/  ISETP.GE.U32.AND P0, PT, R2, R7, PT ;  /* 0x000000070200720c */ /* 0x000fe20003f06070 */
[----:B------:R3:W-:Y:S01]  /*3030*/  STL [R1+0x868], RZ ;  /* 0x000868ff01007387 */ /* 0x0007e20000100800 */
[----:B------:R-:W-:-:S03]  /*3040*/  LOP3.LUT R2, R3, R0, RZ, 0x3c, !PT ;  /* 0x0000000003027212 */ /* 0x000fc600078e3cff */
[----:B------:R3:W-:Y:S01]  /*3050*/  STL [R1+0x86c], RZ ;  /* 0x00086cff01007387 */ /* 0x0007e20000100800 */
[----:B------:R-:W-:Y:S01]  /*3060*/  ISETP.GE.AND P2, PT, R2, RZ, PT ;  /* 0x000000ff0200720c */ /* 0x000fe20003f46270 */
[----:B------:R-:W-:Y:S02]  /*3070*/  VIADD R2, R26, 0x7f ;  /* 0x0000007f1a027836 */ /* 0x000fe40000000000 */
[----:B------:R3:W-:Y:S04]  /*3080*/  STL [R1+0x850], RZ ;  /* 0x000850ff01007387 */ /* 0x0007e80000100800 */
[----:B------:R3:W-:Y:S01]  /*3090*/  STL [R1+0x854], RZ ;  /* 0x000854ff01007387 */ /* 0x0007e20000100800 */
[----:B------:R-:W-:-:S03]  /*30a0*/  @P0 VIADD R5, R5, 0x1 ;  /* 0x0000000105050836 */ /* 0x000fc60000000000 */
[----:B------:R3:W-:Y:S01]  /*30b0*/  STL [R1+0x858], RZ ;  /* 0x000858ff01007387 */ /* 0x0007e20000100800 */
[----:B------:R-:W-:Y:S01]  /*30c0*/  IMAD.MOV.U32 R4, RZ, RZ, R5 ;  /* 0x000000ffff047224 */ /* 0x000fe200078e0005 */
[----:B------:R-:W-:Y:S02]  /*30d0*/  SHF.R.S32.HI R5, RZ, 0x1f, R2 ;  /* 0x0000001fff057819 */ /* 0x000fe40000011402 */
[----:B------:R3:W-:Y:S01]  /*30e0*/  STL [R1+0x85c], RZ ;  /* 0x00085cff01007387 */ /* 0x0007e20000100800 */
[----:B------:R-:W-:Y:S01]  /*30f0*/  @!P2 IMAD.MOV R4, RZ, RZ, -R4 ;  /* 0x000000ffff04a224 */ /* 0x000fe200078e0a04 */
[----:B------:R-:W-:Y:S02]  /*3100*/  @!P1 LOP3.LUT R4, RZ, R0, RZ, 0x33, !PT ;  /* 0x00000000ff049212 */ /* 0x000fe400078e33ff */
[----:B------:R3:W-:Y:S01]  /*3110*/  STL [R1+0x840], RZ ;  /* 0x000840ff01007387 */ /* 0x0007e20000100800 */
[----:B------:R-:W-:Y:S02]  /*3120*/  LEA.HI R5, R5, R2, RZ, 0x7 ;  /* 0x0000000205057211 */ /* 0x000fe400078f38ff */
[----:B------:R-:W-:Y:S01]  /*3130*/  IMAD.SHL.U32 R2, R4, 0x8, RZ ;  /* 0x0000000804027824 */ /* 0x000fe200078e00ff */
[----:B------:R3:W-:Y:S01]  /*3140*/  STL [R1+0x844], RZ ;  /* 0x000844ff01007387 */ /* 0x0007e20000100800 */
[----:B------:R-:W-:-:S03]  /*3150*/  IMAD.MOV R4, RZ, RZ, -R4 ;  /* 0x000000ffff047224 */ /* 0x000fc600078e0a04 */
[----:B------:R3:W-:Y:S01]  /*3160*/  STL [R1+0x848], RZ ;  /* 0x000848ff01007387 */ /* 0x0007e20000100800 */
[----:B------:R-:W-:Y:S01]  /*3170*/  LEA.HI.SX32 R5, R5, -R2, 0x19 ;  /* 0x8000000205057211 */ /* 0x000fe200078fcaff */
[----:B------:R-:W-:Y:S02]  /*3180*/  IMAD R11, R0, R4, R3 ;  /* 0x00000004000b7224 */ /* 0x000fe400078e0203 */
[----:B------:R3:W-:Y:S01]  /*3190*/  STL [R1+0x84c], RZ ;  /* 0x00084cff01007387 */ /* 0x0007e20000100800 */
[----:B------:R-:W-:Y:S01]  /*31a0*/  VIMNMX R6, PT, PT, R5, 0x8, PT ;  /* 0x0000000805067848 */ /* 0x000fe20003fe0100 */
[----:B------:R-:W-:Y:S02]  /*31b0*/  IMAD.MOV.U32 R4, RZ, RZ, RZ ;  /* 0x000000ffff047224 */ /* 0x000fe400078e00ff */
[----:B------:R3:W-:Y:S01]  /*31c0*/  STL [R1+0x830], RZ ;  /* 0x000830ff01007387 */ /* 0x0007e20000100800 */
[-C--:B------:R-:W-:Y:S02]  /*31d0*/  IABS R8, R6.reuse ;  /* 0x0000000600087213 */ /* 0x080fe40000000000 */
[----:B------:R-:W-:Y:S01]  /*31e0*/  IABS R0, R6 ;  /* 0x0000000600007213 */ /* 0x000fe20000000000 */
[----:B------:R3:W-:Y:S01]  /*31f0*/  STL [R1+0x834], RZ ;  /* 0x000834ff01007387 */ /* 0x0007e20000100800 */
[----:B------:R-:W0:Y:S03]  /*3200*/  I2F.RP R7, R8 ;  /* 0x0000000800077306 */ /* 0x000e260000209400 */
        /* <DEDUP_REMOVED lines=10> */
[----:B------:R3:W-:Y:S04]  /*32b0*/  STL [R1+0x818], RZ ;  /* 0x000818ff01007387 */ /* 0x0007e80000100800 */
[----:B------:R3:W-:Y:S01]  /*32c0*/  STL [R1+0x81c], RZ ;  /* 0x00081cff01007387 */ /* 0x0007e20000100800 */
[----:B------:R-:W0:Y:S03]  /*32d0*/  F2I.FTZ.U32.TRUNC.NTZ R5, R5 ;  /* 0x0000000500057305 */ /* 0x000e26000021f000 */
[----:B------:R3:W-:Y:S04]  /*32e0*/  STL [R1+0x800], RZ ;  /* 0x000800ff01007387 */ /* 0x0007e80000100800 */
[----:B------:R3:W-:Y:S04]  /*32f0*/  STL [R1+0x804], RZ ;  /* 0x000804ff01007387 */ /* 0x0007e80000100800 */
[----:B------:R3:W-:Y:S04]  /*3300*/  STL [R1+0x808], RZ ;  /* 0x000808ff01007387 */ /* 0x0007e80000100800 */
[----:B------:R3:W-:Y:S01]  /*3310*/  STL [R1+0x80c], RZ ;  /* 0x00080cff01007387 */ /* 0x0007e20000100800 */
[----:B0-----:R-:W-:-:S03]  /*3320*/  IMAD.MOV R9, RZ, RZ, -R5 ;  /* 0x000000ffff097224 */ /* 0x001fc600078e0a05 */
[----:B------:R3:W-:Y:S01]  /*3330*/  STL [R1+0x7f0], RZ ;  /* 0x0007f0ff01007387 */ /* 0x0007e20000100800 */
[----:B------:R-:W-:Y:S01]  /*3340*/  IMAD.MOV.U32 R3, RZ, RZ, R9 ;  /* 0x000000ffff037224 */ /* 0x000fe200078e0009 */
[----:B------:R-:W-:Y:S02]  /*3350*/  IABS R9, R11 ;  /* 0x0000000b00097213 */ /* 0x000fe40000000000 */
[----:B------:R3:W-:Y:S01]  /*3360*/  STL [R1+0x7f4], RZ ;  /* 0x0007f4ff01007387 */ /* 0x0007e20000100800 */
[----:B------:R-:W-:-:S03]  /*3370*/  IMAD R3, R3, R8, RZ ;  /* 0x0000000803037224 */ /* 0x000fc600078e02ff */
[----:B------:R3:W-:Y:S01]  /*3380*/  STL [R1+0x7f8], RZ ;  /* 0x0007f8ff01007387 */ /* 0x0007e20000100800 */
[----:B------:R-:W-:-:S03]  /*3390*/  IMAD.HI.U32 R4, R5, R3, R4 ;  /* 0x0000000305047227 */ /* 0x000fc600078e0004 */
[----:B------:R3:W-:Y:S01]  /*33a0*/  STL [R1+0x7fc], RZ ;  /* 0x0007fcff01007387 */ /* 0x0007e20000100800 */
[----:B------:R-:W-:Y:S02]  /*33b0*/  IMAD.MOV R3, RZ, RZ, -R0 ;  /* 0x000000ffff037224 */ /* 0x000fe400078e0a00 */
[----:B------:R-:W-:Y:S01]  /*33c0*/  IMAD.HI.U32 R0, R4, R9, RZ ;  /* 0x0000000904007227 */ /* 0x000fe200078e00ff */
[----:B------:R3:W-:Y:S01]  /*33d0*/  STL [R1+0x590], RZ ;  /* 0x000590ff01007387 */ /* 0x0007e20000100800 */
[----:B-1----:R-:W-:Y:S02]  /*33e0*/  LOP3.LUT R4, R12, 0x20, RZ, 0xc0, !PT ;  /* 0x000000200c047812 */ /* 0x002fe400078ec0ff */
[----:B------:R-:W-:Y:S01]  /*33f0*/  IMAD R3, R0, R3, R9 ;  /* 0x0000000300037224 */ /* 0x000fe200078e0209 */
[----:B------:R3:W-:Y:S01]  /*3400*/  STL [R1+0x594], RZ ;  /* 0x000594ff01007387 */ /* 0x0007e20000100800 */
[----:B------:R-:W-:-:S03]  /*3410*/  R2UR UR5, R4 ;  /* 0x00000000040572ca */ /* 0x000fc600000e0000 */
[----:B------:R3:W-:Y:S01]  /*3420*/  STL [R1+0x598], RZ ;  /* 0x000598ff01007387 */ /* 0x0007e20000100800 */
[----:B------:R-:W-:-:S03]  /*3430*/  ISETP.GT.U32.AND P1, PT, R8, R3, PT ;  /* 0x000000030800720c */ /* 0x000fc60003f24070 */
[----:B------:R3:W-:Y:S04]  /*3440*/  STL [R1+0x59c], RZ ;  /* 0x00059cff01007387 */ /* 0x0007e80000100800 */
[----:B------:R3:W-:Y:S04]  /*3450*/  STL [R1+0x7e0], RZ ;  /* 0x0007e0ff01007387 */ /* 0x0007e80000100800 */
[----:B------:R3:W-:Y:S02]  /*3460*/  STL [R1+0x7e4], RZ ;  /* 0x0007e4ff01007387 */ /* 0x0007e40000100800 */
[----:B------:R-:W-:-:S02]  /*3470*/  @!P1 IMAD.IADD R3, R3, 0x1, -R8 ;  /* 0x0000000103039824 */ /* 0x000fc400078e0a08 */
[----:B------:R3:W-:Y:S01]  /*3480*/  STL [R1+0x7e8], RZ ;  /* 0x0007e8ff01007387 */ /* 0x0007e20000100800 */
[----:B------:R-:W-:Y:S01]  /*3490*/  @!P1 VIADD R0, R0, 0x1 ;  /* 0x0000000100009836 */ /* 0x000fe20000000000 */
[----:B------:R-:W-:Y:S02]  /*34a0*/  ISETP.NE.AND P1, PT, R6, RZ, PT ;  /* 0x000000ff0600720c */ /* 0x000fe40003f25270 */
[----:B------:R3:W-:Y:S01]  /*34b0*/  STL [R1+0x7ec], RZ ;  /* 0x0007ecff01007387 */ /* 0x0007e20000100800 */
[----:B------:R-:W-:Y:S02]  /*34c0*/  ISETP.GE.U32.AND P0, PT, R3, R8, PT ;  /* 0x000000080300720c */ /* 0x000fe40003f06070 */
[----:B------:R-:W-:Y:S01]  /*34d0*/  LOP3.LUT R3, R11, R6, RZ, 0x3c, !PT ;  /* 0x000000060b037212 */ /* 0x000fe200078e3cff */
[----:B------:R3:W-:Y:S03]  /*34e0*/  STL [R1+0x7d0], RZ ;  /* 0x0007d0ff01007387 */ /* 0x0007e60000100800 */
[----:B------:R-:W-:Y:S01]  /*34f0*/  ISETP.GE.AND P2, PT, R3, RZ, PT ;  /* 0x000000ff0300720c */ /* 0x000fe20003f46270 */
[----:B------:R3:W-:Y:S04]  /*3500*/  STL [R1+0x7d4], RZ ;  /* 0x0007d4ff01007387 */ /* 0x0007e80000100800 */
[----:B------:R3:W-:Y:S02]  /*3510*/  STL [R1+0x7d8], RZ ;  /* 0x0007d8ff01007387 */ /* 0x0007e40000100800 */
[----:B------:R-:W-:-:S02]  /*3520*/  @P0 VIADD R0, R0, 0x1 ;  /* 0x0000000100000836 */ /* 0x000fc40000000000 */
[----:B------:R3:W-:Y:S04]  /*3530*/  STL [R1+0x7dc], RZ ;  /* 0x0007dcff01007387 */ /* 0x0007e80000100800 */
[----:B------:R3:W-:Y:S01]  /*3540*/  STL [R1+0x7c0], RZ ;  /* 0x0007c0ff01007387 */ /* 0x0007e20000100800 */
[----:B------:R-:W-:Y:S01]  /*3550*/  @!P2 IMAD.MOV R0, RZ, RZ, -R0 ;  /* 0x000000ffff00a224 */ /* 0x000fe200078e0a00 */
[----:B------:R-:W-:Y:S02]  /*3560*/  @!P1 LOP3.LUT R0, RZ, R6, RZ, 0x33, !PT ;  /* 0x00000006ff009212 */ /* 0x000fe400078e33ff */
[----:B------:R3:W-:Y:S03]  /*3570*/  STL [R1+0x7c4], RZ ;  /* 0x0007c4ff01007387 */ /* 0x0007e60000100800 */
[----:B------:R-:W-:Y:S01]  /*3580*/  IMAD.MOV R3, RZ, RZ, -R0 ;  /* 0x000000ffff037224 */ /* 0x000fe200078e0a00 */
[----:B------:R3:W-:Y:S01]  /*3590*/  STL [R1+0x7c8], RZ ;  /* 0x0007c8ff01007387 */ /* 0x0007e20000100800 */
[----:B------:R-:W-:-:S02]  /*35a0*/  IMAD.SHL.U32 R5, R0, 0x200, RZ ;  /* 0x0000020000057824 */ /* 0x000fc400078e00ff */
[----:B------:R-:W-:Y:S01]  /*35b0*/  IMAD R3, R6, R3, R11 ;  /* 0x0000000306037224 */ /* 0x000fe200078e020b */
[----:B------:R3:W-:Y:S03]  /*35c0*/  STL [R1+0x7cc], RZ ;  /* 0x0007ccff01007387 */ /* 0x0007e60000100800 */
[----:B------:R-:W-:Y:S01]  /*35d0*/  IMAD.IADD R2, R2, 0x1, R3 ;  /* 0x0000000102027824 */ /* 0x000fe200078e0203 */
[----:B------:R3:W-:Y:S01]  /*35e0*/  STL [R1+0x7b0], RZ ;  /* 0x0007b0ff01007387 */ /* 0x0007e20000100800 */
[----:B------:R-:W-:-:S03]  /*35f0*/  LOP3.LUT R3, R12, 0x3f, RZ, 0xc0, !PT ;  /* 0x0000003f0c037812 */ /* 0x000fc600078ec0ff */
[----:B------:R3:W-:Y:S02]  /*3600*/  STL [R1+0x7b4], RZ ;  /* 0x0007b4ff01007387 */ /* 0x0007e40000100800 */
[----:B------:R-:W-:Y:S02]  /*3610*/  IMAD R2, R2, 0x80, R3 ;  /* 0x0000008002027824 */ /* 0x000fe400078e0203 */
[----:B------:R3:W-:Y:S02]  /*3620*/  STL [R1+0x7b8], RZ ;  /* 0x0007b8ff01007387 */ /* 0x0007e40000100800 */
[----:B------:R-:W-:Y:S02]  /*3630*/  VIADD R0, R2, 0x40 ;  /* 0x0000004002007836 */ /* 0x000fe40000000000 */
        /* <DEDUP_REMOVED lines=186> */
[----:B------:R3:W-:Y:S04]  /*41e0*/  STL [R1+0xa0], R5 ;  /* 0x0000a00501007387 */ /* 0x0007e80000100800 */
[----:B------:R3:W-:Y:S04]  /*41f0*/  STL [R1+0xa4], R2 ;  /* 0x0000a40201007387 */ /* 0x0007e80000100800 */
        /* <DEDUP_REMOVED lines=55> */
[----:B------:R3:W-:Y:S01]  /*4570*/  STL [R1+0xa8], R0 ;  /* 0x0000a80001007387 */ /* 0x0007e20000100800 */
[----:B----4-:R-:W-:Y:S05]  /*4580*/  BRA.U !UP0, `(.L_x_0) ;  /* 0x000004f108707547 */ /* 0x010fea000b800000 */
[----:B------:R-:W-:Y:S01]  /*4590*/  IABS R15, R27 ;  /* 0x0000001b000f7213 */ /* 0x000fe20000000000 */
[----:B------:R-:W-:Y:S01]  /*45a0*/  IMAD.U32 R7, RZ, RZ, UR5 ;  /* 0x00000005ff077e24 */ /* 0x000fe2000f8e00ff */
[----:B------:R-:W-:Y:S01]  /*45b0*/  STL [R1+0x209c], R27 ;  /* 0x00209c1b01007387 */ /* 0x000fe20000100800 */
[----:B------:R-:W0:Y:S01]  /*45c0*/  LDCU UR6, c[0x0][0x3ac] ;  /* 0x00007580ff0677ac */ /* 0x000e220008000800 */
[----:B---3--:R-:W1:Y:S02]  /*45d0*/  I2F.RP R0, R15 ;  /* 0x0000000f00007306 */ /* 0x008e640000209400 */
[----:B------:R-:W-:Y:S01]  /*45e0*/  LEA.HI R7, R7, R5, RZ, 0x1b ;  /* 0x0000000507077211 */ /* 0x000fe200078fd8ff */
[----:B------:R-:W2:Y:S04]  /*45f0*/  LDCU.64 UR8, c[0x0][0x388] ;  /* 0x00007100ff0877ac */ /* 0x000ea80008000a00 */
[C---:B------:R-:W-:Y:S01]  /*4600*/  VIADD R5, R7.reuse, 0x1fe ;  /* 0x000001fe07057836 */ /* 0x040fe20000000000 */
[----:B------:R-:W3:Y:S01]  /*4610*/  LDCU UR10, c[0x0][0x3b0] ;  /* 0x00007600ff0a77ac */ /* 0x000ee20008000800 */
[----:B------:R-:W-:-:S02]  /*4620*/  VIADD R9, R7, 0x1fa ;  /* 0x000001fa07097836 */ /* 0x000fc40000000000 */
[C---:B------:R-:W-:Y:S01]  /*4630*/  VIADD R10, R7.reuse, 0x1f8 ;  /* 0x000001f8070a7836 */ /* 0x040fe20000000000 */
[----:B------:R-:W-:Y:S01]  /*4640*/  IABS R8, R5 ;  /* 0x0000000500087213 */ /* 0x000fe20000000000 */
[----:B------:R-:W-:Y:S01]  /*4650*/  VIADD R17, R7, 0x1f6 ;  /* 0x000001f607117836 */ /* 0x000fe20000000000 */
[----:B------:R-:W-:Y:S01]  /*4660*/  ISETP.GE.AND P4, PT, R5, RZ, PT ;  /* 0x000000ff0500720c */ /* 0x000fe20003f86270 */
[----:B-1----:R-:W1:Y:S01]  /*4670*/  MUFU.RCP R0, R0 ;  /* 0x0000000000007308 */ /* 0x002e620000001000 */
[----:B------:R-:W-:Y:S01]  /*4680*/  IABS R13, R10 ;  /* 0x0000000a000d7213 */ /* 0x000fe20000000000 */
[----:B------:R-:W4:Y:S01]  /*4690*/  LDCU UR11, c[0x0][0x3a4] ;  /* 0x00007480ff0b77ac */ /* 0x000f220008000800 */
[----:B------:R-:W-:Y:S02]  /*46a0*/  IABS R16, R17 ;  /* 0x0000001100107213 */ /* 0x000fe40000000000 */
[----:B------:R-:W-:Y:S01]  /*46b0*/  ISETP.GE.AND P2, PT, R9, RZ, PT ;  /* 0x000000ff0900720c */ /* 0x000fe20003f46270 */
[----:B------:R-:W5:Y:S01]  /*46c0*/  LDCU UR12, c[0x0][0x3a8] ;  /* 0x00007500ff0c77ac */ /* 0x000f620008000800 */
[----:B-1----:R-:W-:Y:S01]  /*46d0*/  VIADD R2, R0, 0xffffffe ;  /* 0x0ffffffe00027836 */ /* 0x002fe20000000000 */
[----:B------:R-:W-:-:S03]  /*46e0*/  LOP3.LUT R0, R12, 0x3, RZ, 0xc0, !PT ;  /* 0x000000030c007812 */ /* 0x000fc600078ec0ff */
[----:B------:R1:W0:Y:S02]  /*46f0*/  F2I.FTZ.U32.TRUNC.NTZ R3, R2 ;  /* 0x0000000200037305 */ /* 0x000224000021f000 */
[----:B------:R-:W-:Y:S02]  /*4700*/  IMAD R0, R0, 0x220, RZ ;  /* 0x0000022000007824 */ /* 0x000fe400078e02ff */
[----:B-1----:R-:W-:Y:S02]  /*4710*/  IMAD.MOV.U32 R2, RZ, RZ, RZ ;  /* 0x000000ffff027224 */ /* 0x002fe400078e00ff */
[----:B0-----:R-:W-:-:S04]  /*4720*/  IMAD.MOV R4, RZ, RZ, -R3 ;  /* 0x000000ffff047224 */ /* 0x001fc800078e0a03 */
[----:B------:R-:W-:Y:S01]  /*4730*/  IMAD R11, R4, R15, RZ ;  /* 0x0000000f040b7224 */ /* 0x000fe200078e02ff */
[----:B------:R-:W-:Y:S01]  /*4740*/  SHF.R.U32.HI R4, RZ, 0x2, R12 ;  /* 0x00000002ff047819 */ /* 0x000fe2000001160c */
[----:B------:R-:W-:Y:S02]  /*4750*/  VIADD R12, R7, 0x1fc ;  /* 0x000001fc070c7836 */ /* 0x000fe40000000000 */
[----:B------:R-:W-:Y:S01]  /*4760*/  IMAD.HI.U32 R11, R3, R11, R2 ;  /* 0x0000000b030b7227 */ /* 0x000fe200078e0002 */
[----:B------:R-:W-:Y:S02]  /*4770*/  SGXT.U32 R3, R4, 0x3 ;  /* 0x000000030403781a */ /* 0x000fe40000000000 */
[----:B------:R-:W-:Y:S02]  /*4780*/  IABS R6, R12 ;  /* 0x0000000c00067213 */ /* 0x000fe40000000000 */
[----:B------:R-:W-:Y:S01]  /*4790*/  LOP3.LUT R0, R0, R3, RZ, 0xfc, !PT ;  /* 0x0000000300007212 */ /* 0x000fe200078efcff */
[----:B------:R-:W-:Y:S01]  /*47a0*/  IMAD.HI.U32 R2, R11, R8, RZ ;  /* 0x000000080b027227 */ /* 0x000fe200078e00ff */
[----:B------:R-:W-:-:S02]  /*47b0*/  IABS R4, R9 ;  /* 0x0000000900047213 */ /* 0x000fc40000000000 */
[----:B------:R-:W-:Y:S01]  /*47c0*/  ISETP.GE.AND P5, PT, R12, RZ, PT ;  /* 0x000000ff0c00720c */ /* 0x000fe20003fa6270 */
[----:B------:R-:W-:Y:S01]  /*47d0*/  IMAD.HI.U32 R3, R11, R6, RZ ;  /* 0x000000060b037227 */ /* 0x000fe200078e00ff */
[----:B------:R0:W-:Y:S03]  /*47e0*/  STL [R1+0x1fb8], R0 ;  /* 0x001fb80001007387 */ /* 0x0001e60000100800 */
[----:B------:R-:W-:Y:S02]  /*47f0*/  IMAD.MOV R5, RZ, RZ, -R2 ;  /* 0x000000ffff057224 */ /* 0x000fe400078e0a02 */
[----:B------:R-:W-:Y:S02]  /*4800*/  IMAD.MOV R3, RZ, RZ, -R3 ;  /* 0x000000ffff037224 */ /* 0x000fe400078e0a03 */
[C---:B------:R-:W-:Y:S02]  /*4810*/  IMAD R8, R15.reuse, R5, R8 ;  /* 0x000000050f087224 */ /* 0x040fe400078e0208 */
[----:B------:R-:W-:-:S02]  /*4820*/  IMAD R6, R15, R3, R6 ;  /* 0x000000030f067224 */ /* 0x000fc400078e0206 */
[----:B------:R-:W-:Y:S01]  /*4830*/  IMAD.HI.U32 R2, R11, R4, RZ ;  /* 0x000000040b027227 */ /* 0x000fe200078e00ff */
[C---:B------:R-:W-:Y:S02]  /*4840*/  ISETP.GT.U32.AND P1, PT, R15.reuse, R8, PT ;  /* 0x000000080f00720c */ /* 0x040fe40003f24070 */
[C---:B------:R-:W-:Y:S01]  /*4850*/  ISETP.GT.U32.AND P6, PT, R15.reuse, R6, PT ;  /* 0x000000060f00720c */ /* 0x040fe20003fc4070 */
[----:B------:R-:W-:Y:S02]  /*4860*/  IMAD.MOV R12, RZ, RZ, -R2 ;  /* 0x000000ffff0c7224 */ /* 0x000fe400078e0a02 */
[----:B------:R-:W-:Y:S02]  /*4870*/  IMAD.MOV.U32 R2, RZ, RZ, R13 ;  /* 0x000000ffff027224 */ /* 0x000fe400078e000d */
[----:B------:R-:W-:Y:S02]  /*4880*/  IMAD R4, R15, R12, R4 ;  /* 0x0000000c0f047224 */ /* 0x000fe400078e0204 */
[----:B------:R-:W-:-:S03]  /*4890*/  IMAD.HI.U32 R3, R11, R2, RZ ;  /* 0x000000020b037227 */ /* 0x000fc600078e00ff */
[C---:B------:R-:W-:Y:S01]  /*48a0*/  ISETP.GT.U32.AND P0, PT, R15.reuse, R4, PT ;  /* 0x000000040f00720c */ /* 0x040fe20003f04070 */
[----:B------:R-:W-:Y:S01]  /*48b0*/  @!P1 IMAD.IADD R8, R8, 0x1, -R15 ;  /* 0x0000000108089824 */ /* 0x000fe200078e0a0f */
[----:B------:R-:W-:Y:S01]  /*48c0*/  ISETP.GE.AND P1, PT, R10, RZ, PT ;  /* 0x000000ff0a00720c */ /* 0x000fe20003f26270 */
[----:B------:R-:W-:Y:S02]  /*48d0*/  IMAD.MOV R18, RZ, RZ, -R3 ;  /* 0x000000ffff127224 */ /* 0x000fe400078e0a03 */
[--C-:B------:R-:W-:Y:S01]  /*48e0*/  @!P6 IMAD.IADD R6, R6, 0x1, -R15.reuse ;  /* 0x000000010606e824 */ /* 0x100fe200078e0a0f */
[C---:B------:R-:W-:Y:S01]  /*48f0*/  ISETP.GT.U32.AND P6, PT, R15.reuse, R8, PT ;  /* 0x000000080f00720c */ /* 0x040fe20003fc4070 */
[----:B------:R-:W-:Y:S02]  /*4900*/  IMAD R2, R15, R18, R2 ;  /* 0x000000120f027224 */ /* 0x000fe400078e0202 */
[C---:B------:R-:W-:Y:S02]  /*4910*/  VIADD R5, R7.reuse, 0x1f4 ;  /* 0x000001f407057836 */ /* 0x040fe40000000000 */
[----:B------:R-:W-:Y:S01]  /*4920*/  VIADD R13, R7, 0x1f2 ;  /* 0x000001f2070d7836 */ /* 0x000fe20000000000 */
[----:B------:R-:W-:Y:S01]  /*4930*/  ISETP.GT.U32.AND P3, PT, R15, R2, PT ;  /* 0x000000020f00720c */ /* 0x000fe20003f64070 */
[----:B------:R-:W-:Y:S01]  /*4940*/  @!P0 IMAD.IADD R4, R4, 0x1, -R15 ;  /* 0x0000000104048824 */ /* 0x000fe200078e0a0f */
[----:B------:R-:W-:Y:S01]  /*4950*/  IABS R14, R5 ;  /* 0x00000005000e7213 */ /* 0x000fe20000000000 */
[----:B------:R-:W-:Y:S01]  /*4960*/  IMAD.HI.U32 R3, R11, R16, RZ ;  /* 0x000000100b037227 */ /* 0x000fe200078e00ff */
[----:B------:R-:W-:-:S02]  /*4970*/  ISETP.GT.U32.AND P0, PT, R15, R6, PT ;  /* 0x000000060f00720c */ /* 0x000fc40003f04070 */
[----:B------:R-:W-:Y:S01]  /*4980*/  IABS R12, R13 ;  /* 0x0000000d000c7213 */ /* 0x000fe20000000000 */
[----:B------:R-:W-:Y:S01]  /*4990*/  @!P6 IMAD.IADD R8, R8, 0x1, -R15 ;  /* 0x000000010808e824 */ /* 0x000fe200078e0a0f */
[----:B------:R-:W-:Y:S01]  /*49a0*/  ISETP.GT.U32.AND P6, PT, R15, R4, PT ;  /* 0x000000040f00720c */ /* 0x000fe20003fc4070 */
[----:B------:R-:W-:-:S04]  /*49b0*/  IMAD.HI.U32 R9, R11, R14, RZ ;  /* 0x0000000e0b097227 */ /* 0x000fc800078e00ff */
[----:B------:R-:W-:Y:S02]  /*49c0*/  IMAD.MOV R3, RZ, RZ, -R3 ;  /* 0x000000ffff037224 */ /* 0x000fe400078e0a03 */
[----:B------:R-:W-:-:S04]  /*49d0*/  IMAD.HI.U32 R18, R11, R12, RZ ;  /* 0x0000000c0b127227 */ /* 0x000fc800078e00ff */
[----:B------:R-:W-:Y:S02]  /*49e0*/  IMAD.MOV R19, RZ, RZ, -R9 ;  /* 0x000000ffff137224 */ /* 0x000fe400078e0a09 */
[C---:B------:R-:W-:Y:S02]  /*49f0*/  IMAD R16, R15.reuse, R3, R16 ;  /* 0x000000030f107224 */ /* 0x040fe400078e0210 */
[----:B------:R-:W-:Y:S02]  /*4a00*/  @!P3 IMAD.IADD R2, R2, 0x1, -R15 ;  /* 0x000000010202b824 */ /* 0x000fe400078e0a0f */
[----:B------:R-:W-:Y:S01]  /*4a10*/  IMAD.MOV R18, RZ, RZ, -R18 ;  /* 0x000000ffff127224 */ /* 0x000fe200078e0a12 */
[----:B------:R-:W-:Y:S01]  /*4a20*/  ISETP.GT.U32.AND P3, PT, R15, R16, PT ;  /* 0x000000100f00720c */ /* 0x000fe20003f64070 */
[----:B------:R-:W-:Y:S02]  /*4a30*/  VIADD R9, R7, 0x1f0 ;  /* 0x000001f007097836 */ /* 0x000fe40000000000 */
[----:B------:R-:W-:-:S02]  /*4a40*/  IMAD R14, R15, R19, R14 ;  /* 0x000000130f0e7224 */ /* 0x000fc400078e020e */
[----:B------:R-:W-:Y:S01]  /*4a50*/  @!P0 IMAD.IADD R6, R6, 0x1, -R15 ;  /* 0x0000000106068824 */ /* 0x000fe200078e0a0f */
[C---:B------:R-:W-:Y:S01]  /*4a60*/  ISETP.GT.U32.AND P0, PT, R15.reuse, R2, PT ;  /* 0x000000020f00720c */ /* 0x040fe20003f04070 */
[----:B------:R-:W-:Y:S01]  /*4a70*/  IMAD.MOV.U32 R21, RZ, RZ, R8 ;  /* 0x000000ffff157224 */ /* 0x000fe200078e0008 */
[----:B------:R-:W-:Y:S01]  /*4a80*/  IABS R10, R9 ;  /* 0x00000009000a7213 */ /* 0x000fe20000000000 */
[C---:B------:R-:W-:Y:S02]  /*4a90*/  IMAD R12, R15.reuse, R18, R12 ;  /* 0x000000120f0c7224 */ /* 0x040fe400078e020c */
[----:B------:R-:W-:Y:S01]  /*4aa0*/  @!P4 IMAD.MOV R21, RZ, RZ, -R21 ;  /* 0x000000ffff15c224 */ /* 0x000fe200078e0a15 */
[C---:B------:R-:W-:Y:S01]  /*4ab0*/  ISETP.GT.U32.AND P4, PT, R15.reuse, R14, PT ;  /* 0x0000000e0f00720c */ /* 0x040fe20003f84070 */
[----:B------:R-:W-:Y:S01]  /*4ac0*/  @!P6 IMAD.IADD R4, R4, 0x1, -R15 ;  /* 0x000000010404e824 */ /* 0x000fe200078e0a0f */
[----:B------:R-:W-:Y:S01]  /*4ad0*/  ISETP.GT.U32.AND P6, PT, R15, R12, PT ;  /* 0x0000000c0f00720c */ /* 0x000fe20003fc4070 */
[----:B------:R-:W-:Y:S01]  /*4ae0*/  IMAD.MOV.U32 R20, RZ, RZ, R6 ;  /* 0x000000ffff147224 */ /* 0x000fe200078e0006 */
[----:B------:R-:W-:Y:S01]  /*4af0*/  STL [R1+0x2c], R21 ;  /* 0x00002c1501007387 */ /* 0x000fe20000100800 */
[----:B------:R-:W-:-:S02]  /*4b00*/  VIADD R3, R7, 0x1ee ;  /* 0x000001ee07037836 */ /* 0x000fc40000000000 */
[----:B0-----:R-:W-:Y:S02]  /*4b10*/  IMAD.MOV.U32 R0, RZ, RZ, R4 ;  /* 0x000000ffff007224 */ /* 0x001fe400078e0004 */
[----:B------:R-:W-:Y:S01]  /*4b20*/  IMAD.HI.U32 R8, R11, R10, RZ ;  /* 0x0000000a0b087227 */ /* 0x000fe200078e00ff */
[----:B------:R-:W-:-:S03]  /*4b30*/  IABS R18, R3 ;  /* 0x0000000300127213 */ /* 0x000fc60000000000 */
[----:B------:R-:W-:Y:S01]  /*4b40*/  @!P5 IMAD.MOV R20, RZ, RZ, -R20 ;  /* 0x000000ffff14d224 */ /* 0x000fe200078e0a14 */
[----:B------:R-:W-:Y:S01]  /*4b50*/  ISETP.GE.AND P5, PT, R17, RZ, PT ;  /* 0x000000ff1100720c */ /* 0x000fe20003fa6270 */
[----:B------:R-:W-:Y:S02]  /*4b60*/  @!P2 IMAD.MOV R0, RZ, RZ, -R0 ;  /* 0x000000ffff00a224 */ /* 0x000fe400078e0a00 */
[----:B------:R-:W-:Y:S01]  /*4b70*/  IMAD.MOV R8, RZ, RZ, -R8 ;  /* 0x000000ffff087224 */ /* 0x000fe200078e0a08 */
[----:B------:R-:W-:Y:S01]  /*4b80*/  STL [R1+0x34], R20 ;  /* 0x0000341401007387 */ /* 0x000fe20000100800 */
[--C-:B------:R-:W-:Y:S01]  /*4b90*/  @!P0 IMAD.IADD R2, R2, 0x1, -R15.reuse ;  /* 0x0000000102028824 */ /* 0x100fe200078e0a0f */
[----:B------:R-:W-:Y:S01]  /*4ba0*/  ISETP.GE.AND P0, PT, R5, RZ, PT ;  /* 0x000000ff0500720c */ /* 0x000fe20003f06270 */
[----:B------:R-:W-:Y:S01]  /*4bb0*/  @!P3 IMAD.IADD R16, R16, 0x1, -R15 ;  /* 0x000000011010b824 */ /* 0x000fe200078e0a0f */
[----:B------:R0:W-:Y:S01]  /*4bc0*/  STL [R1+0x44], R0 ;  /* 0x0000440001007387 */ /* 0x0001e20000100800 */
[----:B------:R-:W-:Y:S01]  /*4bd0*/  IMAD.MOV.U32 R6, RZ, RZ, R18 ;  /* 0x000000ffff067224 */ /* 0x000fe200078e0012 */
[----:B------:R-:W-:Y:S01]  /*4be0*/  ISETP.GE.AND P3, PT, R13, RZ, PT ;  /* 0x000000ff0d00720c */ /* 0x000fe20003f66270 */
[----:B------:R-:W-:-:S02]  /*4bf0*/  IMAD R10, R15, R8, R10 ;  /* 0x000000080f0a7224 */ /* 0x000fc400078e020a */
[--C-:B------:R-:W-:Y:S01]  /*4c00*/  @!P4 IMAD.IADD R14, R14, 0x1, -R15.reuse ;  /* 0x000000010e0ec824 */ /* 0x100fe200078e0a0f */
[----:B------:R-:W-:Y:S01]  /*4c10*/  ISETP.GT.U32.AND P4, PT, R15, R16, PT ;  /* 0x000000100f00720c */ /* 0x000fe20003f84070 */
[----:B------:R-:W-:Y:S02]  /*4c20*/  @!P6 IMAD.IADD R12, R12, 0x1, -R15 ;  /* 0x000000010c0ce824 */ /* 0x000fe400078e0a0f */
[----:B------:R-:W-:Y:S01]  /*4c30*/  IMAD.HI.U32 R5, R11, R6, RZ ;  /* 0x000000060b057227 */ /* 0x000fe200078e00ff */
[C---:B------:R-:W-:Y:S02]  /*4c40*/  ISETP.GT.U32.AND P6, PT, R15.reuse, R14, PT ;  /* 0x0000000e0f00720c */ /* 0x040fe40003fc4070 */
[----:B------:R-:W-:Y:S01]  /*4c50*/  ISETP.GT.U32.AND P2, PT, R15, R12, PT ;  /* 0x0000000c0f00720c */ /* 0x000fe20003f44070 */
[----:B0-----:R-:W-:Y:S02]  /*4c60*/  IMAD.MOV.U32 R0, RZ, RZ, R2 ;  /* 0x000000ffff007224 */ /* 0x001fe400078e0002 */
[----:B------:R-:W-:-:S02]  /*4c70*/  IMAD.MOV R5, RZ, RZ, -R5 ;  /* 0x000000ffff057224 */ /* 0x000fc400078e0a05 */
[----:B------:R-:W-:Y:S01]  /*4c80*/  @!P1 IMAD.MOV R0, RZ, RZ, -R0 ;  /* 0x000000ffff009224 */ /* 0x000fe200078e0a00 */
[C---:B------:R-:W-:Y:S01]  /*4c90*/  ISETP.GT.U32.AND P1, PT, R15.reuse, R10, PT ;  /* 0x0000000a0f00720c */ /* 0x040fe20003f24070 */
[----:B------:R-:W-:Y:S02]  /*4ca0*/  IMAD R6, R15, R5, R6 ;  /* 0x000000050f067224 */ /* 0x000fe400078e0206 */
[----:B------:R-:W-:Y:S01]  /*4cb0*/  VIADD R5, R7, 0x1ea ;  /* 0x000001ea07057836 */ /* 0x000fe20000000000 */
[----:B------:R0:W-:Y:S01]  /*4cc0*/  STL [R1+0x4c], R0 ;  /* 0x00004c0001007387 */ /* 0x0001e20000100800 */
[--C-:B------:R-:W-:Y:S01]  /*4cd0*/  @!P4 IMAD.IADD R16, R16, 0x1, -R15.reuse ;  /* 0x000000011010c824 */ /* 0x100fe200078e0a0f */
[----:B------:R-:W-:Y:S01]  /*4ce0*/  ISETP.GE.AND P4, PT, R9, RZ, PT ;  /* 0x000000ff0900720c */ /* 0x000fe20003f86270 */
[--C-:B------:R-:W-:Y:S01]  /*4cf0*/  @!P6 IMAD.IADD R14, R14, 0x1, -R15.reuse ;  /* 0x000000010e0ee824 */ /* 0x100fe200078e0a0f */
[----:B------:R-:W-:Y:S01]  /*4d00*/  IABS R2, R5 ;  /* 0x0000000500027213 */ /* 0x000fe20000000000 */
[----:B------:R-:W-:Y:S01]  /*4d10*/  VIADD R8, R7, 0x1ec ;  /* 0x000001ec07087836 */ /* 0x000fe20000000000 */
[----:B------:R-:W-:Y:S01]  /*4d20*/  ISETP.GT.U32.AND P6, PT, R15, R6, PT ;  /* 0x000000060f00720c */ /* 0x000fe20003fc4070 */
[--C-:B------:R-:W-:Y:S01]  /*4d30*/  @!P2 IMAD.IADD R12, R12, 0x1, -R15.reuse ;  /* 0x000000010c0ca824 */ /* 0x100fe200078e0a0f */
[----:B------:R-:W-:Y:S01]  /*4d40*/  ISETP.GE.AND P2, PT, R3, RZ, PT ;  /* 0x000000ff0300720c */ /* 0x000fe20003f46270 */
[----:B------:R-:W-:Y:S01]  /*4d50*/  @!P1 IMAD.IADD R10, R10, 0x1, -R15 ;  /* 0x000000010a0a9824 */ /* 0x000fe200078e0a0f */
[----:B------:R-:W-:Y:S01]  /*4d60*/  IABS R4, R8 ;  /* 0x0000000800047213 */ /* 0x000fe20000000000 */
[----:B0-----:R-:W-:Y:S01]  /*4d70*/  IMAD.MOV.U32 R0, RZ, RZ, R16 ;  /* 0x000000ffff007224 */ /* 0x001fe200078e0010 */
[----:B------:R-:W-:Y:S01]  /*4d80*/  ISETP.GE.AND P1, PT, R8, RZ, PT ;  /* 0x000000ff0800720c */ /* 0x000fe20003f26270 */
[----:B------:R-:W-:-:S02]  /*4d90*/  VIADD R9, R7, 0x1e8 ;  /* 0x000001e807097836 */ /* 0x000fc40000000000 */
[----:B------:R-:W-:Y:S01]  /*4da0*/  @!P5 IMAD.MOV R0, RZ, RZ, -R0 ;  /* 0x000000ffff00d224 */ /* 0x000fe200078e0a00 */
[----:B------:R-:W-:Y:S01]  /*4db0*/  ISETP.GT.U32.AND P5, PT, R15, R10, PT ;  /* 0x0000000a0f00720c */ /* 0x000fe20003fa4070 */
[C---:B------:R-:W-:Y:S01]  /*4dc0*/  IMAD.HI.U32 R3, R11.reuse, R2, RZ ;  /* 0x000000020b037227 */ /* 0x040fe200078e00ff */
[----:B------:R-:W-:Y:S02]  /*4dd0*/  IABS R8, R9 ;  /* 0x0000000900087213 */ /* 0x000fe40000000000 */
[----:B------:R0:W-:Y:S01]  /*4de0*/  STL [R1+0x3bc], R0 ;  /* 0x0003bc0001007387 */ /* 0x0001e20000100800 */
[----:B------:R-:W-:Y:S02]  /*4df0*/  IMAD.MOV R3, RZ, RZ, -R3 ;  /* 0x000000ffff037224 */ /* 0x000fe400078e0a03 */
[----:B------:R-:W-:-:S04]  /*4e00*/  IMAD.HI.U32 R13, R11, R4, RZ ;  /* 0x000000040b0d7227 */ /* 0x000fc800078e00ff */
[----:B------:R-:W-:Y:S02]  /*4e10*/  IMAD R2, R15, R3, R2 ;  /* 0x000000030f027224 */ /* 0x000fe400078e0202 */
[----:B------:R-:W-:-:S04]  /*4e20*/  IMAD.HI.U32 R3, R11, R8, RZ ;  /* 0x000000080b037227 */ /* 0x000fc800078e00ff */
[----:B------:R-:W-:Y:S02]  /*4e30*/  @!P6 IMAD.IADD R6, R6, 0x1, -R15 ;  /* 0x000000010606e824 */ /* 0x000fe400078e0a0f */
[----:B------:R-:W-:Y:S02]  /*4e40*/  IMAD.MOV R13, RZ, RZ, -R13 ;  /* 0x000000ffff0d7224 */ /* 0x000fe400078e0a0d */
[----:B------:R-:W-:Y:S01]  /*4e50*/  IMAD.MOV R3, RZ, RZ, -R3 ;  /* 0x000000ffff037224 */ /* 0x000fe200078e0a03 */
[C---:B------:R-:W-:Y:S01]  /*4e60*/  ISETP.GT.U32.AND P6, PT, R15.reuse, R6, PT ;  /* 0x000000060f00720c */ /* 0x040fe20003fc4070 */
[----:B------:R-:W-:Y:S01]  /*4e70*/  @!P5 IMAD.IADD R10, R10, 0x1, -R15 ;  /* 0x000000010a0ad824 */ /* 0x000fe200078e0a0f */
[C---:B------:R-:W-:Y:S01]  /*4e80*/  ISETP.GT.U32.AND P5, PT, R15.reuse, R2, PT ;  /* 0x000000020f00720c */ /* 0x040fe20003fa4070 */
[----:B------:R-:W-:Y:S02]  /*4e90*/  IMAD R4, R15, R13, R4 ;  /* 0x0000000d0f047224 */ /* 0x000fe400078e0204 */
[----:B0-----:R-:W-:-:S02]  /*4ea0*/  IMAD.MOV.U32 R0, RZ, RZ, R12 ;  /* 0x000000ffff007224 */ /* 0x001fc400078e000c */
[C---:B------:R-:W-:Y:S02]  /*4eb0*/  IMAD R3, R15.reuse, R3, R8 ;  /* 0x000000030f037224 */ /* 0x040fe400078e0208 */
[----:B------:R-:W-:Y:S02]  /*4ec0*/  IMAD.MOV.U32 R12, RZ, RZ, R10 ;  /* 0x000000ffff0c7224 */ /* 0x000fe400078e000a */
[----:B------:R-:W-:Y:S01]  /*4ed0*/  @!P0 IMAD.MOV R14, RZ, RZ, -R14 ;  /* 0x000000ffff0e8224 */ /* 0x000fe200078e0a0e */
[C---:B------:R-:W-:Y:S01]  /*4ee0*/  ISETP.GT.U32.AND P0, PT, R15.reuse, R4, PT ;  /* 0x000000040f00720c */ /* 0x040fe20003f04070 */
[----:B------:R-:W-:Y:S01]  /*4ef0*/  @!P4 IMAD.MOV R12, RZ, RZ, -R12 ;  /* 0x000000ffff0cc224 */ /* 0x000fe200078e0a0c */
[----:B------:R-:W-:Y:S01]  /*4f00*/  ISETP.GT.U32.AND P4, PT, R15, R3, PT ;  /* 0x000000030f00720c */ /* 0x000fe20003f84070 */
[--C-:B------:R-:W-:Y:S01]  /*4f10*/  @!P6 IMAD.IADD R6, R6, 0x1, -R15.reuse ;  /* 0x000000010606e824 */ /* 0x100fe200078e0a0f */
[----:B------:R-:W-:Y:S01]  /*4f20*/  ISETP.GE.AND P6, PT, R9, RZ, PT ;  /* 0x000000ff0900720c */ /* 0x000fe20003fc6270 */
[----:B------:R-:W-:Y:S01]  /*4f30*/  VIADD R9, R7, 0x1e4 ;  /* 0x000001e407097836 */ /* 0x000fe20000000000 */
[----:B------:R-:W-:Y:S01]  /*4f40*/  STL [R1+0x3c0], R14 ;  /* 0x0003c00e01007387 */ /* 0x000fe20000100800 */
[----:B------:R-:W-:Y:S01]  /*4f50*/  @!P3 IMAD.MOV R0, RZ, RZ, -R0 ;  /* 0x000000ffff00b224 */ /* 0x000fe200078e0a00 */
[----:B------:R-:W-:Y:S01]  /*4f60*/  ISETP.GE.AND P3, PT, R5, RZ, PT ;  /* 0x000000ff0500720c */ /* 0x000fe20003f66270 */
[--C-:B------:R-:W-:Y:S01]  /*4f70*/  @!P5 IMAD.IADD R2, R2, 0x1, -R15.reuse ;  /* 0x000000010202d824 */ /* 0x100fe200078e0a0f */
[----:B------:R-:W-:Y:S01]  /*4f80*/  IABS R20, R9 ;  /* 0x0000000900147213 */ /* 0x000fe20000000000 */
[----:B------:R-:W-:Y:S01]  /*4f90*/  VIADD R5, R7, 0x1e6 ;  /* 0x000001e607057836 */ /* 0x000fe20000000000 */
[----:B------:R0:W-:Y:S01]  /*4fa0*/  STL [R1+0x3c4], R0 ;  /* 0x0003c40001007387 */ /* 0x0001e20000100800 */
[--C-:B------:R-:W-:Y:S01]  /*4fb0*/  @!P0 IMAD.IADD R4, R4, 0x1, -R15.reuse ;  /* 0x0000000104048824 */ /* 0x100fe200078e0a0f */
[----:B------:R-:W-:Y:S01]  /*4fc0*/  ISETP.GT.U32.AND P5, PT, R15, R2, PT ;  /* 0x000000020f00720c */ /* 0x000fe20003fa4070 */
[----:B------:R-:W-:Y:S01]  /*4fd0*/  @!P4 IMAD.IADD R3, R3, 0x1, -R15 ;  /* 0x000000010303c824 */ /* 0x000fe200078e0a0f */
[----:B------:R-:W-:Y:S01]  /*4fe0*/  IABS R21, R5 ;  /* 0x0000000500157213 */ /* 0x000fe20000000000 */
[----:B------:R-:W-:Y:S01]  /*4ff0*/  VIADD R8, R7, 0x1e2 ;  /* 0x000001e207087836 */ /* 0x000fe20000000000 */
[C---:B------:R-:W-:Y:S01]  /*5000*/  ISETP.GT.U32.AND P0, PT, R15.reuse, R4, PT ;  /* 0x000000040f00720c */ /* 0x040fe20003f04070 */
[----:B------:R1:W-:Y:S01]  /*5010*/  STL [R1+0x3c8], R12 ;  /* 0x0003c80c01007387 */ /* 0x0003e20000100800 */
[----:B------:R-:W-:Y:S01]  /*5020*/  ISETP.GT.U32.AND P4, PT, R15, R3, PT ;  /* 0x000000030f00720c */ /* 0x000fe20003f84070 */
[----:B------:R-:W-:Y:S01]  /*5030*/  IMAD.HI.U32 R10, R11, R21, RZ ;  /* 0x000000150b0a7227 */ /* 0x000fe200078e00ff */
[----:B------:R-:W-:-:S03]  /*5040*/  IABS R19, R8 ;  /* 0x0000000800137213 */ /* 0x000fc60000000000 */
[----:B0-----:R-:W-:Y:S02]  /*5050*/  IMAD.MOV.U32 R0, RZ, RZ, R6 ;  /* 0x000000ffff007224 */ /* 0x001fe400078e0006 */
[----:B------:R-:W-:-:S04]  /*5060*/  IMAD.HI.U32 R6, R11, R20, RZ ;  /* 0x000000140b067227 */ /* 0x000fc800078e00ff */
[----:B------:R-:W-:Y:S02]  /*5070*/  IMAD.MOV R6, RZ, RZ, -R6 ;  /* 0x000000ffff067224 */ /* 0x000fe400078e0a06 */
[----:B------:R-:W-:Y:S01]  /*5080*/  @!P2 IMAD.MOV R0, RZ, RZ, -R0 ;  /* 0x000000ffff00a224 */ /* 0x000fe200078e0a00 */
[----:B------:R-:W-:Y:S01]  /*5090*/  ISETP.GE.AND P2, PT, R5, RZ, PT ;  /* 0x000000ff0500720c */ /* 0x000fe20003f46270 */
[----:B------:R-:W-:Y:S02]  /*50a0*/  IMAD R20, R15, R6, R20 ;  /* 0x000000060f147224 */ /* 0x000fe400078e0214 */
[--C-:B------:R-:W-:Y:S01]  /*50b0*/  @!P0 IMAD.IADD R4, R4, 0x1, -R15.reuse ;  /* 0x0000000104048824 */ /* 0x100fe200078e0a0f */
[----:B------:R0:W-:Y:S01]  /*50c0*/  STL [R1+0x3d8], R0 ;  /* 0x0003d80001007387 */ /* 0x0001e20000100800 */
[--C-:B------:R-:W-:Y:S01]  /*50d0*/  @!P5 IMAD.IADD R2, R2, 0x1, -R15.reuse ;  /* 0x000000010202d824 */ /* 0x100fe200078e0a0f */
[----:B------:R-:W-:Y:S01]  /*50e0*/  ISETP.GE.AND P0, PT, R9, RZ, PT ;  /* 0x000000ff0900720c */ /* 0x000fe20003f06270 */
[----:B------:R-:W-:Y:S01]  /*50f0*/  @!P4 IMAD.IADD R3, R3, 0x1, -R15 ;  /* 0x000000010303c824 */ /* 0x000fe200078e0a0f */
[----:B------:R-:W-:Y:S01]  /*5100*/  ISETP.GT.U32.AND P4, PT, R15, R20, PT ;  /* 0x000000140f00720c */ /* 0x000fe20003f84070 */
[----:B-1----:R-:W-:Y:S01]  /*5110*/  IMAD.MOV.U32 R12, RZ, RZ, R4 ;  /* 0x000000ffff0c7224 */ /* 0x002fe200078e0004 */
[----:B------:R-:W-:Y:S01]  /*5120*/  ISETP.GE.AND P5, PT, R8, RZ, PT ;  /* 0x000000ff0800720c */ /* 0x000fe20003fa6270 */
[----:B------:R-:W-:-:S02]  /*5130*/  IMAD.MOV R9, RZ, RZ, -R10 ;  /* 0x000000ffff097224 */ /* 0x000fc400078e0a0a */
[----:B------:R-:W-:-:S04]  /*5140*/  IMAD.HI.U32 R5, R11, R19, RZ ;  /* 0x000000130b057227 */ /* 0x000fc800078e00ff */
[----:B0-----:R-:W-:Y:S02]  /*5150*/  IMAD.MOV.U32 R0, RZ, RZ, R2 ;  /* 0x000000ffff007224 */ /* 0x001fe400078e0002 */
[----:B------:R-:W-:Y:S02]  /*5160*/  @!P1 IMAD.MOV R12, RZ, RZ, -R12 ;  /* 0x000000ffff0c9224 */ /* 0x000fe400078e0a0c */
[----:B------:R-:W-:Y:S02]  /*5170*/  IMAD R21, R15, R9, R21 ;  /* 0x000000090f157224 */ /* 0x000fe400078e0215 */
[----:B------:R-:W-:Y:S01]  /*5180*/  @!P3 IMAD.MOV R0, RZ, RZ, -R0 ;  /* 0x000000ffff00b224 */ /* 0x000fe200078e0a00 */
[----:B------:R0:W-:Y:S01]  /*5190*/  STL [R1+0x3d0], R12 ;  /* 0x0003d00c01007387 */ /* 0x0001e20000100800 */
[----:B------:R-:W-:Y:S01]  /*51a0*/  VIADD R18, R7, 0x1e0 ;  /* 0x000001e007127836 */ /* 0x000fe20000000000 */
[----:B------:R-:W-:Y:S01]  /*51b0*/  ISETP.GT.U32.AND P1, PT, R15, R21, PT ;  /* 0x000000150f00720c */ /* 0x000fe20003f24070 */
[----:B------:R-:W-:Y:S01]  /*51c0*/  IMAD.MOV R5, RZ, RZ, -R5 ;  /* 0x000000ffff057224 */ /* 0x000fe200078e0a05 */
[----:B------:R1:W-:Y:S01]  /*51d0*/  STL [R1+0x3d4], R0 ;  /* 0x0003d40001007387 */ /* 0x0003e20000100800 */
[----:B------:R-:W-:Y:S01]  /*51e0*/  VIADD R6, R7, 0x1de ;  /* 0x000001de07067836 */ /* 0x000fe20000000000 */
[----:B------:R-:W-:Y:S01]  /*51f0*/  ISETP.GE.AND P3, PT, R18, RZ, PT ;  /* 0x000000ff1200720c */ /* 0x000fe20003f66270 */
[----:B------:R-:W-:Y:S01]  /*5200*/  IMAD R19, R15, R5, R19 ;  /* 0x000000050f137224 */ /* 0x000fe200078e0213 */
[----:B------:R-:W-:Y:S01]  /*5210*/  IABS R18, R18 ;  /* 0x0000001200127213 */ /* 0x000fe20000000000 */
[----:B------:R-:W-:Y:S01]  /*5220*/  @!P4 IMAD.IADD R20, R20, 0x1, -R15 ;  /* 0x000000011414c824 */ /* 0x000fe200078e0a0f */
[----:B------:R-:W-:Y:S01]  /*5230*/  IABS R17, R6 ;  /* 0x0000000600117213 */ /* 0x000fe20000000000 */
[----:B------:R-:W-:-:S02]  /*5240*/  VIADD R9, R7, 0x1dc ;  /* 0x000001dc07097836 */ /* 0x000fc40000000000 */
[----:B------:R-:W-:Y:S01]  /*5250*/  IMAD.HI.U32 R8, R11, R18, RZ ;  /* 0x000000120b087227 */ /* 0x000fe200078e00ff */
[----:B------:R-:W-:Y:S02]  /*5260*/  ISETP.GT.U32.AND P4, PT, R15, R20, PT ;  /* 0x000000140f00720c */ /* 0x000fe40003f84070 */
[----:B0-----:R-:W-:Y:S01]  /*5270*/  IABS R12, R9 ;  /* 0x00000009000c7213 */ /* 0x001fe20000000000 */
[----:B-1----:R-:W-:Y:S02]  /*5280*/  IMAD.MOV.U32 R0, RZ, RZ, R3 ;  /* 0x000000ffff007224 */ /* 0x002fe400078e0003 */
[----:B------:R-:W-:-:S04]  /*5290*/  IMAD.HI.U32 R4, R11, R17, RZ ;  /* 0x000000110b047227 */ /* 0x000fc800078e00ff */
[----:B------:R-:W-:Y:S01]  /*52a0*/  @!P6 IMAD.MOV R0, RZ, RZ, -R0 ;  /* 0x000000ffff00e224 */ /* 0x000fe200078e0a00 */
[----:B------:R-:W-:Y:S01]  /*52b0*/  ISETP.GT.U32.AND P6, PT, R15, R19, PT ;  /* 0x000000130f00720c */ /* 0x000fe20003fc4070 */
[----:B------:R-:W-:Y:S02]  /*52c0*/  IMAD.MOV R8, RZ, RZ, -R8 ;  /* 0x000000ffff087224 */ /* 0x000fe400078e0a08 */
[----:B------:R-:W-:Y:S01]  /*52d0*/  IMAD.MOV R4, RZ, RZ, -R4 ;  /* 0x000000ffff047224 */ /* 0x000fe200078e0a04 */
[----:B------:R0:W-:Y:S01]  /*52e0*/  STL [R1+0x3cc], R0 ;  /* 0x0003cc0001007387 */ /* 0x0001e20000100800 */
[----:B------:R-:W-:Y:S02]  /*52f0*/  @!P1 IMAD.IADD R21, R21, 0x1, -R15 ;  /* 0x0000000115159824 */ /* 0x000fe400078e0a0f */
[C---:B------:R-:W-:Y:S02]  /*5300*/  IMAD R18, R15.reuse, R8, R18 ;  /* 0x000000080f127224 */ /* 0x040fe400078e0212 */
[C---:B------:R-:W-:Y:S01]  /*5310*/  IMAD R17, R15.reuse, R4, R17 ;  /* 0x000000040f117224 */ /* 0x040fe200078e0211 */
[C---:B------:R-:W-:Y:S01]  /*5320*/  ISETP.GT.U32.AND P1, PT, R15.reuse, R21, PT ;  /* 0x000000150f00720c */ /* 0x040fe20003f24070 */
[--C-:B------:R-:W-:Y:S01]  /*5330*/  @!P4 IMAD.IADD R20, R20, 0x1, -R15.reuse ;  /* 0x000000011414c824 */ /* 0x100fe200078e0a0f */
[----:B------:R-:W-:Y:S01]  /*5340*/  ISETP.GT.U32.AND P4, PT, R15, R18, PT ;  /* 0x000000120f00720c */ /* 0x000fe20003f84070 */
[----:B------:R-:W-:Y:S01]  /*5350*/  @!P6 IMAD.IADD R19, R19, 0x1, -R15 ;  /* 0x000000011313e824 */ /* 0x000fe200078e0a0f */
[----:B------:R-:W-:Y:S01]  /*5360*/  ISETP.GT.U32.AND P6, PT, R15, R17, PT ;  /* 0x000000110f00720c */ /* 0x000fe20003fc4070 */
[----:B------:R-:W-:-:S04]  /*5370*/  IMAD.HI.U32 R13, R11, R12, RZ ;  /* 0x0000000c0b0d7227 */ /* 0x000fc800078e00ff */
[C---:B------:R-:W-:Y:S02]  /*5380*/  VIADD R5, R7.reuse, 0x1da ;  /* 0x000001da07057836 */ /* 0x040fe40000000000 */
[----:B------:R-:W-:Y:S02]  /*5390*/  IMAD.MOV R3, RZ, RZ, -R13 ;  /* 0x000000ffff037224 */ /* 0x000fe400078e0a0d */
[----:B------:R-:W-:Y:S01]  /*53a0*/  VIADD R13, R7, 0x1d6 ;  /* 0x000001d6070d7836 */ /* 0x000fe20000000000 */
[----:B------:R-:W-:Y:S01]  /*53b0*/  IABS R10, R5 ;  /* 0x00000005000a7213 */ /* 0x000fe20000000000 */
[----:B------:R-:W-:Y:S02]  /*53c0*/  IMAD R12, R15, R3, R12 ;  /* 0x000000030f0c7224 */ /* 0x000fe400078e020c */
[--C-:B------:R-:W-:Y:S01]  /*53d0*/  @!P1 IMAD.IADD R21, R21, 0x1, -R15.reuse ;  /* 0x0000000115159824 */ /* 0x100fe200078e0a0f */
[----:B------:R-:W-:Y:S01]  /*53e0*/  ISETP.GE.AND P1, PT, R6, RZ, PT ;  /* 0x000000ff0600720c */ /* 0x000fe20003f26270 */
[----:B------:R-:W-:Y:S01]  /*53f0*/  VIADD R3, R7, 0x1d8 ;  /* 0x000001d807037836 */ /* 0x000fe20000000000 */
[----:B------:R-:W-:Y:S01]  /*5400*/  IABS R6, R13 ;  /* 0x0000000d00067213 */ /* 0x000fe20000000000 */
[--C-:B------:R-:W-:Y:S01]  /*5410*/  @!P4 IMAD.IADD R18, R18, 0x1, -R15.reuse ;  /* 0x000000011212c824 */ /* 0x100fe200078e0a0f */
[----:B------:R-:W-:Y:S01]  /*5420*/  ISETP.GT.U32.AND P4, PT, R15, R19, PT ;  /* 0x000000130f00720c */ /* 0x000fe20003f84070 */
[----:B------:R-:W-:Y:S01]  /*5430*/  @!P6 IMAD.IADD R17, R17, 0x1, -R15 ;  /* 0x000000011111e824 */ /* 0x000fe200078e0a0f */
[----:B------:R-:W-:Y:S01]  /*5440*/  IABS R8, R3 ;  /* 0x0000000300087213 */ /* 0x000fe20000000000 */
[----:B------:R-:W-:-:S03]  /*5450*/  IMAD.HI.U32 R2, R11, R10, RZ ;  /* 0x0000000a0b027227 */ /* 0x000fc600078e00ff */
[----:B------:R-:W-:Y:S01]  /*5460*/  ISETP.GT.U32.AND P6, PT, R15, R17, PT ;  /* 0x000000110f00720c */ /* 0x000fe20003fc4070 */
[----:B0-----:R-:W-:Y:S02]  /*5470*/  IMAD.MOV.U32 R0, RZ, RZ, R21 ;  /* 0x000000ffff007224 */ /* 0x001fe400078e0015 */
[----:B------:R-:W-:Y:S02]  /*5480*/  IMAD.MOV R2, RZ, RZ, -R2 ;  /* 0x000000ffff027224 */ /* 0x000fe400078e0a02 */
[----:B------:R-:W-:-:S04]  /*5490*/  IMAD.HI.U32 R22, R11, R6, RZ ;  /* 0x000000060b167227 */ /* 0x000fc800078e00ff */
[----:B------:R-:W-:Y:S01]  /*54a0*/  @!P2 IMAD.MOV R0, RZ, RZ, -R0 ;  /* 0x000000ffff00a224 */ /* 0x000fe200078e0a00 */
[----:B------:R-:W-:Y:S01]  /*54b0*/  ISETP.GT.U32.AND P2, PT, R15, R18, PT ;  /* 0x000000120f00720c */ /* 0x000fe20003f44070 */
[----:B------:R-:W-:-:S03]  /*54c0*/  IMAD.HI.U32 R21, R11, R8, RZ ;  /* 0x000000080b157227 */ /* 0x000fc600078e00ff */
[----:B------:R0:W-:Y:S01]  /*54d0*/  STL [R1+0x3b8], R0 ;  /* 0x0003b80001007387 */ /* 0x0001e20000100800 */
[----:B------:R-:W-:Y:S02]  /*54e0*/  IMAD R10, R15, R2, R10 ;  /* 0x000000020f0a7224 */ /* 0x000fe400078e020a */
[----:B------:R-:W-:Y:S02]  /*54f0*/  IMAD.MOV R22, RZ, RZ, -R22 ;  /* 0x000000ffff167224 */ /* 0x000fe400078e0a16 */
[----:B------:R-:W-:Y:S02]  /*5500*/  IMAD.MOV R21, RZ, RZ, -R21 ;  /* 0x000000ffff157224 */ /* 0x000fe400078e0a15 */
[----:B------:R-:W-:Y:S01]  /*5510*/  @!P4 IMAD.IADD R19, R19, 0x1, -R15 ;  /* 0x000000011313c824 */ /* 0x000fe200078e0a0f */
[C---:B------:R-:W-:Y:S01]  /*5520*/  ISETP.GT.U32.AND P4, PT, R15.reuse, R10, PT ;  /* 0x0000000a0f00720c */ /* 0x040fe20003f84070 */
[----:B------:R-:W-:Y:S02]  /*5530*/  IMAD R6, R15, R22, R6 ;  /* 0x000000160f067224 */ /* 0x000fe400078e0206 */
[----:B0-----:R-:W-:-:S02]  /*5540*/  IMAD.MOV.U32 R0, RZ, RZ, R20 ;  /* 0x000000ffff007224 */ /* 0x001fc400078e0014 */
[----:B------:R-:W-:Y:S02]  /*5550*/  IMAD R8, R15, R21, R8 ;  /* 0x000000150f087224 */ /* 0x000fe400078e0208 */
[--C-:B------:R-:W-:Y:S01]  /*5560*/  @!P6 IMAD.IADD R17, R17, 0x1, -R15.reuse ;  /* 0x000000011111e824 */ /* 0x100fe200078e0a0f */
[C---:B------:R-:W-:Y:S01]  /*5570*/  ISETP.GT.U32.AND P6, PT, R15.reuse, R6, PT ;  /* 0x000000060f00720c */ /* 0x040fe20003fc4070 */
[----:B------:R-:W-:Y:S01]  /*5580*/  @!P0 IMAD.MOV R0, RZ, RZ, -R0 ;  /* 0x000000ffff008224 */ /* 0x000fe200078e0a00 */
[C---:B------:R-:W-:Y:S01]  /*5590*/  ISETP.GT.U32.AND P0, PT, R15.reuse, R12, PT ;  /* 0x0000000c0f00720c */ /* 0x040fe20003f04070 */
[----:B------:R-:W-:Y:S01]  /*55a0*/  @!P2 IMAD.IADD R18, R18, 0x1, -R15 ;  /* 0x000000011212a824 */ /* 0x000fe200078e0a0f */
[----:B------:R-:W-:Y:S01]  /*55b0*/  ISETP.GT.U32.AND P2, PT, R15, R8, PT ;  /* 0x000000080f00720c */ /* 0x000fe20003f44070 */
[C---:B------:R-:W-:Y:S01]  /*55c0*/  VIADD R14, R7.reuse, 0x1d4 ;  /* 0x000001d4070e7836 */ /* 0x040fe20000000000 */
[----:B------:R0:W-:Y:S01]  /*55d0*/  STL [R1+0x334], R0 ;  /* 0x0003340001007387 */ /* 0x0001e20000100800 */
[----:B------:R-:W-:-:S02]  /*55e0*/  VIADD R16, R7, 0x1d2 ;  /* 0x000001d207107836 */ /* 0x000fc40000000000 */
[----:B------:R-:W-:Y:S01]  /*55f0*/  @!P4 IMAD.IADD R10, R10, 0x1, -R15 ;  /* 0x000000010a0ac824 */ /* 0x000fe200078e0a0f */
[----:B------:R-:W-:Y:S01]  /*5600*/  IABS R4, R14 ;  /* 0x0000000e00047213 */ /* 0x000fe20000000000 */
[----:B------:R-:W-:Y:S01]  /*5610*/  IMAD.MOV.U32 R23, RZ, RZ, R19 ;  /* 0x000000ffff177224 */ /* 0x000fe200078e0013 */
[----:B------:R-:W-:Y:S01]  /*5620*/  IABS R2, R16 ;  /* 0x0000001000027213 */ /* 0x000fe20000000000 */
[----:B------:R-:W-:Y:S01]  /*5630*/  @!P6 IMAD.IADD R6, R6, 0x1, -R15 ;  /* 0x000000010606e824 */ /* 0x000fe200078e0a0f */
[----:B------:R-:W-:Y:S01]  /*5640*/  ISETP.GT.U32.AND P6, PT, R15, R10, PT ;  /* 0x0000000a0f00720c */ /* 0x000fe20003fc4070 */
[----:B------:R-:W-:Y:S01]  /*5650*/  IMAD.HI.U32 R20, R11, R4, RZ ;  /* 0x000000040b147227 */ /* 0x000fe200078e00ff */
[----:B------:R-:W-:-:S03]  /*5660*/  ISETP.GE.AND P4, PT, R5, RZ, PT ;  /* 0x000000ff0500720c */ /* 0x000fc60003f86270 */
[----:B0-----:R-:W-:Y:S02]  /*5670*/  IMAD.MOV.U32 R0, RZ, RZ, R18 ;  /* 0x000000ffff007224 */ /* 0x001fe400078e0012 */
[----:B------:R-:W-:Y:S02]  /*5680*/  @!P5 IMAD.MOV R23, RZ, RZ, -R23 ;  /* 0x000000ffff17d224 */ /* 0x000fe400078e0a17 */
[--C-:B------:R-:W-:Y:S01]  /*5690*/  @!P0 IMAD.IADD R12, R12, 0x1, -R15.reuse ;  /* 0x000000010c0c8824 */ /* 0x100fe200078e0a0f */
[----:B------:R-:W-:Y:S01]  /*56a0*/  ISETP.GE.AND P0, PT, R9, RZ, PT ;  /* 0x000000ff0900720c */ /* 0x000fe20003f06270 */
[----:B------:R-:W-:Y:S01]  /*56b0*/  @!P3 IMAD.MOV R0, RZ, RZ, -R0 ;  /* 0x000000ffff00b224 */ /* 0x000fe200078e0a00 */
[----:B------:R-:W-:Y:S01]  /*56c0*/  STL [R1+0x54], R23 ;  /* 0x0000541701007387 */ /* 0x000fe20000100800 */
[----:B------:R-:W-:Y:S01]  /*56d0*/  IMAD.HI.U32 R21, R11, R2, RZ ;  /* 0x000000020b157227 */ /* 0x000fe200078e00ff */
[C---:B------:R-:W-:Y:S02]  /*56e0*/  ISETP.GT.U32.AND P3, PT, R15.reuse, R6, PT ;  /* 0x000000060f00720c */ /* 0x040fe40003f64070 */
[----:B------:R0:W-:Y:S01]  /*56f0*/  STL [R1+0x5c], R0 ;  /* 0x00005c0001007387 */ /* 0x0001e20000100800 */
[----:B------:R-:W-:Y:S01]  /*5700*/  @!P2 IMAD.IADD R8, R8, 0x1, -R15 ;  /* 0x000000010808a824 */ /* 0x000fe200078e0a0f */
[----:B------:R-:W-:Y:S01]  /*5710*/  ISETP.GT.U32.AND P2, PT, R15, R12, PT ;  /* 0x0000000c0f00720c */ /* 0x000fe20003f44070 */
[----:B------:R-:W-:-:S02]  /*5720*/  IMAD.MOV R20, RZ, RZ, -R20 ;  /* 0x000000ffff147224 */ /* 0x000fc400078e0a14 */
[----:B------:R-:W-:Y:S01]  /*5730*/  IMAD.MOV R21, RZ, RZ, -R21 ;  /* 0x000000ffff157224 */ /* 0x000fe200078e0a15 */
[C---:B------:R-:W-:Y:S01]  /*5740*/  ISETP.GT.U32.AND P5, PT, R15.reuse, R8, PT ;  /* 0x000000080f00720c */ /* 0x040fe20003fa4070 */
[C---:B------:R-:W-:Y:S02]  /*5750*/  IMAD R4, R15.reuse, R20, R4 ;  /* 0x000000140f047224 */ /* 0x040fe400078e0204 */
[----:B------:R-:W-:Y:S02]  /*5760*/  IMAD R2, R15, R21, R2 ;  /* 0x000000150f027224 */ /* 0x000fe400078e0202 */
[----:B0-----:R-:W-:Y:S02]  /*5770*/  IMAD.MOV.U32 R0, RZ, RZ, R17 ;  /* 0x000000ffff007224 */ /* 0x001fe400078e0011 */
[----:B------:R-:W-:Y:S02]  /*5780*/  VIADD R9, R7, 0x1d0 ;  /* 0x000001d007097836 */ /* 0x000fe40000000000 */
[----:B------:R-:W-:Y:S01]  /*5790*/  @!P1 IMAD.MOV R0, RZ, RZ, -R0 ;  /* 0x000000ffff009224 */ /* 0x000fe200078e0a00 */
[----:B------:R-:W-:Y:S01]  /*57a0*/  ISETP.GT.U32.AND P1, PT, R15, R4, PT ;  /* 0x000000040f00720c */ /* 0x000fe20003f24070 */
[----:B------:R-:W-:Y:S01]  /*57b0*/  VIADD R5, R7, 0x1ce ;  /* 0x000001ce07057836 */ /* 0x000fe20000000000 */
[----:B------:R-:W-:Y:S01]  /*57c0*/  IABS R17, R9 ;  /* 0x0000000900117213 */ /* 0x000fe20000000000 */
[--C-:B------:R-:W-:Y:S01]  /*57d0*/  @!P6 IMAD.IADD R10, R10, 0x1, -R15.reuse ;  /* 0x000000010a0ae824 */ /* 0x100fe200078e0a0f */
[----:B------:R-:W-:Y:S01]  /*57e0*/  ISETP.GT.U32.AND P6, PT, R15, R2, PT ;  /* 0x000000020f00720c */ /* 0x000fe20003fc4070 */
[--C-:B------:R-:W-:Y:S01]  /*57f0*/  @!P2 IMAD.IADD R12, R12, 0x1, -R15.reuse ;  /* 0x000000010c0ca824 */ /* 0x100fe200078e0a0f */
[----:B------:R-:W-:Y:S01]  /*5800*/  IABS R18, R5 ;  /* 0x0000000500127213 */ /* 0x000fe20000000000 */
[----:B------:R-:W-:Y:S01]  /*5810*/  @!P5 IMAD.IADD R8, R8, 0x1, -R15 ;  /* 0x000000010808d824 */ /* 0x000fe200078e0a0f */
[----:B------:R-:W-:Y:S01]  /*5820*/  ISETP.GE.AND P2, PT, R3, RZ, PT ;  /* 0x000000ff0300720c */ /* 0x000fe20003f46270 */
[----:B------:R0:W-:Y:S01]  /*5830*/  STL [R1+0x74], R0 ;  /* 0x0000740001007387 */ /* 0x0001e20000100800 */
[----:B------:R-:W-:Y:S01]  /*5840*/  ISETP.GE.AND P5, PT, R13, RZ, PT ;  /* 0x000000ff0d00720c */ /* 0x000fe20003fa6270 */
[----:B------:R-:W-:-:S02]  /*5850*/  IMAD.MOV.U32 R3, RZ, RZ, R18 ;  /* 0x000000ffff037224 */ /* 0x000fc400078e0012 */
[----:B------:R-:W-:-:S04]  /*5860*/  IMAD.HI.U32 R13, R11, R17, RZ ;  /* 0x000000110b0d7227 */ /* 0x000fc800078e00ff */
[----:B------:R-:W-:Y:S02]  /*5870*/  IMAD.MOV.U32 R19, RZ, RZ, R12 ;  /* 0x000000ffff137224 */ /* 0x000fe400078e000c */
[--C-:B------:R-:W-:Y:S01]  /*5880*/  @!P3 IMAD.IADD R6, R6, 0x1, -R15.reuse ;  /* 0x000000010606b824 */ /* 0x100fe200078e0a0f */
[----:B------:R-:W-:Y:S01]  /*5890*/  ISETP.GE.AND P3, PT, R14, RZ, PT ;  /* 0x000000ff0e00720c */ /* 0x000fe20003f66270 */
[----:B0-----:R-:W-:Y:S02]  /*58a0*/  IMAD.MOV.U32 R0, RZ, RZ, R10 ;  /* 0x000000ffff007224 */ /* 0x001fe400078e000a */
[----:B------:R-:W-:Y:S01]  /*58b0*/  @!P1 IMAD.IADD R4, R4, 0x1, -R15 ;  /* 0x0000000104049824 */ /* 0x000fe200078e0a0f */
[----:B------:R-:W-:Y:S01]  /*58c0*/  ISETP.GE.AND P1, PT, R16, RZ, PT ;  /* 0x000000ff1000720c */ /* 0x000fe20003f26270 */
[----:B------:R-:W-:-:S04]  /*58d0*/  IMAD.HI.U32 R14, R11, R3, RZ ;  /* 0x000000030b0e7227 */ /* 0x000fc800078e00ff */
[----:B------:R-:W-:Y:S02]  /*58e0*/  IMAD.MOV R13, RZ, RZ, -R13 ;  /* 0x000000ffff0d7224 */ /* 0x000fe400078e0a0d */
[----:B------:R-:W-:Y:S01]  /*58f0*/  @!P0 IMAD.MOV R19, RZ, RZ, -R19 ;  /* 0x000000ffff138224 */ /* 0x000fe200078e0a13 */
[----:B------:R-:W-:Y:S01]  /*5900*/  ISETP.GT.U32.AND P0, PT, R15, R4, PT ;  /* 0x000000040f00720c */ /* 0x000fe20003f04070 */
[----:B------:R-:W-:Y:S01]  /*5910*/  @!P6 IMAD.IADD R2, R2, 0x1, -R15 ;  /* 0x000000010202e824 */ /* 0x000fe200078e0a0f */
[----:B------:R-:W-:Y:S01]  /*5920*/  ISETP.GE.AND P6, PT, R9, RZ, PT ;  /* 0x000000ff0900720c */ /* 0x000fe20003fc6270 */
[----:B------:R-:W-:Y:S01]  /*5930*/  @!P4 IMAD.MOV R0, RZ, RZ, -R0 ;  /* 0x000000ffff00c224 */ /* 0x000fe200078e0a00 */
[----:B------:R0:W-:Y:S01]  /*5940*/  STL [R1+0x8c], R19 ;  /* 0x00008c1301007387 */ /* 0x0001e20000100800 */
[----:B------:R-:W-:Y:S01]  /*5950*/  IMAD.MOV R12, RZ, RZ, -R14 ;  /* 0x000000ffff0c7224 */ /* 0x000fe200078e0a0e */
[C---:B------:R-:W-:Y:S01]  /*5960*/  ISETP.GT.U32.AND P4, PT, R15.reuse, R2, PT ;  /* 0x000000020f00720c */ /* 0x040fe20003f84070 */
[C---:B------:R-:W-:Y:S01]  /*5970*/  IMAD R9, R15.reuse, R13, R17 ;  /* 0x0000000d0f097224 */ /* 0x040fe200078e0211 */
[----:B------:R1:W-:Y:S01]  /*5980*/  STL [R1+0x94], R0 ;  /* 0x0000940001007387 */ /* 0x0003e20000100800 */
[----:B------:R-:W-:-:S02]  /*5990*/  IMAD R3, R15, R12, R3 ;  /* 0x0000000c0f037224 */ /* 0x000fc400078e0203 */
[----:B------:R-:W-:Y:S01]  /*59a0*/  @!P2 IMAD.MOV R8, RZ, RZ, -R8 ;  /* 0x000000ffff08a224 */ /* 0x000fe200078e0a08 */
[----:B------:R-:W-:Y:S01]  /*59b0*/  ISETP.GT.U32.AND P2, PT, R15, R9, PT ;  /* 0x000000090f00720c */ /* 0x000fe20003f44070 */
[----:B------:R-:W-:Y:S01]  /*59c0*/  @!P0 IMAD.IADD R4, R4, 0x1, -R15 ;  /* 0x0000000104048824 */ /* 0x000fe200078e0a0f */
[----:B------:R-:W-:Y:S01]  /*59d0*/  ISETP.GE.AND P0, PT, R5, RZ, PT ;  /* 0x000000ff0500720c */ /* 0x000fe20003f06270 */
[C---:B------:R-:W-:Y:S01]  /*59e0*/  VIADD R12, R7.reuse, 0x1c8 ;  /* 0x000001c8070c7836 */ /* 0x040fe20000000000 */
[----:B------:R2:W-:Y:S01]  /*59f0*/  STL [R1+0x9c], R8 ;  /* 0x00009c0801007387 */ /* 0x0005e20000100800 */
[C---:B0-----:R-:W-:Y:S02]  /*5a00*/  VIADD R19, R7.reuse, 0x1c0 ;  /* 0x000001c007137836 */ /* 0x041fe40000000000 */
[----:B-1----:R-:W-:Y:S02]  /*5a10*/  IMAD.MOV.U32 R0, RZ, RZ, R6 ;  /* 0x000000ffff007224 */ /* 0x002fe400078e0006 */
[----:B------:R-:W-:-:S02]  /*5a20*/  VIADD R6, R7, 0x1cc ;  /* 0x000001cc07067836 */ /* 0x000fc40000000000 */
[----:B------:R-:W-:Y:S01]  /*5a30*/  @!P5 IMAD.MOV R0, RZ, RZ, -R0 ;  /* 0x000000ffff00d224 */ /* 0x000fe200078e0a00 */
[----:B------:R-:W-:Y:S01]  /*5a40*/  ISETP.GT.U32.AND P5, PT, R15, R3, PT ;  /* 0x000000030f00720c */ /* 0x000fe20003fa4070 */
[--C-:B------:R-:W-:Y:S01]  /*5a50*/  @!P2 IMAD.IADD R9, R9, 0x1, -R15.reuse ;  /* 0x000000010909a824 */ /* 0x100fe200078e0a0f */
[----:B------:R-:W-:Y:S01]  /*5a60*/  IABS R5, R6 ;  /* 0x0000000600057213 */ /* 0x000fe20000000000 */
[C---:B--2---:R-:W-:Y:S01]  /*5a70*/  VIADD R8, R7.reuse, 0x1ca ;  /* 0x000001ca07087836 */ /* 0x044fe20000000000 */
[----:B------:R0:W-:Y:S01]  /*5a80*/  STL [R1+0xb4], R0 ;  /* 0x0000b40001007387 */ /* 0x0001e20000100800 */
[----:B------:R-:W-:Y:S01]  /*5a90*/  @!P4 IMAD.IADD R2, R2, 0x1, -R15 ;  /* 0x000000010202c824 */ /* 0x000fe200078e0a0f */
[----:B------:R-:W-:Y:S01]  /*5aa0*/  ISETP.GE.AND P4, PT, R6, RZ, PT ;  /* 0x000000ff0600720c */ /* 0x000fe20003f86270 */
[----:B------:R-:W-:Y:S01]  /*5ab0*/  VIADD R16, R7, 0x1be ;  /* 0x000001be07107836 */ /* 0x000fe20000000000 */
[----:B------:R-:W-:Y:S02]  /*5ac0*/  IABS R10, R8 ;  /* 0x00000008000a7213 */ /* 0x000fe40000000000 */
[----:B------:R-:W-:Y:S01]  /*5ad0*/  ISETP.GE.AND P2, PT, R8, RZ, PT ;  /* 0x000000ff0800720c */ /* 0x000fe20003f46270 */
[----:B------:R-:W-:Y:S01]  /*5ae0*/  IMAD.HI.U32 R8, R11, R5, RZ ;  /* 0x000000050b087227 */ /* 0x000fe200078e00ff */
[----:B------:R-:W-:-:S03]  /*5af0*/  IABS R14, R16 ;  /* 0x00000010000e7213 */ /* 0x000fc60000000000 */
[----:B0-----:R-:W-:Y:S02]  /*5b00*/  IMAD.MOV.U32 R0, RZ, RZ, R4 ;  /* 0x000000ffff007224 */ /* 0x001fe400078e0004 */
[----:B------:R-:W-:Y:S01]  /*5b10*/  @!P5 IMAD.IADD R3, R3, 0x1, -R15 ;  /* 0x000000010303d824 */ /* 0x000fe200078e0a0f */
[C---:B------:R-:W-:Y:S01]  /*5b20*/  ISETP.GT.U32.AND P5, PT, R15.reuse, R9, PT ;  /* 0x000000090f00720c */ /* 0x040fe20003fa4070 */
[----:B------:R-:W-:Y:S02]  /*5b30*/  @!P3 IMAD.MOV R0, RZ, RZ, -R0 ;  /* 0x000000ffff00b224 */ /* 0x000fe400078e0a00 */
[----:B------:R-:W-:Y:S01]  /*5b40*/  IMAD.MOV.U32 R6, RZ, RZ, R10 ;  /* 0x000000ffff067224 */ /* 0x000fe200078e000a */
[----:B------:R-:W-:Y:S01]  /*5b50*/  ISETP.GT.U32.AND P3, PT, R15, R3, PT ;  /* 0x000000030f00720c */ /* 0x000fe20003f64070 */
[----:B------:R-:W-:Y:S01]  /*5b60*/  VIADD R10, R7, 0x1c4 ;  /* 0x000001c4070a7836 */ /* 0x000fe20000000000 */
[----:B------:R0:W-:Y:S01]  /*5b70*/  STL [R1+0xbc], R0 ;  /* 0x0000bc0001007387 */ /* 0x0001e20000100800 */
[----:B------:R-:W-:-:S04]  /*5b80*/  IMAD.HI.U32 R4, R11, R6, RZ ;  /* 0x000000060b047227 */ /* 0x000fc800078e00ff */
[----:B------:R-:W-:Y:S02]  /*5b90*/  IMAD.MOV R4, RZ, RZ, -R4 ;  /* 0x000000ffff047224 */ /* 0x000fe400078e0a04 */
[----:B------:R-:W-:Y:S02]  /*5ba0*/  @!P5 IMAD.IADD R9, R9, 0x1, -R15 ;  /* 0x000000010909d824 */ /* 0x000fe400078e0a0f */
[----:B------:R-:W-:Y:S02]  /*5bb0*/  IMAD R4, R15, R4, R6 ;  /* 0x000000040f047224 */ /* 0x000fe400078e0206 */
[----:B0-----:R-:W-:Y:S02]  /*5bc0*/  IMAD.MOV.U32 R0, RZ, RZ, R2 ;  /* 0x000000ffff007224 */ /* 0x001fe400078e0002 */
[----:B------:R-:W-:Y:S02]  /*5bd0*/  IMAD.MOV R2, RZ, RZ, -R8 ;  /* 0x000000ffff027224 */ /* 0x000fe400078e0a08 */
[----:B------:R-:W-:-:S02]  /*5be0*/  IMAD.MOV.U32 R13, RZ, RZ, R9 ;  /* 0x000000ffff0d7224 */ /* 0x000fc400078e0009 */
[C---:B------:R-:W-:Y:S02]  /*5bf0*/  IMAD R5, R15.reuse, R2, R5 ;  /* 0x000000020f057224 */ /* 0x040fe400078e0205 */
[----:B------:R-:W-:Y:S01]  /*5c00*/  @!P6 IMAD.MOV R13, RZ, RZ, -R13 ;  /* 0x000000ffff0de224 */ /* 0x000fe200078e0a0d */
[C---:B------:R-:W-:Y:S01]  /*5c10*/  ISETP.GT.U32.AND P6, PT, R15.reuse, R4, PT ;  /* 0x000000040f00720c */ /* 0x040fe20003fc4070 */
[----:B------:R-:W-:Y:S01]  /*5c20*/  @!P1 IMAD.MOV R0, RZ, RZ, -R0 ;  /* 0x000000ffff009224 */ /* 0x000fe200078e0a00 */
[----:B------:R-:W-:Y:S01]  /*5c30*/  ISETP.GT.U32.AND P5, PT, R15, R5, PT ;  /* 0x000000050f00720c */ /* 0x000fe20003fa4070 */
[----:B------:R-:W-:Y:S01]  /*5c40*/  @!P3 IMAD.IADD R3, R3, 0x1, -R15 ;  /* 0x000000010303b824 */ /* 0x000fe200078e0a0f */
[----:B------:R-:W-:Y:S01]  /*5c50*/  ISETP.GE.AND P1, PT, R12, RZ, PT ;  /* 0x000000ff0c00720c */ /* 0x000fe20003f26270 */
[C---:B------:R-:W-:Y:S01]  /*5c60*/  VIADD R8, R7.reuse, 0x1c6 ;  /* 0x000001c607087836 */ /* 0x040fe20000000000 */
[----:B------:R-:W-:Y:S01]  /*5c70*/  IABS R12, R12 ;  /* 0x0000000c000c7213 */ /* 0x000fe20000000000 */
[----:B------:R0:W-:Y:S01]  /*5c80*/  STL [R1+0xc4], R0 ;  /* 0x0000c40001007387 */ /* 0x0001e20000100800 */
[----:B------:R-:W-:-:S02]  /*5c90*/  VIADD R2, R7, 0x1c2 ;  /* 0x000001c207027836 */ /* 0x000fc40000000000 */
[----:B------:R-:W-:Y:S01]  /*5ca0*/  ISETP.GE.AND P3, PT, R8, RZ, PT ;  /* 0x000000ff0800720c */ /* 0x000fe20003f66270 */
[----:B------:R-:W-:Y:S01]  /*5cb0*/  IMAD.HI.U32 R6, R11, R12, RZ ;  /* 0x0000000c0b067227 */ /* 0x000fe200078e00ff */
[----:B------:R-:W-:Y:S01]  /*5cc0*/  IABS R8, R8 ;  /* 0x0000000800087213 */ /* 0x000fe20000000000 */
[----:B------:R1:W-:Y:S01]  /*5cd0*/  STL [R1+0x104], R13 ;  /* 0x0001040d01007387 */ /* 0x0003e20000100800 */
[----:B------:R-:W-:Y:S01]  /*5ce0*/  IABS R9, R2 ;  /* 0x0000000200097213 */ /* 0x000fe20000000000 */
[----:B------:R-:W-:Y:S02]  /*5cf0*/  @!P5 IMAD.IADD R5, R5, 0x1, -R15 ;  /* 0x000000010505d824 */ /* 0x000fe400078e0a0f */
[----:B0-----:R-:W-:Y:S02]  /*5d00*/  IMAD.MOV.U32 R0, RZ, RZ, R3 ;  /* 0x000000ffff007224 */ /* 0x001fe400078e0003 */
[----:B------:R-:W-:Y:S01]  /*5d10*/  IMAD.MOV R6, RZ, RZ, -R6 ;  /* 0x000000ffff067224 */ /* 0x000fe200078e0a06 */
[C---:B------:R-:W-:Y:S01]  /*5d20*/  ISETP.GT.U32.AND P5, PT, R15.reuse, R5, PT ;  /* 0x000000050f00720c */ /* 0x040fe20003fa4070 */
[----:B------:R-:W-:Y:S01]  /*5d30*/  @!P0 IMAD.MOV R0, RZ, RZ, -R0 ;  /* 0x000000ffff008224 */ /* 0x000fe200078e0a00 */
[----:B------:R-:W-:Y:S01]  /*5d40*/  ISETP.GE.AND P0, PT, R10, RZ, PT ;  /* 0x000000ff0a00720c */ /* 0x000fe20003f06270 */
[----:B------:R-:W-:Y:S01]  /*5d50*/  @!P6 IMAD.IADD R4, R4, 0x1, -R15 ;  /* 0x000000010404e824 */ /* 0x000fe200078e0a0f */
[----:B------:R-:W-:Y:S01]  /*5d60*/  IABS R10, R10 ;  /* 0x0000000a000a7213 */ /* 0x000fe20000000000 */
[----:B------:R-:W-:Y:S01]  /*5d70*/  IMAD R12, R15, R6, R12 ;  /* 0x000000060f0c7224 */ /* 0x000fe200078e020c */
[----:B------:R0:W-:Y:S01]  /*5d80*/  STL [R1+0x10c], R0 ;  /* 0x00010c0001007387 */ /* 0x0001e20000100800 */
[----:B------:R-:W-:Y:S01]  /*5d90*/  IMAD.HI.U32 R3, R11, R8, RZ ;  /* 0x000000080b037227 */ /* 0x000fe200078e00ff */
[----:B------:R-:W-:-:S03]  /*5da0*/  ISETP.GT.U32.AND P6, PT, R15, R4, PT ;  /* 0x000000040f00720c */ /* 0x000fc60003fc4070 */
[----:B-1----:R-:W-:-:S04]  /*5db0*/  IMAD.HI.U32 R13, R11, R10, RZ ;  /* 0x0000000a0b0d7227 */ /* 0x002fc800078e00ff */
[----:B------:R-:W-:Y:S01]  /*5dc0*/  @!P5 IMAD.IADD R5, R5, 0x1, -R15 ;  /* 0x000000010505d824 */ /* 0x000fe200078e0a0f */
[----:B------:R-:W-:Y:S01]  /*5dd0*/  ISETP.GT.U32.AND P5, PT, R15, R12, PT ;  /* 0x0000000c0f00720c */ /* 0x000fe20003fa4070 */
[----:B------:R-:W-:-:S04]  /*5de0*/  IMAD.HI.U32 R6, R11, R9, RZ ;  /* 0x000000090b067227 */ /* 0x000fc800078e00ff */
[----:B------:R-:W-:Y:S02]  /*5df0*/  IMAD.MOV R13, RZ, RZ, -R13 ;  /* 0x000000ffff0d7224 */ /* 0x000fe400078e0a0d */
[----:B------:R-:W-:Y:S02]  /*5e00*/  IMAD.MOV R3, RZ, RZ, -R3 ;  /* 0x000000ffff037224 */ /* 0x000fe400078e0a03 */
[----:B------:R-:W-:Y:S02]  /*5e10*/  IMAD.MOV R6, RZ, RZ, -R6 ;  /* 0x000000ffff067224 */ /* 0x000fe400078e0a06 */
[C---:B------:R-:W-:Y:S02]  /*5e20*/  IMAD R10, R15.reuse, R13, R10 ;  /* 0x0000000d0f0a7224 */ /* 0x040fe400078e020a */
[----:B------:R-:W-:Y:S01]  /*5e30*/  IMAD R8, R15, R3, R8 ;  /* 0x000000030f087224 */ /* 0x000fe200078e0208 */
[----:B------:R-:W-:Y:S01]  /*5e40*/  IABS R3, R19 ;  /* 0x0000001300037213 */ /* 0x000fe20000000000 */
[----:B0-----:R-:W-:-:S02]  /*5e50*/  IMAD.MOV.U32 R0, RZ, RZ, R5 ;  /* 0x000000ffff007224 */ /* 0x001fc400078e0005 */
[C---:B------:R-:W-:Y:S02]  /*5e60*/  IMAD R9, R15.reuse, R6, R9 ;  /* 0x000000060f097224 */ /* 0x040fe400078e0209 */
[--C-:B------:R-:W-:Y:S01]  /*5e70*/  @!P6 IMAD.IADD R4, R4, 0x1, -R15.reuse ;  /* 0x000000010404e824 */ /* 0x100fe200078e0a0f */
[C---:B------:R-:W-:Y:S01]  /*5e80*/  ISETP.GT.U32.AND P6, PT, R15.reuse, R10, PT ;  /* 0x0000000a0f00720c */ /* 0x040fe20003fc4070 */
[----:B------:R-:W-:Y:S01]  /*5e90*/  @!P4 IMAD.MOV R0, RZ, RZ, -R0 ;  /* 0x000000ffff00c224 */ /* 0x000fe200078e0a00 */
[C---:B------:R-:W-:Y:S01]  /*5ea0*/  ISETP.GT.U32.AND P4, PT, R15.reuse, R8, PT ;  /* 0x000000080f00720c */ /* 0x040fe20003f84070 */
[----:B------:R-:W-:Y:S01]  /*5eb0*/  @!P5 IMAD.IADD R12, R12, 0x1, -R15 ;  /* 0x000000010c0cd824 */ /* 0x000fe200078e0a0f */
[----:B------:R-:W-:Y:S01]  /*5ec0*/  ISETP.GT.U32.AND P5, PT, R15, R9, PT ;  /* 0x000000090f00720c */ /* 0x000fe20003fa4070 */
[----:B------:R-:W-:Y:S01]  /*5ed0*/  IMAD.HI.U32 R5, R11, R3, RZ ;  /* 0x000000030b057227 */ /* 0x000fe200078e00ff */
[----:B------:R0:W-:Y:S03]  /*5ee0*/  STL [R1+0x114], R0 ;  /* 0x0001140001007387 */ /* 0x0001e60000100800 */
[----:B------:R-:W-:-:S02]  /*5ef0*/  IMAD.MOV R5, RZ, RZ, -R5 ;  /* 0x000000ffff057224 */ /* 0x000fc400078e0a05 */
[----:B------:R-:W-:Y:S02]  /*5f00*/  VIADD R6, R7, 0x1bc ;  /* 0x000001bc07067836 */ /* 0x000fe40000000000 */
[--C-:B------:R-:W-:Y:S02]  /*5f10*/  @!P6 IMAD.IADD R10, R10, 0x1, -R15.reuse ;  /* 0x000000010a0ae824 */ /* 0x100fe400078e0a0f */
[--C-:B------:R-:W-:Y:S01]  /*5f20*/  @!P4 IMAD.IADD R8, R8, 0x1, -R15.reuse ;  /* 0x000000010808c824 */ /* 0x100fe200078e0a0f */
[----:B------:R-:W-:Y:S01]  /*5f30*/  ISETP.GT.U32.AND P4, PT, R15, R12, PT ;  /* 0x0000000c0f00720c */ /* 0x000fe20003f84070 */
[----:B------:R-:W-:Y:S01]  /*5f40*/  @!P5 IMAD.IADD R9, R9, 0x1, -R15 ;  /* 0x000000010909d824 */ /* 0x000fe200078e0a0f */
[C---:B------:R-:W-:Y:S01]  /*5f50*/  ISETP.GT.U32.AND P5, PT, R15.reuse, R10, PT ;  /* 0x0000000a0f00720c */ /* 0x040fe20003fa4070 */
[----:B0-----:R-:W-:Y:S01]  /*5f60*/  IMAD.MOV.U32 R0, RZ, RZ, R4 ;  /* 0x000000ffff007224 */ /* 0x001fe200078e0004 */
[----:B------:R-:W-:Y:S01]  /*5f70*/  ISETP.GT.U32.AND P6, PT, R15, R8, PT ;  /* 0x000000080f00720c */ /* 0x000fe20003fc4070 */
[----:B------:R-:W-:Y:S01]  /*5f80*/  IMAD.HI.U32 R4, R11, R14, RZ ;  /* 0x0000000e0b047227 */ /* 0x000fe200078e00ff */
[----:B------:R-:W-:-:S03]  /*5f90*/  IABS R18, R6 ;  /* 0x0000000600127213 */ /* 0x000fc60000000000 */
[----:B------:R-:W-:Y:S02]  /*5fa0*/  IMAD.MOV R4, RZ, RZ, -R4 ;  /* 0x000000ffff047224 */ /* 0x000fe400078e0a04 */
[----:B------:R-:W-:Y:S01]  /*5fb0*/  @!P2 IMAD.MOV R0, RZ, RZ, -R0 ;  /* 0x000000ffff00a224 */ /* 0x000fe200078e0a00 */
[C---:B------:R-:W-:Y:S01]  /*5fc0*/  ISETP.GT.U32.AND P2, PT, R15.reuse, R9, PT ;  /* 0x000000090f00720c */ /* 0x040fe20003f44070 */
[C---:B------:R-:W-:Y:S02]  /*5fd0*/  IMAD R3, R15.reuse, R5, R3 ;  /* 0x000000050f037224 */ /* 0x040fe400078e0203 */
[C---:B------:R-:W-:Y:S01]  /*5fe0*/  IMAD R14, R15.reuse, R4, R14 ;  /* 0x000000040f0e7224 */ /* 0x040fe200078e020e */
[----:B------:R0:W-:Y:S01]  /*5ff0*/  STL [R1+0x160], R0 ;  /* 0x0001600001007387 */ /* 0x0001e20000100800 */
[--C-:B------:R-:W-:Y:S01]  /*6000*/  @!P4 IMAD.IADD R12, R12, 0x1, -R15.reuse ;  /* 0x000000010c0cc824 */ /* 0x100fe200078e0a0f */
[C---:B------:R-:W-:Y:S01]  /*6010*/  ISETP.GT.U32.AND P4, PT, R15.reuse, R3, PT ;  /* 0x000000030f00720c */ /* 0x040fe20003f84070 */
[----:B------:R-:W-:Y:S01]  /*6020*/  @!P5 IMAD.IADD R10, R10, 0x1, -R15 ;  /* 0x000000010a0ad824 */ /* 0x000fe200078e0a0f */
[----:B------:R-:W-:Y:S01]  /*6030*/  ISETP.GT.U32.AND P5, PT, R15, R14, PT ;  /* 0x0000000e0f00720c */ /* 0x000fe20003fa4070 */
[----:B------:R-:W-:-:S02]  /*6040*/  VIADD R4, R7, 0x1b8 ;  /* 0x000001b807047836 */ /* 0x000fc40000000000 */
[----:B------:R-:W-:Y:S02]  /*6050*/  VIADD R5, R7, 0x1ba ;  /* 0x000001ba07057836 */ /* 0x000fe40000000000 */
[--C-:B------:R-:W-:Y:S01]  /*6060*/  @!P2 IMAD.IADD R9, R9, 0x1, -R15.reuse ;  /* 0x000000010909a824 */ /* 0x100fe200078e0a0f */
[----:B------:R-:W-:Y:S01]  /*6070*/  ISETP.GE.AND P2, PT, R19, RZ, PT ;  /* 0x000000ff1300720c */ /* 0x000fe20003f46270 */
[--C-:B------:R-:W-:Y:S01]  /*6080*/  @!P6 IMAD.IADD R8, R8, 0x1, -R15.reuse ;  /* 0x000000010808e824 */ /* 0x100fe200078e0a0f */
[----:B------:R-:W-:Y:S01]  /*6090*/  IABS R19, R4 ;  /* 0x0000000400137213 */ /* 0x000fe20000000000 */
[----:B------:R-:W-:Y:S01]  /*60a0*/  IMAD.HI.U32 R13, R11, R18, RZ ;  /* 0x000000120b0d7227 */ /* 0x000fe200078e00ff */
[----:B------:R-:W-:Y:S02]  /*60b0*/  IABS R17, R5 ;  /* 0x0000000500117213 */ /* 0x000fe40000000000 */
[----:B------:R-:W-:Y:S01]  /*60c0*/  ISETP.GE.AND P6, PT, R2, RZ, PT ;  /* 0x000000ff0200720c */ /* 0x000fe20003fc6270 */
[--C-:B------:R-:W-:Y:S01]  /*60d0*/  @!P4 IMAD.IADD R3, R3, 0x1, -R15.reuse ;  /* 0x000000010303c824 */ /* 0x100fe200078e0a0f */
[----:B------:R-:W-:Y:S01]  /*60e0*/  ISETP.GE.AND P4, PT, R16, RZ, PT ;  /* 0x000000ff1000720c */ /* 0x000fe20003f86270 */
[----:B------:R-:W-:-:S02]  /*60f0*/  @!P5 IMAD.IADD R14, R14, 0x1, -R15 ;  /* 0x000000010e0ed824 */ /* 0x000fc400078e0a0f */
[----:B------:R-:W-:Y:S02]  /*6100*/  IMAD.MOV.U32 R16, RZ, RZ, R19 ;  /* 0x000000ffff107224 */ /* 0x000fe400078e0013 */
[----:B------:R-:W-:Y:S01]  /*6110*/  IMAD.MOV.U32 R20, RZ, RZ, R12 ;  /* 0x000000ffff147224 */ /* 0x000fe200078e000c */
[----:B------:R-:W-:Y:S01]  /*6120*/  ISETP.GT.U32.AND P5, PT, R15, R14, PT ;  /* 0x0000000e0f00720c */ /* 0x000fe20003fa4070 */
[----:B------:R-:W-:-:S04]  /*6130*/  IMAD.HI.U32 R12, R11, R16, RZ ;  /* 0x000000100b0c7227 */ /* 0x000fc800078e00ff */
[----:B------:R-:W-:Y:S02]  /*6140*/  IMAD.MOV R13, RZ, RZ, -R13 ;  /* 0x000000ffff0d7224 */ /* 0x000fe400078e0a0d */
[----:B0-----:R-:W-:Y:S02]  /*6150*/  IMAD.MOV.U32 R0, RZ, RZ, R8 ;  /* 0x000000ffff007224 */ /* 0x001fe400078e0008 */
[----:B------:R-:W-:Y:S02]  /*6160*/  IMAD.MOV R8, RZ, RZ, -R12 ;  /* 0x000000ffff087224 */ /* 0x000fe400078e0a0c */
[----:B------:R-:W-:Y:S01]  /*6170*/  @!P1 IMAD.MOV R20, RZ, RZ, -R20 ;  /* 0x000000ffff149224 */ /* 0x000fe200078e0a14 */
[C---:B------:R-:W-:Y:S01]  /*6180*/  ISETP.GT.U32.AND P1, PT, R15.reuse, R3, PT ;  /* 0x000000030f00720c */ /* 0x040fe20003f24070 */
[C---:B------:R-:W-:Y:S02]  /*6190*/  IMAD R18, R15.reuse, R13, R18 ;  /* 0x0000000d0f127224 */ /* 0x040fe400078e0212 */
[----:B------:R-:W-:Y:S01]  /*61a0*/  IMAD R16, R15, R8, R16 ;  /* 0x000000080f107224 */ /* 0x000fe200078e0210 */
[----:B------:R-:W-:Y:S01]  /*61b0*/  STL [R1+0x168], R20 ;  /* 0x0001681401007387 */ /* 0x000fe20000100800 */
[----:B------:R-:W-:-:S04]  /*61c0*/  IMAD.HI.U32 R2, R11, R17, RZ ;  /* 0x000000110b027227 */ /* 0x000fc800078e00ff */
[----:B------:R-:W-:Y:S01]  /*61d0*/  @!P3 IMAD.MOV R0, RZ, RZ, -R0 ;  /* 0x000000ffff00b224 */ /* 0x000fe200078e0a00 */
[C---:B------:R-:W-:Y:S01]  /*61e0*/  ISETP.GT.U32.AND P3, PT, R15.reuse, R18, PT ;  /* 0x000000120f00720c */ /* 0x040fe20003f64070 */
[--C-:B------:R-:W-:Y:S01]  /*61f0*/  @!P5 IMAD.IADD R14, R14, 0x1, -R15.reuse ;  /* 0x000000010e0ed824 */ /* 0x100fe200078e0a0f */
[----:B------:R-:W-:Y:S01]  /*6200*/  ISETP.GT.U32.AND P5, PT, R15, R16, PT ;  /* 0x000000100f00720c */ /* 0x000fe20003fa4070 */
[----:B------:R-:W-:Y:S01]  /*6210*/  IMAD.MOV R2, RZ, RZ, -R2 ;  /* 0x000000ffff027224 */ /* 0x000fe200078e0a02 */
[----:B------:R0:W-:Y:S01]  /*6220*/  STL [R1+0x16c], R0 ;  /* 0x00016c0001007387 */ /* 0x0001e20000100800 */
[----:B------:R-:W-:Y:S01]  /*6230*/  @!P1 IMAD.IADD R3, R3, 0x1, -R15 ;  /* 0x0000000103039824 */ /* 0x000fe200078e0a0f */
[----:B------:R-:W-:Y:S01]  /*6240*/  ISETP.GE.AND P1, PT, R5, RZ, PT ;  /* 0x000000ff0500720c */ /* 0x000fe20003f26270 */
[----:B------:R-:W-:Y:S02]  /*6250*/  IMAD R17, R15, R2, R17 ;  /* 0x000000020f117224 */ /* 0x000fe400078e0211 */
[----:B------:R-:W-:-:S02]  /*6260*/  VIADD R5, R7, 0x1b4 ;  /* 0x000001b407057836 */ /* 0x000fc40000000000 */
[----:B------:R-:W-:Y:S02]  /*6270*/  VIADD R2, R7, 0x1b6 ;  /* 0x000001b607027836 */ /* 0x000fe40000000000 */
[----:B------:R-:W-:Y:S01]  /*6280*/  @!P3 IMAD.IADD R18, R18, 0x1, -R15 ;  /* 0x000000011212b824 */ /* 0x000fe200078e0a0f */
[----:B------:R-:W-:Y:S01]  /*6290*/  ISETP.GE.AND P3, PT, R4, RZ, PT ;  /* 0x000000ff0400720c */ /* 0x000fe20003f66270 */
[----:B0-----:R-:W-:Y:S01]  /*62a0*/  IMAD.MOV.U32 R0, RZ, RZ, R9 ;  /* 0x000000ffff007224 */ /* 0x001fe200078e0009 */
[----:B------:R-:W-:Y:S01]  /*62b0*/  IABS R4, R5 ;  /* 0x0000000500047213 */ /* 0x000fe20000000000 */
[----:B------:R-:W-:Y:S01]  /*62c0*/  @!P5 IMAD.IADD R16, R16, 0x1, -R15 ;  /* 0x000000011010d824 */ /* 0x000fe200078e0a0f */
[----:B------:R-:W-:Y:S01]  /*62d0*/  IABS R12, R2 ;  /* 0x00000002000c7213 */ /* 0x000fe20000000000 */
[----:B------:R-:W-:Y:S01]  /*62e0*/  @!P6 IMAD.MOV R0, RZ, RZ, -R0 ;  /* 0x000000ffff00e224 */ /* 0x000fe200078e0a00 */
[----:B------:R-:W-:Y:S01]  /*62f0*/  ISETP.GT.U32.AND P6, PT, R15, R17, PT ;  /* 0x000000110f00720c */ /* 0x000fe20003fc4070 */
[----:B------:R-:W-:Y:S01]  /*6300*/  @!P0 IMAD.MOV R10, RZ, RZ, -R10 ;  /* 0x000000ffff0a8224 */ /* 0x000fe200078e0a0a */
[----:B------:R-:W-:Y:S01]  /*6310*/  ISETP.GE.AND P0, PT, R6, RZ, PT ;  /* 0x000000ff0600720c */ /* 0x000fe20003f06270 */
[----:B------:R-:W-:Y:S01]  /*6320*/  IMAD.HI.U32 R6, R11, R4, RZ ;  /* 0x000000040b067227 */ /* 0x000fe200078e00ff */
[----:B------:R-:W-:-:S02]  /*6330*/  ISETP.GT.U32.AND P5, PT, R15, R16, PT ;  /* 0x000000100f00720c */ /* 0x000fc40003fa4070 */
[----:B------:R-:W-:Y:S01]  /*6340*/  STL [R1+0x170], R10 ;  /* 0x0001700a01007387 */ /* 0x000fe20000100800 */
[----:B------:R-:W-:Y:S02]  /*6350*/  IMAD.MOV R6, RZ, RZ, -R6 ;  /* 0x000000ffff067224 */ /* 0x000fe400078e0a06 */
[----:B------:R-:W-:Y:S01]  /*6360*/  IMAD.HI.U32 R8, R11, R12, RZ ;  /* 0x0000000c0b087227 */ /* 0x000fe200078e00ff */
[----:B------:R0:W-:Y:S03]  /*6370*/  STL [R1+0x174], R0 ;  /* 0x0001740001007387 */ /* 0x0001e60000100800 */
[----:B------:R-:W-:Y:S01]  /*6380*/  @!P6 IMAD.IADD R17, R17, 0x1, -R15 ;  /* 0x000000011111e824 */ /* 0x000fe200078e0a0f */
[C---:B------:R-:W-:Y:S01]  /*6390*/  ISETP.GT.U32.AND P6, PT, R15.reuse, R18, PT ;  /* 0x000000120f00720c */ /* 0x040fe20003fc4070 */
[----:B------:R-:W-:Y:S02]  /*63a0*/  IMAD R4, R15, R6, R4 ;  /* 0x000000060f047224 */ /* 0x000fe400078e0204 */
[----:B------:R-:W-:-:S02]  /*63b0*/  IMAD.MOV R8, RZ, RZ, -R8 ;  /* 0x000000ffff087224 */ /* 0x000fc400078e0a08 */
[----:B------:R-:W-:Y:S01]  /*63c0*/  @!P5 IMAD.IADD R16, R16, 0x1, -R15 ;  /* 0x000000011010d824 */ /* 0x000fe200078e0a0f */
[C---:B------:R-:W-:Y:S01]  /*63d0*/  ISETP.GT.U32.AND P5, PT, R15.reuse, R4, PT ;  /* 0x000000040f00720c */ /* 0x040fe20003fa4070 */
[----:B------:R-:W-:Y:S02]  /*63e0*/  IMAD R12, R15, R8, R12 ;  /* 0x000000080f0c7224 */ /* 0x000fe400078e020c */
[----:B0-----:R-:W-:Y:S02]  /*63f0*/  IMAD.MOV.U32 R0, RZ, RZ, R3 ;  /* 0x000000ffff007224 */ /* 0x001fe400078e0003 */
[----:B------:R-:W-:Y:S02]  /*6400*/  VIADD R6, R7, 0x1ae ;  /* 0x000001ae07067836 */ /* 0x000fe40000000000 */
[--C-:B------:R-:W-:Y:S01]  /*6410*/  @!P6 IMAD.IADD R18, R18, 0x1, -R15.reuse ;  /* 0x000000011212e824 */ /* 0x100fe200078e0a0f */
[C---:B------:R-:W-:Y:S01]  /*6420*/  ISETP.GT.U32.AND P6, PT, R15.reuse, R12, PT ;  /* 0x0000000c0f00720c */ /* 0x040fe20003fc4070 */
[----:B------:R-:W-:Y:S01]  /*6430*/  @!P2 IMAD.MOV R0, RZ, RZ, -R0 ;  /* 0x000000ffff00a224 */ /* 0x000fe200078e0a00 */
[----:B------:R-:W-:Y:S01]  /*6440*/  ISETP.GT.U32.AND P2, PT, R15, R17, PT ;  /* 0x000000110f00720c */ /* 0x000fe20003f44070 */
[C---:B------:R-:W-:Y:S01]  /*6450*/  VIADD R9, R7.reuse, 0x1b2 ;  /* 0x000001b207097836 */ /* 0x040fe20000000000 */
[----:B------:R-:W-:Y:S01]  /*6460*/  IABS R10, R6 ;  /* 0x00000006000a7213 */ /* 0x000fe20000000000 */
[----:B------:R-:W-:Y:S01]  /*6470*/  IMAD.MOV.U32 R20, RZ, RZ, R14 ;  /* 0x000000ffff147224 */ /* 0x000fe200078e000e */
[----:B------:R0:W-:Y:S01]  /*6480*/  STL [R1+0x178], R0 ;  /* 0x0001780001007387 */ /* 0x0001e20000100800 */
[----:B------:R-:W-:Y:S01]  /*6490*/  @!P5 IMAD.IADD R4, R4, 0x1, -R15 ;  /* 0x000000010404d824 */ /* 0x000fe200078e0a0f */
[----:B------:R-:W-:Y:S01]  /*64a0*/  IABS R13, R9 ;  /* 0x00000009000d7213 */ /* 0x000fe20000000000 */
[----:B------:R-:W-:-:S02]  /*64b0*/  VIADD R3, R7, 0x1b0 ;  /* 0x000001b007037836 */ /* 0x000fc40000000000 */
[----:B------:R-:W-:Y:S01]  /*64c0*/  @!P4 IMAD.MOV R20, RZ, RZ, -R20 ;  /* 0x000000ffff14c224 */ /* 0x000fe200078e0a14 */
[----:B------:R-:W-:Y:S01]  /*64d0*/  ISETP.GT.U32.AND P4, PT, R15, R4, PT ;  /* 0x000000040f00720c */ /* 0x000fe20003f84070 */
[--C-:B------:R-:W-:Y:S01]  /*64e0*/  @!P6 IMAD.IADD R12, R12, 0x1, -R15.reuse ;  /* 0x000000010c0ce824 */ /* 0x100fe200078e0a0f */
[----:B------:R-:W-:Y:S01]  /*64f0*/  IABS R8, R3 ;  /* 0x0000000300087213 */ /* 0x000fe20000000000 */
[----:B------:R-:W-:Y:S01]  /*6500*/  IMAD.HI.U32 R14, R11, R10, RZ ;  /* 0x0000000a0b0e7227 */ /* 0x000fe200078e00ff */
[----:B------:R-:W-:Y:S01]  /*6510*/  STL [R1+0x17c], R20 ;  /* 0x00017c1401007387 */ /* 0x000fe20000100800 */
[----:B------:R-:W-:Y:S02]  /*6520*/  ISETP.GE.AND P6, PT, R5, RZ, PT ;  /* 0x000000ff0500720c */ /* 0x000fe40003fc6270 */
[----:B0-----:R-:W-:Y:S01]  /*6530*/  IMAD.MOV.U32 R0, RZ, RZ, R18 ;  /* 0x000000ffff007224 */ /* 0x001fe200078e0012 */
[----:B------:R-:W-:Y:S01]  /*6540*/  ISETP.GT.U32.AND P5, PT, R15, R12, PT ;  /* 0x0000000c0f00720c */ /* 0x000fe20003fa4070 */
[----:B------:R-:W-:Y:S01]  /*6550*/  @!P2 IMAD.IADD R17, R17, 0x1, -R15 ;  /* 0x000000011111a824 */ /* 0x000fe200078e0a0f */
[----:B------:R-:W-:Y:S01]  /*6560*/  ISETP.GE.AND P2, PT, R2, RZ, PT ;  /* 0x000000ff0200720c */ /* 0x000fe20003f46270 */
[----:B------:R-:W-:-:S04]  /*6570*/  IMAD.HI.U32 R19, R11, R13, RZ ;  /* 0x0000000d0b137227 */ /* 0x000fc800078e00ff */
[----:B------:R-:W-:Y:S02]  /*6580*/  IMAD.MOV R14, RZ, RZ, -R14 ;  /* 0x000000ffff0e7224 */ /* 0x000fe400078e0a0e */
[----:B------:R-:W-:Y:S02]  /*6590*/  @!P0 IMAD.MOV R0, RZ, RZ, -R0 ;  /* 0x000000ffff008224 */ /* 0x000fe400078e0a00 */
[----:B------:R-:W-:Y:S02]  /*65a0*/  IMAD.MOV R19, RZ, RZ, -R19 ;  /* 0x000000ffff137224 */ /* 0x000fe400078e0a13 */
[----:B------:R-:W-:Y:S01]  /*65b0*/  @!P1 IMAD.MOV R17, RZ, RZ, -R17 ;  /* 0x000000ffff119224 */ /* 0x000fe200078e0a11 */
[----:B------:R-:W-:Y:S01]  /*65c0*/  ISETP.GE.AND P1, PT, R9, RZ, PT ;  /* 0x000000ff0900720c */ /* 0x000fe20003f26270 */
[----:B------:R-:W-:Y:S01]  /*65d0*/  IMAD.HI.U32 R2, R11, R8, RZ ;  /* 0x000000080b027227 */ /* 0x000fe200078e00ff */
[----:B------:R0:W-:Y:S03]  /*65e0*/  STL [R1+0x180], R0 ;  /* 0x0001800001007387 */ /* 0x0001e60000100800 */
[C---:B------:R-:W-:Y:S01]  /*65f0*/  IMAD R9, R15.reuse, R14, R10 ;  /* 0x0000000e0f097224 */ /* 0x040fe200078e020a */
[----:B------:R-:W-:Y:S01]  /*6600*/  STL [R1+0x184], R17 ;  /* 0x0001841101007387 */ /* 0x000fe20000100800 */
[----:B------:R-:W-:-:S02]  /*6610*/  IMAD R13, R15, R19, R13 ;  /* 0x000000130f0d7224 */ /* 0x000fc400078e020d */
[----:B------:R-:W-:Y:S02]  /*6620*/  IMAD.MOV R2, RZ, RZ, -R2 ;  /* 0x000000ffff027224 */ /* 0x000fe400078e0a02 */
[--C-:B------:R-:W-:Y:S01]  /*6630*/  @!P4 IMAD.IADD R4, R4, 0x1, -R15.reuse ;  /* 0x000000010404c824 */ /* 0x100fe200078e0a0f */
[C---:B------:R-:W-:Y:S01]  /*6640*/  ISETP.GT.U32.AND P4, PT, R15.reuse, R9, PT ;  /* 0x000000090f00720c */ /* 0x040fe20003f84070 */
[----:B0-----:R-:W-:Y:S01]  /*6650*/  IMAD.MOV.U32 R0, RZ, RZ, R16 ;  /* 0x000000ffff007224 */ /* 0x001fe200078e0010 */
[C---:B------:R-:W-:Y:S01]  /*6660*/  ISETP.GT.U32.AND P0, PT, R15.reuse, R13, PT ;  /* 0x0000000d0f00720c */ /* 0x040fe20003f04070 */
[C---:B------:R-:W-:Y:S02]  /*6670*/  IMAD R8, R15.reuse, R2, R8 ;  /* 0x000000020f087224 */ /* 0x040fe400078e0208 */
[----:B------:R-:W-:Y:S02]  /*6680*/  @!P3 IMAD.MOV R0, RZ, RZ, -R0 ;  /* 0x000000ffff00b224 */ /* 0x000fe400078e0a00 */
[----:B------:R-:W-:Y:S01]  /*6690*/  @!P5 IMAD.IADD R12, R12, 0x1, -R15 ;  /* 0x000000010c0cd824 */ /* 0x000fe200078e0a0f */
[----:B------:R-:W-:Y:S01]  /*66a0*/  ISETP.GT.U32.AND P3, PT, R15, R8, PT ;  /* 0x000000080f00720c */ /* 0x000fe20003f64070 */
[----:B------:R-:W-:Y:S01]  /*66b0*/  VIADD R5, R7, 0x1ac ;  /* 0x000001ac07057836 */ /* 0x000fe20000000000 */
[----:B------:R0:W-:Y:S01]  /*66c0*/  STL [R1+0x194], R0 ;  /* 0x0001940001007387 */ /* 0x0001e20000100800 */
[----:B------:R-:W-:Y:S01]  /*66d0*/  ISETP.GE.AND P5, PT, R3, RZ, PT ;  /* 0x000000ff0300720c */ /* 0x000fe20003fa6270 */
[----:B------:R-:W-:-:S02]  /*66e0*/  VIADD R3, R7, 0x1aa ;  /* 0x000001aa07037836 */ /* 0x000fc40000000000 */
[--C-:B------:R-:W-:Y:S01]  /*66f0*/  @!P4 IMAD.IADD R9, R9, 0x1, -R15.reuse ;  /* 0x000000010909c824 */ /* 0x100fe200078e0a0f */
[----:B------:R-:W-:Y:S01]  /*6700*/  IABS R2, R5 ;  /* 0x0000000500027213 */ /* 0x000fe20000000000 */
[----:B------:R-:W-:Y:S01]  /*6710*/  @!P0 IMAD.IADD R13, R13, 0x1, -R15 ;  /* 0x000000010d0d8824 */ /* 0x000fe200078e0a0f */
[----:B------:R-:W-:Y:S01]  /*6720*/  ISETP.GE.AND P0, PT, R6, RZ, PT ;  /* 0x000000ff0600720c */ /* 0x000fe20003f06270 */
[----:B------:R-:W-:Y:S01]  /*6730*/  VIADD R6, R7, 0x1a8 ;  /* 0x000001a807067836 */ /* 0x000fe20000000000 */
[----:B------:R-:W-:Y:S01]  /*6740*/  ISETP.GT.U32.AND P4, PT, R15, R9, PT ;  /* 0x000000090f00720c */ /* 0x000fe20003f84070 */
[----:B0-----:R-:W-:Y:S01]  /*6750*/  IMAD.MOV.U32 R0, RZ, RZ, R12 ;  /* 0x000000ffff007224 */ /* 0x001fe200078e000c */
[----:B------:R-:W-:Y:S01]  /*6760*/  IABS R12, R3 ;  /* 0x00000003000c7213 */ /* 0x000fe20000000000 */
[----:B------:R-:W-:-:S04]  /*6770*/  IMAD.HI.U32 R10, R11, R2, RZ ;  /* 0x000000020b0a7227 */ /* 0x000fc800078e00ff */
[----:B------:R-:W-:Y:S01]  /*6780*/  @!P2 IMAD.MOV R0, RZ, RZ, -R0 ;  /* 0x000000ffff00a224 */ /* 0x000fe200078e0a00 */
[----:B------:R-:W-:Y:S01]  /*6790*/  ISETP.GT.U32.AND P2, PT, R15, R13, PT ;  /* 0x0000000d0f00720c */ /* 0x000fe20003f44070 */
[--C-:B------:R-:W-:Y:S02]  /*67a0*/  @!P3 IMAD.IADD R8, R8, 0x1, -R15.reuse ;  /* 0x000000010808b824 */ /* 0x100fe400078e0a0f */
[----:B------:R-:W-:Y:S01]  /*67b0*/  IMAD.MOV R10, RZ, RZ, -R10 ;  /* 0x000000ffff0a7224 */ /* 0x000fe200078e0a0a */
[----:B------:R0:W-:Y:S01]  /*67c0*/  STL [R1+0x19c], R0 ;  /* 0x00019c0001007387 */ /* 0x0001e20000100800 */
[----:B------:R-:W-:Y:S01]  /*67d0*/  @!P4 IMAD.IADD R9, R9, 0x1, -R15 ;  /* 0x000000010909c824 */ /* 0x000fe200078e0a0f */
[C---:B------:R-:W-:Y:S01]  /*67e0*/  ISETP.GT.U32.AND P3, PT, R15.reuse, R8, PT ;  /* 0x000000080f00720c */ /* 0x040fe20003f64070 */
[----:B------:R-:W-:Y:S01]  /*67f0*/  IMAD R2, R15, R10, R2 ;  /* 0x0000000a0f027224 */ /* 0x000fe200078e0202 */
[----:B------:R-:W-:-:S05]  /*6800*/  IABS R10, R6 ;  /* 0x00000006000a7213 */ /* 0x000fca0000000000 */
[----:B------:R-:W-:Y:S01]  /*6810*/  @!P2 IMAD.IADD R13, R13, 0x1, -R15 ;  /* 0x000000010d0da824 */ /* 0x000fe200078e0a0f */
[----:B------:R-:W-:Y:S01]  /*6820*/  ISETP.GT.U32.AND P2, PT, R15, R2, PT ;  /* 0x000000020f00720c */ /* 0x000fe20003f44070 */
[----:B0-----:R-:W-:Y:S02]  /*6830*/  IMAD.MOV.U32 R0, RZ, RZ, R4 ;  /* 0x000000ffff007224 */ /* 0x001fe400078e0004 */
[----:B------:R-:W-:-:S04]  /*6840*/  IMAD.HI.U32 R4, R11, R12, RZ ;  /* 0x0000000c0b047227 */ /* 0x000fc800078e00ff */
[----:B------:R-:W-:Y:S02]  /*6850*/  IMAD.MOV R4, RZ, RZ, -R4 ;  /* 0x000000ffff047224 */ /* 0x000fe400078e0a04 */
[----:B------:R-:W-:Y:S01]  /*6860*/  @!P3 IMAD.IADD R8, R8, 0x1, -R15 ;  /* 0x000000010808b824 */ /* 0x000fe200078e0a0f */
[----:B------:R-:W-:Y:S01]  /*6870*/  ISETP.GE.AND P3, PT, R3, RZ, PT ;  /* 0x000000ff0300720c */ /* 0x000fe20003f66270 */
[----:B------:R-:W-:Y:S02]  /*6880*/  IMAD R12, R15, R4, R12 ;  /* 0x000000040f0c7224 */ /* 0x000fe400078e020c */
[----:B------:R-:W-:Y:S01]  /*6890*/  @!P6 IMAD.MOV R0, RZ, RZ, -R0 ;  /* 0x000000ffff00e224 */ /* 0x000fe200078e0a00 */
[----:B------:R-:W-:Y:S01]  /*68a0*/  ISETP.GE.AND P6, PT, R5, RZ, PT ;  /* 0x000000ff0500720c */ /* 0x000fe20003fc6270 */
[----:B------:R-:W-:Y:S01]  /*68b0*/  VIADD R3, R7, 0x1a6 ;  /* 0x000001a607037836 */ /* 0x000fe20000000000 */
[----:B------:R-:W-:Y:S01]  /*68c0*/  ISETP.GT.U32.AND P4, PT, R15, R12, PT ;  /* 0x0000000c0f00720c */ /* 0x000fe20003f84070 */
[----:B------:R-:W-:Y:S01]  /*68d0*/  IMAD.HI.U32 R16, R11, R10, RZ ;  /* 0x0000000a0b107227 */ /* 0x000fe200078e00ff */
[----:B------:R0:W-:Y:S02]  /*68e0*/  STL [R1+0x1d0], R0 ;  /* 0x0001d00001007387 */ /* 0x0001e40000100800 */
[----:B------:R-:W-:Y:S01]  /*68f0*/  IABS R5, R3 ;  /* 0x0000000300057213 */ /* 0x000fe20000000000 */
[----:B------:R-:W-:-:S02]  /*6900*/  IMAD.MOV R16, RZ, RZ, -R16 ;  /* 0x000000ffff107224 */ /* 0x000fc400078e0a10 */
[--C-:B------:R-:W-:Y:S01]  /*6910*/  @!P2 IMAD.IADD R2, R2, 0x1, -R15.reuse ;  /* 0x000000010202a824 */ /* 0x100fe200078e0a0f */
[----:B------:R-:W-:Y:S01]  /*6920*/  ISETP.GE.AND P2, PT, R6, RZ, PT ;  /* 0x000000ff0600720c */ /* 0x000fe20003f46270 */
[----:B------:R-:W-:Y:S02]  /*6930*/  IMAD R10, R15, R16, R10 ;  /* 0x000000100f0a7224 */ /* 0x000fe400078e020a */
[----:B------:R-:W-:Y:S02]  /*6940*/  VIADD R4, R7, 0x1a4 ;  /* 0x000001a407047836 */ /* 0x000fe40000000000 */
[----:B------:R-:W-:Y:S02]  /*6950*/  @!P4 IMAD.IADD R12, R12, 0x1, -R15 ;  /* 0x000000010c0cc824 */ /* 0x000fe400078e0a0f */
[----:B0-----:R-:W-:Y:S01]  /*6960*/  IMAD.MOV.U32 R0, RZ, RZ, R13 ;  /* 0x000000ffff007224 */ /* 0x001fe200078e000d */
[----:B------:R-:W-:Y:S01]  /*6970*/  IABS R14, R4 ;  /* 0x00000004000e7213 */ /* 0x000fe20000000000 */
[----:B------:R-:W-:Y:S01]  /*6980*/  IMAD.MOV.U32 R13, RZ, RZ, R8 ;  /* 0x000000ffff0d7224 */ /* 0x000fe200078e0008 */
[C---:B------:R-:W-:Y:S01]  /*6990*/  ISETP.GT.U32.AND P4, PT, R15.reuse, R12, PT ;  /* 0x0000000c0f00720c */ /* 0x040fe20003f84070 */
[----:B------:R-:W-:Y:S01]  /*69a0*/  @!P1 IMAD.MOV R0, RZ, RZ, -R0 ;  /* 0x000000ffff009224 */ /* 0x000fe200078e0a00 */
[----:B------:R-:W-:Y:S01]  /*69b0*/  ISETP.GT.U32.AND P1, PT, R15, R2, PT ;  /* 0x000000020f00720c */ /* 0x000fe20003f24070 */
[----:B------:R-:W-:-:S03]  /*69c0*/  IMAD.HI.U32 R6, R11, R5, RZ ;  /* 0x000000050b067227 */ /* 0x000fc600078e00ff */
[----:B------:R0:W-:Y:S01]  /*69d0*/  STL [R1+0x1d4], R0 ;  /* 0x0001d40001007387 */ /* 0x0001e20000100800 */
[----:B------:R-:W-:Y:S01]  /*69e0*/  @!P5 IMAD.MOV R13, RZ, RZ, -R13 ;  /* 0x000000ffff0dd224 */ /* 0x000fe200078e0a0d */
[----:B------:R-:W-:Y:S01]  /*69f0*/  ISETP.GT.U32.AND P5, PT, R15, R10, PT ;  /* 0x0000000a0f00720c */ /* 0x000fe20003fa4070 */
[----:B------:R-:W-:Y:S02]  /*6a00*/  IMAD.MOV R6, RZ, RZ, -R6 ;  /* 0x000000ffff067224 */ /* 0x000fe400078e0a06 */
[----:B------:R-:W-:Y:S01]  /*6a10*/  IMAD.HI.U32 R8, R11, R14, RZ ;  /* 0x0000000e0b087227 */ /* 0x000fe200078e00ff */
[----:B------:R1:W-:Y:S03]  /*6a20*/  STL [R1+0x1d8], R13 ;  /* 0x0001d80d01007387 */ /* 0x0003e60000100800 */
[----:B------:R-:W-:Y:S02]  /*6a30*/  IMAD R5, R15, R6, R5 ;  /* 0x000000060f057224 */ /* 0x000fe400078e0205 */
[----:B------:R-:W-:-:S02]  /*6a40*/  @!P4 IMAD.IADD R12, R12, 0x1, -R15 ;  /* 0x000000010c0cc824 */ /* 0x000fc400078e0a0f */
[----:B------:R-:W-:Y:S01]  /*6a50*/  IMAD.MOV R8, RZ, RZ, -R8 ;  /* 0x000000ffff087224 */ /* 0x000fe200078e0a08 */
[C---:B------:R-:W-:Y:S01]  /*6a60*/  ISETP.GT.U32.AND P4, PT, R15.reuse, R5, PT ;  /* 0x000000050f00720c */ /* 0x040fe20003f84070 */
[--C-:B------:R-:W-:Y:S01]  /*6a70*/  @!P1 IMAD.IADD R2, R2, 0x1, -R15.reuse ;  /* 0x0000000102029824 */ /* 0x100fe200078e0a0f */
[----:B------:R-:W-:Y:S01]  /*6a80*/  ISETP.GE.AND P1, PT, R4, RZ, PT ;  /* 0x000000ff0400720c */ /* 0x000fe20003f26270 */
[----:B------:R-:W-:Y:S02]  /*6a90*/  @!P5 IMAD.IADD R10, R10, 0x1, -R15 ;  /* 0x000000010a0ad824 */ /* 0x000fe400078e0a0f */
[----:B0-----:R-:W-:Y:S02]  /*6aa0*/  IMAD.MOV.U32 R0, RZ, RZ, R9 ;  /* 0x000000ffff007224 */ /* 0x001fe400078e0009 */
[C---:B------:R-:W-:Y:S01]  /*6ab0*/  IMAD R14, R15.reuse, R8, R14 ;  /* 0x000000080f0e7224 */ /* 0x040fe200078e020e */
[----:B------:R-:W-:Y:S01]  /*6ac0*/  ISETP.GT.U32.AND P5, PT, R15, R10, PT ;  /* 0x0000000a0f00720c */ /* 0x000fe20003fa4070 */
[----:B-1----:R-:W-:-:S02]  /*6ad0*/  IMAD.MOV.U32 R13, RZ, RZ, R2 ;  /* 0x000000ffff0d7224 */ /* 0x002fc400078e0002 */
[----:B------:R-:W-:Y:S01]  /*6ae0*/  @!P0 IMAD.MOV R0, RZ, RZ, -R0 ;  /* 0x000000ffff008224 */ /* 0x000fe200078e0a00 */
[----:B------:R-:W-:Y:S01]  /*6af0*/  ISETP.GE.AND P0, PT, R3, RZ, PT ;  /* 0x000000ff0300720c */ /* 0x000fe20003f06270 */
[----:B------:R-:W-:Y:S01]  /*6b00*/  @!P6 IMAD.MOV R13, RZ, RZ, -R13 ;  /* 0x000000ffff0de224 */ /* 0x000fe200078e0a0d */
[----:B------:R-:W-:Y:S01]  /*6b10*/  ISETP.GT.U32.AND P6, PT, R15, R14, PT ;  /* 0x0000000e0f00720c */ /* 0x000fe20003fc4070 */
[--C-:B------:R-:W-:Y:S01]  /*6b20*/  @!P4 IMAD.IADD R5, R5, 0x1, -R15.reuse ;  /* 0x000000010505c824 */ /* 0x100fe200078e0a0f */
[----:B------:R0:W-:Y:S01]  /*6b30*/  STL [R1+0x1dc], R0 ;  /* 0x0001dc0001007387 */ /* 0x0001e20000100800 */
[C---:B------:R-:W-:Y:S02]  /*6b40*/  VIADD R9, R7.reuse, 0x1a2 ;  /* 0x000001a207097836 */ /* 0x040fe40000000000 */
[----:B------:R-:W-:Y:S01]  /*6b50*/  VIADD R8, R7, 0x1a0 ;  /* 0x000001a007087836 */ /* 0x000fe20000000000 */
[----:B------:R-:W-:Y:S01]  /*6b60*/  ISETP.GT.U32.AND P4, PT, R15, R5, PT ;  /* 0x000000050f00720c */ /* 0x000fe20003f84070 */
[----:B------:R-:W-:Y:S01]  /*6b70*/  @!P5 IMAD.IADD R10, R10, 0x1, -R15 ;  /* 0x000000010a0ad824 */ /* 0x000fe200078e0a0f */
[----:B------:R-:W-:Y:S01]  /*6b80*/  IABS R4, R9 ;  /* 0x0000000900047213 */ /* 0x000fe20000000000 */
[----:B------:R-:W-:Y:S01]  /*6b90*/  STL [R1+0x1e4], R13 ;  /* 0x0001e40d01007387 */ /* 0x000fe20000100800 */
[----:B------:R-:W-:Y:S01]  /*6ba0*/  IABS R6, R8 ;  /* 0x0000000800067213 */ /* 0x000fe20000000000 */
[----:B------:R-:W-:Y:S01]  /*6bb0*/  VIADD R3, R7, 0x19e ;  /* 0x0000019e07037836 */ /* 0x000fe20000000000 */
[----:B------:R-:W-:Y:S01]  /*6bc0*/  ISETP.GE.AND P5, PT, R8, RZ, PT ;  /* 0x000000ff0800720c */ /* 0x000fe20003fa6270 */
[----:B0-----:R-:W-:-:S02]  /*6bd0*/  IMAD.MOV.U32 R0, RZ, RZ, R12 ;  /* 0x000000ffff007224 */ /* 0x001fc400078e000c */
[----:B------:R-:W-:Y:S01]  /*6be0*/  @!P6 IMAD.IADD R14, R14, 0x1, -R15 ;  /* 0x000000010e0ee824 */ /* 0x000fe200078e0a0f */
[----:B------:R-:W-:Y:S01]  /*6bf0*/  IABS R2, R3 ;  /* 0x0000000300027213 */ /* 0x000fe20000000000 */
[----:B------:R-:W-:Y:S01]  /*6c00*/  @!P3 IMAD.MOV R0, RZ, RZ, -R0 ;  /* 0x000000ffff00b224 */ /* 0x000fe200078e0a00 */
[----:B------:R-:W-:Y:S01]  /*6c10*/  ISETP.GE.AND P3, PT, R9, RZ, PT ;  /* 0x000000ff0900720c */ /* 0x000fe20003f66270 */
[----:B------:R-:W-:Y:S01]  /*6c20*/  IMAD.HI.U32 R12, R11, R4, RZ ;  /* 0x000000040b0c7227 */ /* 0x000fe200078e00ff */
[----:B------:R-:W-:Y:S02]  /*6c30*/  ISETP.GT.U32.AND P6, PT, R15, R14, PT ;  /* 0x0000000e0f00720c */ /* 0x000fe40003fc4070 */
[----:B------:R0:W-:Y:S01]  /*6c40*/  STL [R1+0x1e8], R0 ;  /* 0x0001e80001007387 */ /* 0x0001e20000100800 */
[----:B------:R-:W-:-:S04]  /*6c50*/  IMAD.HI.U32 R8, R11, R6, RZ ;  /* 0x000000060b087227 */ /* 0x000fc800078e00ff */
[----:B------:R-:W-:Y:S02]  /*6c60*/  IMAD.MOV R12, RZ, RZ, -R12 ;  /* 0x000000ffff0c7224 */ /* 0x000fe400078e0a0c */
[----:B------:R-:W-:Y:S02]  /*6c70*/  IMAD.MOV R8, RZ, RZ, -R8 ;  /* 0x000000ffff087224 */ /* 0x000fe400078e0a08 */
[----:B------:R-:W-:Y:S02]  /*6c80*/  @!P4 IMAD.IADD R5, R5, 0x1, -R15 ;  /* 0x000000010505c824 */ /* 0x000fe400078e0a0f */
[----:B0-----:R-:W-:Y:S02]  /*6c90*/  IMAD.MOV.U32 R0, RZ, RZ, R10 ;  /* 0x000000ffff007224 */ /* 0x001fe400078e000a */
[----:B------:R-:W-:Y:S02]  /*6ca0*/  IMAD R4, R15, R12, R4 ;  /* 0x0000000c0f047224 */ /* 0x000fe400078e0204 */
[----:B------:R-:W-:Y:S01]  /*6cb0*/  @!P2 IMAD.MOV R0, RZ, RZ, -R0 ;  /* 0x000000ffff00a224 */ /* 0x000fe200078e0a00 */
[----:B------:R-:W-:Y:S01]  /*6cc0*/  ISETP.GE.AND P2, PT, R3, RZ, PT ;  /* 0x000000ff0300720c */ /* 0x000fe20003f46270 */
[C---:B------:R-:W-:Y:S01]  /*6cd0*/  IMAD R3, R15.reuse, R8, R6 ;  /* 0x000000080f037224 */ /* 0x040fe200078e0206 */
[----:B------:R-:W-:Y:S01]  /*6ce0*/  ISETP.GT.U32.AND P4, PT, R15, R4, PT ;  /* 0x000000040f00720c */ /* 0x000fe20003f84070 */
[----:B------:R-:W-:Y:S01]  /*6cf0*/  IMAD.HI.U32 R9, R11, R2, RZ ;  /* 0x000000020b097227 */ /* 0x000fe200078e00ff */
[----:B------:R0:W-:Y:S03]  /*6d00*/  STL [R1+0x1ec], R0 ;  /* 0x0001ec0001007387 */ /* 0x0001e60000100800 */
[----:B------:R-:W-:-:S02]  /*6d10*/  IMAD.MOV R9, RZ, RZ, -R9 ;  /* 0x000000ffff097224 */ /* 0x000fc400078e0a09 */
[----:B------:R-:W-:Y:S02]  /*6d20*/  @!P6 IMAD.IADD R14, R14, 0x1, -R15 ;  /* 0x000000010e0ee824 */ /* 0x000fe400078e0a0f */
[----:B------:R-:W-:Y:S02]  /*6d30*/  IMAD R2, R15, R9, R2 ;  /* 0x000000090f027224 */ /* 0x000fe400078e0202 */
[----:B------:R-:W-:Y:S02]  /*6d40*/  VIADD R9, R7, 0x19c ;  /* 0x0000019c07097836 */ /* 0x000fe40000000000 */
[----:B0-----:R-:W-:Y:S02]  /*6d50*/  IMAD.MOV.U32 R0, RZ, RZ, R5 ;  /* 0x000000ffff007224 */ /* 0x001fe400078e0005 */
[----:B------:R-:W-:Y:S01]  /*6d60*/  @!P4 IMAD.IADD R4, R4, 0x1, -R15 ;  /* 0x000000010404c824 */ /* 0x000fe200078e0a0f */
[----:B------:R-:W-:Y:S01]  /*6d70*/  ISETP.GE.AND P6, PT, R9, RZ, PT ;  /* 0x000000ff0900720c */ /* 0x000fe20003fc6270 */
[----:B------:R-:W-:Y:S01]  /*6d80*/  @!P0 IMAD.MOV R0, RZ, RZ, -R0 ;  /* 0x000000ffff008224 */ /* 0x000fe200078e0a00 */
[----:B------:R-:W-:Y:S01]  /*6d90*/  ISETP.GT.U32.AND P0, PT, R15, R3, PT ;  /* 0x000000030f00720c */ /* 0x000fe20003f04070 */
[C---:B------:R-:W-:Y:S01]  /*6da0*/  VIADD R8, R7.reuse, 0x196 ;  /* 0x0000019607087836 */ /* 0x040fe20000000000 */
[----:B------:R-:W-:Y:S01]  /*6db0*/  IABS R9, R9 ;  /* 0x0000000900097213 */ /* 0x000fe20000000000 */
[----:B------:R-:W-:Y:S01]  /*6dc0*/  VIADD R5, R7, 0x19a ;  /* 0x0000019a07057836 */ /* 0x000fe20000000000 */
[----:B------:R0:W-:Y:S01]  /*6dd0*/  STL [R1+0x1f0], R0 ;  /* 0x0001f00001007387 */ /* 0x0001e20000100800 */
[----:B------:R-:W-:Y:S01]  /*6de0*/  ISETP.GT.U32.AND P4, PT, R15, R4, PT ;  /* 0x000000040f00720c */ /* 0x000fe20003f84070 */
[----:B------:R-:W-:Y:S01]  /*6df0*/  VIADD R6, R7, 0x198 ;  /* 0x0000019807067836 */ /* 0x000fe20000000000 */
[----:B------:R-:W-:-:S02]  /*6e00*/  IABS R13, R8 ;  /* 0x00000008000d7213 */ /* 0x000fc40000000000 */
[----:B------:R-:W-:Y:S02]  /*6e10*/  IABS R10, R5 ;  /* 0x00000005000a7213 */ /* 0x000fe40000000000 */
[----:B------:R-:W-:Y:S02]  /*6e20*/  IABS R12, R6 ;  /* 0x00000006000c7213 */ /* 0x000fe40000000000 */
[----:B------:R-:W-:Y:S02]  /*6e30*/  @!P0 IMAD.IADD R3, R3, 0x1, -R15 ;  /* 0x0000000103038824 */ /* 0x000fe400078e0a0f */
[----:B0-----:R-:W-:Y:S02]  /*6e40*/  IMAD.MOV.U32 R0, RZ, RZ, R14 ;  /* 0x000000ffff007224 */ /* 0x001fe400078e000e */
[----:B------:R-:W-:Y:S01]  /*6e50*/  IMAD.HI.U32 R14, R11, R9, RZ ;  /* 0x000000090b0e7227 */ /* 0x000fe200078e00ff */
[----:B------:R-:W-:-:S03]  /*6e60*/  ISETP.GT.U32.AND P0, PT, R15, R3, PT ;  /* 0x000000030f00720c */ /* 0x000fc60003f04070 */
[----:B------:R-:W-:Y:S01]  /*6e70*/  @!P1 IMAD.MOV R0, RZ, RZ, -R0 ;  /* 0x000000ffff009224 */ /* 0x000fe200078e0a00 */
[C---:B------:R-:W-:Y:S01]  /*6e80*/  ISETP.GT.U32.AND P1, PT, R15.reuse, R2, PT ;  /* 0x000000020f00720c */ /* 0x040fe20003f24070 */
[----:B------:R-:W-:Y:S02]  /*6e90*/  IMAD.MOV R14, RZ, RZ, -R14 ;  /* 0x000000ffff0e7224 */ /* 0x000fe400078e0a0e */
[----:B------:R-:W-:Y:S01]  /*6ea0*/  @!P4 IMAD.IADD R4, R4, 0x1, -R15 ;  /* 0x000000010404c824 */ /* 0x000fe200078e0a0f */
[----:B------:R0:W-:Y:S01]  /*6eb0*/  STL [R1+0x1f4], R0 ;  /* 0x0001f40001007387 */ /* 0x0001e20000100800 */
[----:B------:R-:W-:Y:S01]  /*6ec0*/  IMAD R9, R15, R14, R9 ;  /* 0x0000000e0f097224 */ /* 0x000fe200078e0209 */
[----:B------:R-:W-:Y:S01]  /*6ed0*/  ISETP.GE.AND P4, PT, R5, RZ, PT ;  /* 0x000000ff0500720c */ /* 0x000fe20003f86270 */
[----:B------:R-:W-:Y:S02]  /*6ee0*/  IMAD.MOV.U32 R18, RZ, RZ, R4 ;  /* 0x000000ffff127224 */ /* 0x000fe400078e0004 */
[----:B------:R-:W-:Y:S01]  /*6ef0*/  @!P0 IMAD.IADD R3, R3, 0x1, -R15 ;  /* 0x0000000103038824 */ /* 0x000fe200078e0a0f */
[----:B------:R-:W-:Y:S01]  /*6f00*/  ISETP.GT.U32.AND P0, PT, R15, R9, PT ;  /* 0x000000090f00720c */ /* 0x000fe20003f04070 */
[----:B------:R-:W-:-:S04]  /*6f10*/  IMAD.HI.U32 R5, R11, R13, RZ ;  /* 0x0000000d0b057227 */ /* 0x000fc800078e00ff */
[----:B------:R-:W-:Y:S02]  /*6f20*/  @!P1 IMAD.IADD R2, R2, 0x1, -R15 ;  /* 0x0000000102029824 */ /* 0x000fe400078e0a0f */
[----:B0-----:R-:W-:Y:S02]  /*6f30*/  IMAD.MOV.U32 R0, RZ, RZ, R3 ;  /* 0x000000ffff007224 */ /* 0x001fe400078e0003 */
[----:B------:R-:W-:Y:S01]  /*6f40*/  @!P3 IMAD.MOV R18, RZ, RZ, -R18 ;  /* 0x000000ffff12b224 */ /* 0x000fe200078e0a12 */
[----:B------:R-:W-:Y:S01]  /*6f50*/  ISETP.GT.U32.AND P1, PT, R15, R2, PT ;  /* 0x000000020f00720c */ /* 0x000fe20003f24070 */
[----:B------:R-:W-:-:S03]  /*6f60*/  IMAD.HI.U32 R16, R11, R10, RZ ;  /* 0x0000000a0b107227 */ /* 0x000fc600078e00ff */
[----:B------:R-:W-:Y:S01]  /*6f70*/  STL [R1+0x1f8], R18 ;  /* 0x0001f81201007387 */ /* 0x000fe20000100800 */
[----:B------:R-:W-:Y:S01]  /*6f80*/  @!P5 IMAD.MOV R0, RZ, RZ, -R0 ;  /* 0x000000ffff00d224 */ /* 0x000fe200078e0a00 */
[----:B------:R-:W-:Y:S01]  /*6f90*/  ISETP.GE.AND P5, PT, R6, RZ, PT ;  /* 0x000000ff0600720c */ /* 0x000fe20003fa6270 */
[----:B------:R-:W-:Y:S02]  /*6fa0*/  IMAD.MOV R4, RZ, RZ, -R5 ;  /* 0x000000ffff047224 */ /* 0x000fe400078e0a05 */
[----:B------:R-:W-:Y:S01]  /*6fb0*/  IMAD.MOV R16, RZ, RZ, -R16 ;  /* 0x000000ffff107224 */ /* 0x000fe200078e0a10 */
[----:B------:R0:W-:Y:S01]  /*6fc0*/  STL [R1+0x1fc], R0 ;  /* 0x0001fc0001007387 */ /* 0x0001e20000100800 */
[C---:B------:R-:W-:Y:S02]  /*6fd0*/  IMAD R13, R15.reuse, R4, R13 ;  /* 0x000000040f0d7224 */ /* 0x040fe400078e020d */
[----:B------:R-:W-:Y:S02]  /*6fe0*/  @!P1 IMAD.IADD R2, R2, 0x1, -R15 ;  /* 0x0000000102029824 */ /* 0x000fe400078e0a0f */
[----:B------:R-:W-:-:S02]  /*6ff0*/  IMAD R10, R15, R16, R10 ;  /* 0x000000100f0a7224 */ /* 0x000fc400078e020a */
[----:B------:R-:W-:Y:S02]  /*7000*/  @!P0 IMAD.IADD R9, R9, 0x1, -R15 ;  /* 0x0000000109098824 */ /* 0x000fe400078e0a0f */
[----:B------:R-:W-:Y:S01]  /*7010*/  VIADD R3, R7, 0x194 ;  /* 0x0000019407037836 */ /* 0x000fe20000000000 */
[C---:B------:R-:W-:Y:S01]  /*7020*/  ISETP.GT.U32.AND P3, PT, R15.reuse, R10, PT ;  /* 0x0000000a0f00720c */ /* 0x040fe20003f64070 */
[----:B0-----:R-:W-:Y:S01]  /*7030*/  IMAD.MOV.U32 R0, RZ, RZ, R2 ;  /* 0x000000ffff007224 */ /* 0x001fe200078e0002 */
[----:B------:R-:W-:Y:S01]  /*7040*/  ISETP.GT.U32.AND P0, PT, R15, R9, PT ;  /* 0x000000090f00720c */ /* 0x000fe20003f04070 */
[----:B------:R-:W-:Y:S01]  /*7050*/  IMAD.HI.U32 R17, R11, R12, RZ ;  /* 0x0000000c0b117227 */ /* 0x000fe200078e00ff */
[----:B------:R-:W-:-:S03]  /*7060*/  IABS R14, R3 ;  /* 0x00000003000e7213 */ /* 0x000fc60000000000 */
[----:B------:R-:W-:Y:S01]  /*7070*/  @!P2 IMAD.MOV R0, RZ, RZ, -R0 ;  /* 0x000000ffff00a224 */ /* 0x000fe200078e0a00 */
[----:B------:R-:W-:Y:S01]  /*7080*/  ISETP.GT.U32.AND P2, PT, R15, R13, PT ;  /* 0x0000000d0f00720c */ /* 0x000fe20003f44070 */
[----:B------:R-:W-:Y:S02]  /*7090*/  VIADD R5, R7, 0x192 ;  /* 0x0000019207057836 */ /* 0x000fe40000000000 */
[----:B------:R-:W-:Y:S01]  /*70a0*/  IMAD.HI.U32 R2, R11, R14, RZ ;  /* 0x0000000e0b027227 */ /* 0x000fe200078e00ff */
[----:B------:R0:W-:Y:S02]  /*70b0*/  STL [R1+0x200], R0 ;  /* 0x0002000001007387 */ /* 0x0001e40000100800 */
[----:B------:R-:W-:Y:S01]  /*70c0*/  IABS R6, R5 ;  /* 0x0000000500067213 */ /* 0x000fe20000000000 */
[----:B------:R-:W-:Y:S02]  /*70d0*/  IMAD.MOV R17, RZ, RZ, -R17 ;  /* 0x000000ffff117224 */ /* 0x000fe400078e0a11 */
[----:B------:R-:W-:-:S02]  /*70e0*/  IMAD.MOV R2, RZ, RZ, -R2 ;  /* 0x000000ffff027224 */ /* 0x000fc400078e0a02 */
[----:B------:R-:W-:Y:S02]  /*70f0*/  IMAD R12, R15, R17, R12 ;  /* 0x000000110f0c7224 */ /* 0x000fe400078e020c */
[--C-:B------:R-:W-:Y:S02]  /*7100*/  @!P2 IMAD.IADD R13, R13, 0x1, -R15.reuse ;  /* 0x000000010d0da824 */ /* 0x100fe400078e0a0f */
[--C-:B------:R-:W-:Y:S01]  /*7110*/  @!P3 IMAD.IADD R10, R10, 0x1, -R15.reuse ;  /* 0x000000010a0ab824 */ /* 0x100fe200078e0a0f */
[----:B------:R-:W-:Y:S01]  /*7120*/  ISETP.GT.U32.AND P1, PT, R15, R12, PT ;  /* 0x0000000c0f00720c */ /* 0x000fe20003f24070 */
[----:B------:R-:W-:Y:S01]  /*7130*/  @!P0 IMAD.IADD R9, R9, 0x1, -R15 ;  /* 0x0000000109098824 */ /* 0x000fe200078e0a0f */
[----:B------:R-:W-:Y:S01]  /*7140*/  ISETP.GE.AND P0, PT, R8, RZ, PT ;  /* 0x000000ff0800720c */ /* 0x000fe20003f06270 */
[C---:B------:R-:W-:Y:S01]  /*7150*/  IMAD R8, R15.reuse, R2, R14 ;  /* 0x000000020f087224 */ /* 0x040fe200078e020e */
[----:B------:R-:W-:Y:S01]  /*7160*/  ISETP.GT.U32.AND P2, PT, R15, R13, PT ;  /* 0x0000000d0f00720c */ /* 0x000fe20003f44070 */
[----:B------:R-:W-:Y:S01]  /*7170*/  IMAD.HI.U32 R2, R11, R6, RZ ;  /* 0x000000060b027227 */ /* 0x000fe200078e00ff */
[----:B------:R-:W-:-:S03]  /*7180*/  ISETP.GT.U32.AND P3, PT, R15, R10, PT ;  /* 0x0000000a0f00720c */ /* 0x000fc60003f64070 */
[----:B------:R-:W-:Y:S02]  /*7190*/  IMAD.MOV R2, RZ, RZ, -R2 ;  /* 0x000000ffff027224 */ /* 0x000fe400078e0a02 */
[----:B------:R-:W-:Y:S02]  /*71a0*/  IMAD.MOV.U32 R16, RZ, RZ, R9 ;  /* 0x000000ffff107224 */ /* 0x000fe400078e0009 */
[----:B------:R-:W-:Y:S02]  /*71b0*/  IMAD R6, R15, R2, R6 ;  /* 0x000000020f067224 */ /* 0x000fe400078e0206 */
[--C-:B------:R-:W-:Y:S02]  /*71c0*/  @!P1 IMAD.IADD R12, R12, 0x1, -R15.reuse ;  /* 0x000000010c0c9824 */ /* 0x100fe400078e0a0f */
[--C-:B------:R-:W-:Y:S01]  /*71d0*/  @!P2 IMAD.IADD R13, R13, 0x1, -R15.reuse ;  /* 0x000000010d0da824 */ /* 0x100fe200078e0a0f */
[C---:B------:R-:W-:Y:S01]  /*71e0*/  ISETP.GT.U32.AND P2, PT, R15.reuse, R6, PT ;  /* 0x000000060f00720c */ /* 0x040fe20003f44070 */
[----:B------:R-:W-:Y:S01]  /*71f0*/  @!P3 IMAD.IADD R10, R10, 0x1, -R15 ;  /* 0x000000010a0ab824 */ /* 0x000fe200078e0a0f */
[----:B------:R-:W-:Y:S01]  /*7200*/  ISETP.GT.U32.AND P3, PT, R15, R8, PT ;  /* 0x000000080f00720c */ /* 0x000fe20003f64070 */
[----:B------:R-:W-:Y:S01]  /*7210*/  VIADD R2, R7, 0x18e ;  /* 0x0000018e07027836 */ /* 0x000fe20000000000 */
[----:B------:R-:W-:Y:S01]  /*7220*/  ISETP.GT.U32.AND P1, PT, R15, R12, PT ;  /* 0x0000000c0f00720c */ /* 0x000fe20003f24070 */
[----:B0-----:R-:W-:-:S02]  /*7230*/  IMAD.MOV.U32 R0, RZ, RZ, R10 ;  /* 0x000000ffff007224 */ /* 0x001fc400078e000a */
[----:B------:R-:W-:Y:S01]  /*7240*/  @!P6 IMAD.MOV R16, RZ, RZ, -R16 ;  /* 0x000000ffff10e224 */ /* 0x000fe200078e0a10 */
[----:B------:R-:W-:Y:S01]  /*7250*/  IABS R21, R2 ;  /* 0x0000000200157213 */ /* 0x000fe20000000000 */
[----:B------:R-:W-:Y:S01]  /*7260*/  @!P4 IMAD.MOV R0, RZ, RZ, -R0 ;  /* 0x000000ffff00c224 */ /* 0x000fe200078e0a00 */
[----:B------:R-:W-:Y:S01]  /*7270*/  ISETP.GE.AND P6, PT, R3, RZ, PT ;  /* 0x000000ff0300720c */ /* 0x000fe20003fc6270 */
[----:B------:R-:W-:Y:S01]  /*7280*/  VIADD R4, R7, 0x190 ;  /* 0x0000019007047836 */ /* 0x000fe20000000000 */
[----:B------:R-:W-:Y:S01]  /*7290*/  ISETP.GE.AND P4, PT, R5, RZ, PT ;  /* 0x000000ff0500720c */ /* 0x000fe20003f86270 */
[--C-:B------:R-:W-:Y:S01]  /*72a0*/  @!P2 IMAD.IADD R6, R6, 0x1, -R15.reuse ;  /* 0x000000010606a824 */ /* 0x100fe200078e0a0f */
[----:B------:R-:W-:Y:S01]  /*72b0*/  STL [R1+0x204], R16 ;  /* 0x0002041001007387 */ /* 0x000fe20000100800 */
[--C-:B------:R-:W-:Y:S01]  /*72c0*/  @!P3 IMAD.IADD R8, R8, 0x1, -R15.reuse ;  /* 0x000000010808b824 */ /* 0x100fe200078e0a0f */
[----:B------:R-:W-:Y:S01]  /*72d0*/  IABS R22, R4 ;  /* 0x0000000400167213 */ /* 0x000fe20000000000 */
[----:B------:R-:W-:Y:S01]  /*72e0*/  @!P1 IMAD.IADD R12, R12, 0x1, -R15 ;  /* 0x000000010c0c9824 */ /* 0x000fe200078e0a0f */
[----:B------:R-:W-:Y:S01]  /*72f0*/  ISETP.GT.U32.AND P2, PT, R15, R6, PT ;  /* 0x000000060f00720c */ /* 0x000fe20003f44070 */
[----:B------:R-:W-:Y:S01]  /*7300*/  VIADD R3, R7, 0x18c ;  /* 0x0000018c07037836 */ /* 0x000fe20000000000 */
[----:B------:R-:W-:Y:S01]  /*7310*/  ISETP.GT.U32.AND P3, PT, R15, R8, PT ;  /* 0x000000080f00720c */ /* 0x000fe20003f64070 */
[----:B------:R-:W-:Y:S01]  /*7320*/  IMAD.HI.U32 R5, R11, R21, RZ ;  /* 0x000000150b057227 */ /* 0x000fe200078e00ff */
[----:B------:R0:W-:Y:S01]  /*7330*/  STL [R1+0x208], R0 ;  /* 0x0002080001007387 */ /* 0x0001e20000100800 */
[----:B------:R-:W-:-:S02]  /*7340*/  ISETP.GE.AND P1, PT, R4, RZ, PT ;  /* 0x000000ff0400720c */ /* 0x000fc40003f26270 */
[----:B------:R-:W-:Y:S01]  /*7350*/  IMAD.MOV.U32 R10, RZ, RZ, R12 ;  /* 0x000000ffff0a7224 */ /* 0x000fe200078e000c */
[----:B------:R-:W-:Y:S01]  /*7360*/  IABS R20, R3 ;  /* 0x0000000300147213 */ /* 0x000fe20000000000 */
[----:B------:R-:W-:Y:S02]  /*7370*/  IMAD.MOV R5, RZ, RZ, -R5 ;  /* 0x000000ffff057224 */ /* 0x000fe400078e0a05 */
[----:B------:R-:W-:Y:S01]  /*7380*/  @!P5 IMAD.MOV R10, RZ, RZ, -R10 ;  /* 0x000000ffff0ad224 */ /* 0x000fe200078e0a0a */
[----:B------:R-:W-:Y:S01]  /*7390*/  ISETP.GE.AND P5, PT, R2, RZ, PT ;  /* 0x000000ff0200720c */ /* 0x000fe20003fa6270 */
[----:B------:R-:W-:Y:S02]  /*73a0*/  IMAD R21, R15, R5, R21 ;  /* 0x000000050f157224 */ /* 0x000fe400078e0215 */
[C---:B------:R-:W-:Y:S01]  /*73b0*/  IMAD.HI.U32 R9, R11.reuse, R22, RZ ;  /* 0x000000160b097227 */ /* 0x040fe200078e00ff */
[----:B------:R-:W-:Y:S03]  /*73c0*/  STL [R1+0x20c], R10 ;  /* 0x00020c0a01007387 */ /* 0x000fe60000100800 */
[----:B------:R-:W-:-:S04]  /*73d0*/  IMAD.HI.U32 R2, R11, R20, RZ ;  /* 0x000000140b027227 */ /* 0x000fc800078e00ff */
[----:B------:R-:W-:Y:S01]  /*73e0*/  @!P2 IMAD.IADD R6, R6, 0x1, -R15 ;  /* 0x000000010606a824 */ /* 0x000fe200078e0a0f */
[C---:B------:R-:W-:Y:S01]  /*73f0*/  ISETP.GT.U32.AND P2, PT, R15.reuse, R21, PT ;  /* 0x000000150f00720c */ /* 0x040fe20003f44070 */
[----:B------:R-:W-:Y:S02]  /*7400*/  IMAD.MOV R9, RZ, RZ, -R9 ;  /* 0x000000ffff097224 */ /* 0x000fe400078e0a09 */
[----:B------:R-:W-:Y:S02]  /*7410*/  @!P3 IMAD.IADD R8, R8, 0x1, -R15 ;  /* 0x000000010808b824 */ /* 0x000fe400078e0a0f */
[----:B------:R-:W-:Y:S02]  /*7420*/  IMAD.MOV R2, RZ, RZ, -R2 ;  /* 0x000000ffff027224 */ /* 0x000fe400078e0a02 */
[C---:B------:R-:W-:Y:S02]  /*7430*/  IMAD R22, R15.reuse, R9, R22 ;  /* 0x000000090f167224 */ /* 0x040fe400078e0216 */
[----:B------:R-:W-:-:S02]  /*7440*/  IMAD R20, R15, R2, R20 ;  /* 0x000000020f147224 */ /* 0x000fc400078e0214 */
[----:B------:R-:W-:Y:S01]  /*7450*/  IMAD.MOV.U32 R9, RZ, RZ, R8 ;  /* 0x000000ffff097224 */ /* 0x000fe200078e0008 */
[----:B------:R-:W-:Y:S01]  /*7460*/  ISETP.GT.U32.AND P3, PT, R15, R22, PT ;  /* 0x000000160f00720c */ /* 0x000fe20003f64070 */
[----:B0-----:R-:W-:Y:S02]  /*7470*/  IMAD.MOV.U32 R0, RZ, RZ, R13 ;  /* 0x000000ffff007224 */ /* 0x001fe400078e000d */
[----:B------:R-:W-:Y:S02]  /*7480*/  VIADD R4, R7, 0x18a ;  /* 0x0000018a07047836 */ /* 0x000fe40000000000 */
[----:B------:R-:W-:Y:S01]  /*7490*/  @!P6 IMAD.MOV R9, RZ, RZ, -R9 ;  /* 0x000000ffff09e224 */ /* 0x000fe200078e0a09 */
[----:B------:R-:W-:Y:S01]  /*74a0*/  ISETP.GT.U32.AND P6, PT, R15, R20, PT ;  /* 0x000000140f00720c */ /* 0x000fe20003fc4070 */
[----:B------:R-:W-:Y:S01]  /*74b0*/  @!P0 IMAD.MOV R0, RZ, RZ, -R0 ;  /* 0x000000ffff008224 */ /* 0x000fe200078e0a00 */
[----:B------:R-:W-:Y:S01]  /*74c0*/  ISETP.GE.AND P0, PT, R3, RZ, PT ;  /* 0x000000ff0300720c */ /* 0x000fe20003f06270 */
[--C-:B------:R-:W-:Y:S01]  /*74d0*/  @!P2 IMAD.IADD R21, R21, 0x1, -R15.reuse ;  /* 0x000000011515a824 */ /* 0x100fe200078e0a0f */
[----:B------:R-:W-:Y:S01]  /*74e0*/  IABS R19, R4 ;  /* 0x0000000400137213 */ /* 0x000fe20000000000 */
[----:B------:R-:W-:Y:S01]  /*74f0*/  VIADD R3, R7, 0x188 ;  /* 0x0000018807037836 */ /* 0x000fe20000000000 */
[----:B------:R-:W-:Y:S01]  /*7500*/  STL [R1+0x210], R0 ;  /* 0x0002100001007387 */ /* 0x000fe20000100800 */
[----:B------:R-:W-:Y:S01]  /*7510*/  @!P3 IMAD.IADD R22, R22, 0x1, -R15 ;  /* 0x000000011616b824 */ /* 0x000fe200078e0a0f */
[----:B------:R-:W-:Y:S01]  /*7520*/  ISETP.GT.U32.AND P2, PT, R15, R21, PT ;  /* 0x000000150f00720c */ /* 0x000fe20003f44070 */
[----:B------:R-:W-:Y:S01]  /*7530*/  IMAD.HI.U32 R5, R11, R19, RZ ;  /* 0x000000130b057227 */ /* 0x000fe200078e00ff */
[----:B------:R-:W-:Y:S01]  /*7540*/  IABS R18, R3 ;  /* 0x0000000300127213 */ /* 0x000fe20000000000 */
[----:B------:R0:W-:Y:S01]  /*7550*/  STL [R1+0x214], R9 ;  /* 0x0002140901007387 */ /* 0x0001e20000100800 */
[----:B------:R-:W-:Y:S01]  /*7560*/  ISETP.GT.U32.AND P3, PT, R15, R22, PT ;  /* 0x000000160f00720c */ /* 0x000fe20003f64070 */
[----:B------:R-:W-:-:S02]  /*7570*/  IMAD.MOV R5, RZ, RZ, -R5 ;  /* 0x000000ffff057224 */ /* 0x000fc400078e0a05 */
[----:B------:R-:W-:Y:S02]  /*7580*/  VIADD R16, R7, 0x186 ;  /* 0x0000018607107836 */ /* 0x000fe40000000000 */
[----:B------:R-:W-:Y:S02]  /*7590*/  @!P6 IMAD.IADD R20, R20, 0x1, -R15 ;  /* 0x000000011414e824 */ /* 0x000fe400078e0a0f */
[----:B------:R-:W-:Y:S01]  /*75a0*/  IMAD.HI.U32 R2, R11, R18, RZ ;  /* 0x000000120b027227 */ /* 0x000fe200078e00ff */
[----:B------:R-:W-:Y:S02]  /*75b0*/  IABS R17, R16 ;  /* 0x0000001000117213 */ /* 0x000fe40000000000 */
[C---:B------:R-:W-:Y:S01]  /*75c0*/  ISETP.GT.U32.AND P6, PT, R15.reuse, R20, PT ;  /* 0x000000140f00720c */ /* 0x040fe20003fc4070 */
[----:B------:R-:W-:Y:S02]  /*75d0*/  IMAD R19, R15, R5, R19 ;  /* 0x000000050f137224 */ /* 0x000fe400078e0213 */
[----:B------:R-:W-:-:S02]  /*75e0*/  IMAD.MOV R2, RZ, RZ, -R2 ;  /* 0x000000ffff027224 */ /* 0x000fc400078e0a02 */
[----:B------:R-:W-:Y:S01]  /*75f0*/  @!P2 IMAD.IADD R21, R21, 0x1, -R15 ;  /* 0x000000011515a824 */ /* 0x000fe200078e0a0f */
[C---:B------:R-:W-:Y:S01]  /*7600*/  ISETP.GT.U32.AND P2, PT, R15.reuse, R19, PT ;  /* 0x000000130f00720c */ /* 0x040fe20003f44070 */
[----:B------:R-:W-:Y:S02]  /*7610*/  IMAD R18, R15, R2, R18 ;  /* 0x000000020f127224 */ /* 0x000fe400078e0212 */
[----:B------:R-:W-:Y:S02]  /*7620*/  VIADD R14, R7, 0x184 ;  /* 0x00000184070e7836 */ /* 0x000fe40000000000 */
[----:B------:R-:W-:-:S03]  /*7630*/  IMAD.HI.U32 R2, R11, R17, RZ ;  /* 0x000000110b027227 */ /* 0x000fc600078e00ff */
[----:B0-----:R-:W-:Y:S01]  /*7640*/  IABS R9, R14 ;  /* 0x0000000e00097213 */ /* 0x001fe20000000000 */
[----:B------:R-:W-:Y:S02]  /*7650*/  IMAD.MOV.U32 R0, RZ, RZ, R6 ;  /* 0x000000ffff007224 */ /* 0x000fe400078e0006 */
[----:B------:R-:W-:Y:S02]  /*7660*/  IMAD.MOV R2, RZ, RZ, -R2 ;  /* 0x000000ffff027224 */ /* 0x000fe400078e0a02 */
[----:B------:R-:W-:Y:S01]  /*7670*/  @!P4 IMAD.MOV R0, RZ, RZ, -R0 ;  /* 0x000000ffff00c224 */ /* 0x000fe200078e0a00 */
[----:B------:R-:W-:Y:S01]  /*7680*/  ISETP.GE.AND P4, PT, R4, RZ, PT ;  /* 0x000000ff0400720c */ /* 0x000fe20003f86270 */
[--C-:B------:R-:W-:Y:S01]  /*7690*/  @!P3 IMAD.IADD R22, R22, 0x1, -R15.reuse ;  /* 0x000000011616b824 */ /* 0x100fe200078e0a0f */
[----:B------:R-:W-:Y:S01]  /*76a0*/  ISETP.GE.AND P3, PT, R3, RZ, PT ;  /* 0x000000ff0300720c */ /* 0x000fe20003f66270 */
[----:B------:R-:W-:Y:S01]  /*76b0*/  @!P6 IMAD.IADD R20, R20, 0x1, -R15 ;  /* 0x000000011414e824 */ /* 0x000fe200078e0a0f */
[C---:B------:R-:W-:Y:S01]  /*76c0*/  ISETP.GT.U32.AND P6, PT, R15.reuse, R18, PT ;  /* 0x000000120f00720c */ /* 0x040fe20003fc4070 */
[----:B------:R-:W-:Y:S01]  /*76d0*/  IMAD R17, R15, R2, R17 ;  /* 0x000000020f117224 */ /* 0x000fe200078e0211 */
[----:B------:R0:W-:Y:S01]  /*76e0*/  STL [R1+0x218], R0 ;  /* 0x0002180001007387 */ /* 0x0001e20000100800 */
[----:B------:R-:W-:-:S04]  /*76f0*/  IMAD.HI.U32 R3, R11, R9, RZ ;  /* 0x000000090b037227 */ /* 0x000fc800078e00ff */
[----:B------:R-:W-:Y:S01]  /*7700*/  @!P2 IMAD.IADD R19, R19, 0x1, -R15 ;  /* 0x000000011313a824 */ /* 0x000fe200078e0a0f */
[----:B------:R-:W-:Y:S01]  /*7710*/  ISETP.GT.U32.AND P2, PT, R15, R17, PT ;  /* 0x000000110f00720c */ /* 0x000fe20003f44070 */
[----:B------:R-:W-:Y:S02]  /*7720*/  IMAD.MOV R3, RZ, RZ, -R3 ;  /* 0x000000ffff037224 */ /* 0x000fe400078e0a03 */
[C---:B------:R-:W-:Y:S02]  /*7730*/  VIADD R13, R7.reuse, 0x182 ;  /* 0x00000182070d7836 */ /* 0x040fe40000000000 */
[----:B0-----:R-:W-:Y:S02]  /*7740*/  IMAD.MOV.U32 R0, RZ, RZ, R22 ;  /* 0x000000ffff007224 */ /* 0x001fe400078e0016 */
[----:B------:R-:W-:Y:S01]  /*7750*/  VIADD R12, R7, 0x180 ;  /* 0x00000180070c7836 */ /* 0x000fe20000000000 */
[----:B------:R-:W-:Y:S01]  /*7760*/  IABS R8, R13 ;  /* 0x0000000d00087213 */ /* 0x000fe20000000000 */
[----:B------:R-:W-:-:S02]  /*7770*/  IMAD R3, R15, R3, R9 ;  /* 0x000000030f037224 */ /* 0x000fc400078e0209 */
[----:B------:R-:W-:Y:S01]  /*7780*/  @!P1 IMAD.MOV R0, RZ, RZ, -R0 ;  /* 0x000000ffff009224 */ /* 0x000fe200078e0a00 */
[----:B------:R-:W-:Y:S01]  /*7790*/  IABS R6, R12 ;  /* 0x0000000c00067213 */ /* 0x000fe20000000000 */
[--C-:B------:R-:W-:Y:S01]  /*77a0*/  @!P6 IMAD.IADD R18, R18, 0x1, -R15.reuse ;  /* 0x000000011212e824 */ /* 0x100fe200078e0a0f */
[----:B------:R-:W-:Y:S01]  /*77b0*/  ISETP.GT.U32.AND P6, PT, R15, R3, PT ;  /* 0x000000030f00720c */ /* 0x000fe20003fc4070 */
[----:B------:R-:W-:Y:S01]  /*77c0*/  IMAD.HI.U32 R23, R11, R8, RZ ;  /* 0x000000080b177227 */ /* 0x000fe200078e00ff */
[----:B------:R0:W-:Y:S02]  /*77d0*/  STL [R1+0x21c], R0 ;  /* 0x00021c0001007387 */ /* 0x0001e40000100800 */
[----:B------:R-:W-:Y:S01]  /*77e0*/  ISETP.GT.U32.AND P1, PT, R15, R18, PT ;  /* 0x000000120f00720c */ /* 0x000fe20003f24070 */
[----:B------:R-:W-:Y:S01]  /*77f0*/  @!P2 IMAD.IADD R17, R17, 0x1, -R15 ;  /* 0x000000011111a824 */ /* 0x000fe200078e0a0f */
[----:B------:R-:W-:Y:S01]  /*7800*/  ISETP.GT.U32.AND P2, PT, R15, R19, PT ;  /* 0x000000130f00720c */ /* 0x000fe20003f44070 */
[----:B------:R-:W-:-:S02]  /*7810*/  VIADD R10, R7, 0x17e ;  /* 0x0000017e070a7836 */ /* 0x000fc40000000000 */
[----:B------:R-:W-:-:S03]  /*7820*/  IMAD.HI.U32 R4, R11, R6, RZ ;  /* 0x000000060b047227 */ /* 0x000fc600078e00ff */
[----:B------:R-:W-:Y:S01]  /*7830*/  IABS R5, R10 ;  /* 0x0000000a00057213 */ /* 0x000fe20000000000 */
[----:B0-----:R-:W-:Y:S02]  /*7840*/  IMAD.MOV.U32 R0, RZ, RZ, R21 ;  /* 0x000000ffff007224 */ /* 0x001fe400078e0015 */
[----:B------:R-:W-:Y:S02]  /*7850*/  IMAD.MOV R23, RZ, RZ, -R23 ;  /* 0x000000ffff177224 */ /* 0x000fe400078e0a17 */
[----:B------:R-:W-:Y:S02]  /*7860*/  @!P5 IMAD.MOV R0, RZ, RZ, -R0 ;  /* 0x000000ffff00d224 */ /* 0x000fe400078e0a00 */
[----:B------:R-:W-:Y:S02]  /*7870*/  IMAD.MOV R4, RZ, RZ, -R4 ;  /* 0x000000ffff047224 */ /* 0x000fe400078e0a04 */
[C---:B------:R-:W-:Y:S01]  /*7880*/  IMAD R8, R15.reuse, R23, R8 ;  /* 0x000000170f087224 */ /* 0x040fe200078e0208 */
[----:B------:R0:W-:Y:S01]  /*7890*/  STL [R1+0x224], R0 ;  /* 0x0002240001007387 */ /* 0x0001e20000100800 */
[----:B------:R-:W-:-:S02]  /*78a0*/  IMAD R4, R15, R4, R6 ;  /* 0x000000040f047224 */ /* 0x000fc400078e0206 */
[----:B------:R-:W-:Y:S01]  /*78b0*/  @!P6 IMAD.IADD R3, R3, 0x1, -R15 ;  /* 0x000000010303e824 */ /* 0x000fe200078e0a0f */
[----:B------:R-:W-:Y:S01]  /*78c0*/  ISETP.GT.U32.AND P6, PT, R15, R17, PT ;  /* 0x000000110f00720c */ /* 0x000fe20003fc4070 */
[----:B------:R-:W-:-:S03]  /*78d0*/  IMAD.HI.U32 R2, R11, R5, RZ ;  /* 0x000000050b027227 */ /* 0x000fc600078e00ff */
[----:B------:R-:W-:Y:S01]  /*78e0*/  ISETP.GT.U32.AND P5, PT, R15, R3, PT ;  /* 0x000000030f00720c */ /* 0x000fe20003fa4070 */
[----:B------:R-:W-:Y:S01]  /*78f0*/  @!P2 IMAD.IADD R19, R19, 0x1, -R15 ;  /* 0x000000011313a824 */ /* 0x000fe200078e0a0f */
[C---:B------:R-:W-:Y:S01]  /*7900*/  ISETP.GT.U32.AND P2, PT, R15.reuse, R4, PT ;  /* 0x000000040f00720c */ /* 0x040fe20003f44070 */
[----:B0-----:R-:W-:Y:S02]  /*7910*/  IMAD.MOV.U32 R0, RZ, RZ, R20 ;  /* 0x000000ffff007224 */ /* 0x001fe400078e0014 */
[----:B------:R-:W-:Y:S02]  /*7920*/  IMAD.MOV R2, RZ, RZ, -R2 ;  /* 0x000000ffff027224 */ /* 0x000fe400078e0a02 */
[----:B------:R-:W-:Y:S01]  /*7930*/  @!P0 IMAD.MOV R0, RZ, RZ, -R0 ;  /* 0x000000ffff008224 */ /* 0x000fe200078e0a00 */
[----:B------:R-:W-:Y:S01]  /*7940*/  ISETP.GT.U32.AND P0, PT, R15, R8, PT ;  /* 0x000000080f00720c */ /* 0x000fe20003f04070 */
[----:B------:R-:W-:Y:S02]  /*7950*/  VIADD R6, R7, 0x17c ;  /* 0x0000017c07067836 */ /* 0x000fe40000000000 */
[----:B------:R-:W-:Y:S01]  /*7960*/  IMAD R2, R15, R2, R5 ;  /* 0x000000020f027224 */ /* 0x000fe200078e0205 */
[----:B------:R0:W-:Y:S01]  /*7970*/  STL [R1+0x228], R0 ;  /* 0x0002280001007387 */ /* 0x0001e20000100800 */
[----:B------:R-:W-:Y:S01]  /*7980*/  VIADD R5, R7, 0x17a ;  /* 0x0000017a07057836 */ /* 0x000fe20000000000 */
[----:B------:R-:W-:Y:S01]  /*7990*/  IABS R9, R6 ;  /* 0x0000000600097213 */ /* 0x000fe20000000000 */
[--C-:B------:R-:W-:Y:S01]  /*79a0*/  @!P1 IMAD.IADD R18, R18, 0x1, -R15.reuse ;  /* 0x0000000112129824 */ /* 0x100fe200078e0a0f */
[----:B------:R-:W-:Y:S01]  /*79b0*/  ISETP.GE.AND P1, PT, R16, RZ, PT ;  /* 0x000000ff1000720c */ /* 0x000fe20003f26270 */
[----:B------:R-:W-:Y:S01]  /*79c0*/  @!P6 IMAD.IADD R17, R17, 0x1, -R15 ;  /* 0x000000011111e824 */ /* 0x000fe200078e0a0f */
[----:B------:R-:W-:Y:S01]  /*79d0*/  ISETP.GT.U32.AND P6, PT, R15, R2, PT ;  /* 0x000000020f00720c */ /* 0x000fe20003fc4070 */
[----:B------:R-:W-:Y:S01]  /*79e0*/  IMAD.MOV.U32 R22, RZ, RZ, R19 ;  /* 0x000000ffff167224 */ /* 0x000fe200078e0013 */
[----:B------:R-:W-:Y:S01]  /*79f0*/  IABS R21, R5 ;  /* 0x0000000500157213 */ /* 0x000fe20000000000 */
[--C-:B------:R-:W-:Y:S01]  /*7a00*/  @!P0 IMAD.IADD R8, R8, 0x1, -R15.reuse ;  /* 0x0000000108088824 */ /* 0x100fe200078e0a0f */
[----:B------:R-:W-:Y:S01]  /*7a10*/  ISETP.GE.AND P0, PT, R13, RZ, PT ;  /* 0x000000ff0d00720c */ /* 0x000fe20003f06270 */
[----:B------:R-:W-:Y:S01]  /*7a20*/  @!P2 IMAD.IADD R4, R4, 0x1, -R15 ;  /* 0x000000010404a824 */ /* 0x000fe200078e0a0f */
[----:B------:R-:W-:Y:S01]  /*7a30*/  ISETP.GE.AND P2, PT, R12, RZ, PT ;  /* 0x000000ff0c00720c */ /* 0x000fe20003f46270 */
[----:B0-----:R-:W-:-:S02]  /*7a40*/  IMAD.MOV.U32 R0, RZ, RZ, R18 ;  /* 0x000000ffff007224 */ /* 0x001fc400078e0012 */
[----:B------:R-:W-:-:S04]  /*7a50*/  IMAD.HI.U32 R16, R11, R9, RZ ;  /* 0x000000090b107227 */ /* 0x000fc800078e00ff */
[----:B------:R-:W-:Y:S01]  /*7a60*/  @!P5 IMAD.IADD R3, R3, 0x1, -R15 ;  /* 0x000000010303d824 */ /* 0x000fe200078e0a0f */
[----:B------:R-:W-:Y:S01]  /*7a70*/  ISETP.GE.AND P5, PT, R14, RZ, PT ;  /* 0x000000ff0e00720c */ /* 0x000fe20003fa6270 */
[----:B------:R-:W-:Y:S01]  /*7a80*/  @!P4 IMAD.MOV R22, RZ, RZ, -R22 ;  /* 0x000000ffff16c224 */ /* 0x000fe200078e0a16 */
[----:B------:R-:W-:Y:S01]  /*7a90*/  ISETP.GT.U32.AND P4, PT, R15, R8, PT ;  /* 0x000000080f00720c */ /* 0x000fe20003f84070 */
[----:B------:R-:W-:-:S03]  /*7aa0*/  IMAD.HI.U32 R20, R11, R21, RZ ;  /* 0x000000150b147227 */ /* 0x000fc600078e00ff */
[----:B------:R-:W-:Y:S01]  /*7ab0*/  STL [R1+0x22c], R22 ;  /* 0x00022c1601007387 */ /* 0x000fe20000100800 */
[----:B------:R-:W-:Y:S01]  /*7ac0*/  @!P3 IMAD.MOV R0, RZ, RZ, -R0 ;  /* 0x000000ffff00b224 */ /* 0x000fe200078e0a00 */
[C---:B------:R-:W-:Y:S01]  /*7ad0*/  ISETP.GT.U32.AND P3, PT, R15.reuse, R4, PT ;  /* 0x000000040f00720c */ /* 0x040fe20003f64070 */
[----:B------:R-:W-:Y:S02]  /*7ae0*/  IMAD.MOV R16, RZ, RZ, -R16 ;  /* 0x000000ffff107224 */ /* 0x000fe400078e0a10 */
[----:B------:R-:W-:Y:S01]  /*7af0*/  IMAD.MOV R20, RZ, RZ, -R20 ;  /* 0x000000ffff147224 */ /* 0x000fe200078e0a14 */
[----:B------:R0:W-:Y:S01]  /*7b00*/  STL [R1+0x230], R0 ;  /* 0x0002300001007387 */ /* 0x0001e20000100800 */
[----:B------:R-:W-:Y:S02]  /*7b10*/  IMAD R9, R15, R16, R9 ;  /* 0x000000100f097224 */ /* 0x000fe400078e0209 */
[----:B------:R-:W-:Y:S02]  /*7b20*/  @!P6 IMAD.IADD R2, R2, 0x1, -R15 ;  /* 0x000000010202e824 */ /* 0x000fe400078e0a0f */
[----:B------:R-:W-:-:S02]  /*7b30*/  IMAD.MOV.U32 R14, RZ, RZ, R17 ;  /* 0x000000ffff0e7224 */ /* 0x000fc400078e0011 */
[C---:B------:R-:W-:Y:S01]  /*7b40*/  IMAD R20, R15.reuse, R20, R21 ;  /* 0x000000140f147224 */ /* 0x040fe200078e0215 */
[----:B------:R-:W-:Y:S01]  /*7b50*/  ISETP.GT.U32.AND P6, PT, R15, R2, PT ;  /* 0x000000020f00720c */ /* 0x000fe20003fc4070 */
[----:B------:R-:W-:Y:S02]  /*7b60*/  VIADD R12, R7, 0x178 ;  /* 0x00000178070c7836 */ /* 0x000fe40000000000 */
[----:B0-----:R-:W-:Y:S02]  /*7b70*/  IMAD.MOV.U32 R0, RZ, RZ, R3 ;  /* 0x000000ffff007224 */ /* 0x001fe400078e0003 */
[----:B------:R-:W-:Y:S01]  /*7b80*/  @!P1 IMAD.MOV R14, RZ, RZ, -R14 ;  /* 0x000000ffff0e9224 */ /* 0x000fe200078e0a0e */
[C---:B------:R-:W-:Y:S01]  /*7b90*/  ISETP.GT.U32.AND P1, PT, R15.reuse, R9, PT ;  /* 0x000000090f00720c */ /* 0x040fe20003f24070 */
[----:B------:R-:W-:Y:S01]  /*7ba0*/  @!P5 IMAD.MOV R0, RZ, RZ, -R0 ;  /* 0x000000ffff00d224 */ /* 0x000fe200078e0a00 */
[----:B------:R-:W-:Y:S01]  /*7bb0*/  IABS R3, R12 ;  /* 0x0000000c00037213 */ /* 0x000fe20000000000 */
[--C-:B------:R-:W-:Y:S01]  /*7bc0*/  @!P4 IMAD.IADD R8, R8, 0x1, -R15.reuse ;  /* 0x000000010808c824 */ /* 0x100fe200078e0a0f */
[----:B------:R-:W-:Y:S01]  /*7bd0*/  ISETP.GT.U32.AND P4, PT, R15, R20, PT ;  /* 0x000000140f00720c */ /* 0x000fe20003f84070 */
[----:B------:R-:W-:Y:S01]  /*7be0*/  @!P3 IMAD.IADD R4, R4, 0x1, -R15 ;  /* 0x000000010404b824 */ /* 0x000fe200078e0a0f */
[----:B------:R0:W-:Y:S01]  /*7bf0*/  STL [R1+0x234], R14 ;  /* 0x0002340e01007387 */ /* 0x0001e20000100800 */
[----:B------:R-:W-:Y:S01]  /*7c00*/  ISETP.GE.AND P5, PT, R10, RZ, PT ;  /* 0x000000ff0a00720c */ /* 0x000fe20003fa6270 */
[----:B------:R-:W-:Y:S01]  /*7c10*/  VIADD R13, R7, 0x176 ;  /* 0x00000176070d7836 */ /* 0x000fe20000000000 */
[----:B------:R-:W-:Y:S01]  /*7c20*/  ISETP.GE.AND P3, PT, R6, RZ, PT ;  /* 0x000000ff0600720c */ /* 0x000fe20003f66270 */
[----:B------:R1:W-:Y:S01]  /*7c30*/  STL [R1+0x238], R0 ;  /* 0x0002380001007387 */ /* 0x0003e20000100800 */
[----:B------:R-:W-:-:S02]  /*7c40*/  IMAD.HI.U32 R6, R11, R3, RZ ;  /* 0x000000030b067227 */ /* 0x000fc400078e00ff */
[----:B------:R-:W-:Y:S02]  /*7c50*/  IABS R17, R13 ;  /* 0x0000000d00117213 */ /* 0x000fe40000000000 */
[--C-:B------:R-:W-:Y:S01]  /*7c60*/  @!P6 IMAD.IADD R2, R2, 0x1, -R15.reuse ;  /* 0x000000010202e824 */ /* 0x100fe200078e0a0f */
[----:B------:R-:W-:Y:S01]  /*7c70*/  ISETP.GE.AND P6, PT, R5, RZ, PT ;  /* 0x000000ff0500720c */ /* 0x000fe20003fc6270 */
[----:B0-----:R-:W-:Y:S02]  /*7c80*/  IMAD.MOV.U32 R14, RZ, RZ, R8 ;  /* 0x000000ffff0e7224 */ /* 0x001fe400078e0008 */
[--C-:B------:R-:W-:Y:S01]  /*7c90*/  @!P1 IMAD.IADD R9, R9, 0x1, -R15.reuse ;  /* 0x0000000109099824 */ /* 0x100fe200078e0a0f */
[----:B------:R-:W-:Y:S01]  /*7ca0*/  ISETP.GE.AND P1, PT, R12, RZ, PT ;  /* 0x000000ff0c00720c */ /* 0x000fe20003f26270 */
[----:B-1----:R-:W-:Y:S02]  /*7cb0*/  IMAD.MOV.U32 R0, RZ, RZ, R4 ;  /* 0x000000ffff007224 */ /* 0x002fe400078e0004 */
[----:B------:R-:W-:Y:S01]  /*7cc0*/  @!P0 IMAD.MOV R14, RZ, RZ, -R14 ;  /* 0x000000ffff0e8224 */ /* 0x000fe200078e0a0e */
[----:B------:R-:W-:Y:S01]  /*7cd0*/  ISETP.GT.U32.AND P0, PT, R15, R9, PT ;  /* 0x000000090f00720c */ /* 0x000fe20003f04070 */
[----:B------:R-:W-:Y:S01]  /*7ce0*/  @!P2 IMAD.MOV R0, RZ, RZ, -R0 ;  /* 0x000000ffff00a224 */ /* 0x000fe200078e0a00 */
[----:B------:R-:W-:Y:S01]  /*7cf0*/  ISETP.GE.AND P2, PT, R13, RZ, PT ;  /* 0x000000ff0d00720c */ /* 0x000fe20003f46270 */
[----:B------:R-:W-:Y:S01]  /*7d00*/  IMAD.MOV R6, RZ, RZ, -R6 ;  /* 0x000000ffff067224 */ /* 0x000fe200078e0a06 */
[----:B------:R0:W-:Y:S01]  /*7d10*/  STL [R1+0x260], R14 ;  /* 0x0002600e01007387 */ /* 0x0001e20000100800 */
[----:B------:R-:W-:-:S02]  /*7d20*/  @!P4 IMAD.IADD R20, R20, 0x1, -R15 ;  /* 0x000000011414c824 */ /* 0x000fc400078e0a0f */
[----:B------:R-:W-:Y:S01]  /*7d30*/  IMAD R13, R15, R6, R3 ;  /* 0x000000060f0d7224 */ /* 0x000fe200078e0203 */
[----:B------:R1:W-:Y:S01]  /*7d40*/  STL [R1+0x268], R0 ;  /* 0x0002680001007387 */ /* 0x0003e20000100800 */
[----:B------:R-:W-:Y:S01]  /*7d50*/  IMAD.HI.U32 R5, R11, R17, RZ ;  /* 0x000000110b057227 */ /* 0x000fe200078e00ff */
[----:B------:R-:W-:-:S03]  /*7d60*/  ISETP.GT.U32.AND P4, PT, R15, R20, PT ;  /* 0x000000140f00720c */ /* 0x000fc60003f84070 */
[----:B------:R-:W-:Y:S02]  /*7d70*/  IMAD.MOV R5, RZ, RZ, -R5 ;  /* 0x000000ffff057224 */ /* 0x000fe400078e0a05 */
[----:B0-----:R-:W-:Y:S02]  /*7d80*/  VIADD R14, R7, 0x174 ;  /* 0x00000174070e7836 */ /* 0x001fe40000000000 */
[----:B------:R-:W-:Y:S02]  /*7d90*/  IMAD R17, R15, R5, R17 ;  /* 0x000000050f117224 */ /* 0x000fe400078e0211 */
[----:B-1----:R-:W-:Y:S02]  /*7da0*/  IMAD.MOV.U32 R0, RZ, RZ, R2 ;  /* 0x000000ffff007224 */ /* 0x002fe400078e0002 */
[--C-:B------:R-:W-:Y:S01]  /*7db0*/  @!P0 IMAD.IADD R9, R9, 0x1, -R15.reuse ;  /* 0x0000000109098824 */ /* 0x100fe200078e0a0f */
[----:B------:R-:W-:Y:S01]  /*7dc0*/  ISETP.GE.AND P0, PT, R14, RZ, PT ;  /* 0x000000ff0e00720c */ /* 0x000fe20003f06270 */
[----:B------:R-:W-:Y:S01]  /*7dd0*/  @!P5 IMAD.MOV R0, RZ, RZ, -R0 ;  /* 0x000000ffff00d224 */ /* 0x000fe200078e0a00 */
[C---:B------:R-:W-:Y:S01]  /*7de0*/  ISETP.GT.U32.AND P5, PT, R15.reuse, R13, PT ;  /* 0x0000000d0f00720c */ /* 0x040fe20003fa4070 */
[----:B------:R-:W-:Y:S01]  /*7df0*/  @!P4 IMAD.IADD R20, R20, 0x1, -R15 ;  /* 0x000000011414c824 */ /* 0x000fe200078e0a0f */
[----:B------:R-:W-:Y:S01]  /*7e00*/  ISETP.GT.U32.AND P4, PT, R15, R17, PT ;  /* 0x000000110f00720c */ /* 0x000fe20003f84070 */
[C---:B------:R-:W-:Y:S01]  /*7e10*/  VIADD R2, R7.reuse, 0x170 ;  /* 0x0000017007027836 */ /* 0x040fe20000000000 */
[----:B------:R0:W-:Y:S01]  /*7e20*/  STL [R1+0x264], R0 ;  /* 0x0002640001007387 */ /* 0x0001e20000100800 */
[----:B------:R-:W-:Y:S01]  /*7e30*/  IABS R14, R14 ;  /* 0x0000000e000e7213 */ /* 0x000fe20000000000 */
[----:B------:R-:W-:-:S02]  /*7e40*/  VIADD R3, R7, 0x172 ;  /* 0x0000017207037836 */ /* 0x000fc40000000000 */
[----:B------:R-:W-:Y:S01]  /*7e50*/  IABS R10, R2 ;  /* 0x00000002000a7213 */ /* 0x000fe20000000000 */
[----:B------:R-:W-:Y:S02]  /*7e60*/  VIADD R8, R7, 0x16a ;  /* 0x0000016a07087836 */ /* 0x000fe40000000000 */
[----:B------:R-:W-:Y:S01]  /*7e70*/  IMAD.HI.U32 R5, R11, R14, RZ ;  /* 0x0000000e0b057227 */ /* 0x000fe200078e00ff */
[----:B------:R-:W-:Y:S02]  /*7e80*/  IABS R6, R3 ;  /* 0x0000000300067213 */ /* 0x000fe40000000000 */
[----:B------:R-:W-:Y:S01]  /*7e90*/  IABS R12, R8 ;  /* 0x00000008000c7213 */ /* 0x000fe20000000000 */
[----:B0-----:R-:W-:Y:S02]  /*7ea0*/  IMAD.MOV.U32 R0, RZ, RZ, R9 ;  /* 0x000000ffff007224 */ /* 0x001fe400078e0009 */
[----:B------:R-:W-:Y:S01]  /*7eb0*/  @!P5 IMAD.IADD R13, R13, 0x1, -R15 ;  /* 0x000000010d0dd824 */ /* 0x000fe200078e0a0f */
[----:B------:R-:W-:Y:S01]  /*7ec0*/  ISETP.GE.AND P5, PT, R3, RZ, PT ;  /* 0x000000ff0300720c */ /* 0x000fe20003fa6270 */
[----:B------:R-:W-:-:S02]  /*7ed0*/  @!P3 IMAD.MOV R0, RZ, RZ, -R0 ;  /* 0x000000ffff00b224 */ /* 0x000fc400078e0a00 */
[----:B------:R-:W-:Y:S01]  /*7ee0*/  IMAD.MOV R5, RZ, RZ, -R5 ;  /* 0x000000ffff057224 */ /* 0x000fe200078e0a05 */
[----:B------:R-:W-:Y:S01]  /*7ef0*/  ISETP.GT.U32.AND P3, PT, R15, R13, PT ;  /* 0x0000000d0f00720c */ /* 0x000fe20003f64070 */
[----:B------:R-:W-:Y:S01]  /*7f00*/  @!P4 IMAD.IADD R17, R17, 0x1, -R15 ;  /* 0x000000011111c824 */ /* 0x000fe200078e0a0f */
[----:B------:R0:W-:Y:S01]  /*7f10*/  STL [R1+0x26c], R0 ;  /* 0x00026c0001007387 */ /* 0x0001e20000100800 */
[----:B------:R-:W-:Y:S02]  /*7f20*/  IMAD R14, R15, R5, R14 ;  /* 0x000000050f0e7224 */ /* 0x000fe400078e020e */
[----:B------:R-:W-:Y:S01]  /*7f30*/  IMAD.HI.U32 R3, R11, R10, RZ ;  /* 0x0000000a0b037227 */ /* 0x000fe200078e00ff */
[----:B------:R-:W-:-:S03]  /*7f40*/  ISETP.GT.U32.AND P4, PT, R15, R17, PT ;  /* 0x000000110f00720c */ /* 0x000fc60003f84070 */
[----:B------:R-:W-:-:S04]  /*7f50*/  IMAD.HI.U32 R4, R11, R6, RZ ;  /* 0x000000060b047227 */ /* 0x000fc800078e00ff */
[----:B0-----:R-:W-:Y:S02]  /*7f60*/  IMAD.MOV.U32 R0, RZ, RZ, R20 ;  /* 0x000000ffff007224 */ /* 0x001fe400078e0014 */
[----:B------:R-:W-:Y:S01]  /*7f70*/  @!P3 IMAD.IADD R13, R13, 0x1, -R15 ;  /* 0x000000010d0db824 */ /* 0x000fe200078e0a0f */
[C---:B------:R-:W-:Y:S01]  /*7f80*/  ISETP.GT.U32.AND P3, PT, R15.reuse, R14, PT ;  /* 0x0000000e0f00720c */ /* 0x040fe20003f64070 */
[----:B------:R-:W-:Y:S01]  /*7f90*/  @!P6 IMAD.MOV R0, RZ, RZ, -R0 ;  /* 0x000000ffff00e224 */ /* 0x000fe200078e0a00 */
[----:B------:R-:W-:Y:S01]  /*7fa0*/  ISETP.GE.AND P6, PT, R2, RZ, PT ;  /* 0x000000ff0200720c */ /* 0x000fe20003fc6270 */
[----:B------:R-:W-:Y:S02]  /*7fb0*/  IMAD.MOV R3, RZ, RZ, -R3 ;  /* 0x000000ffff037224 */ /* 0x000fe400078e0a03 */
[----:B------:R-:W-:Y:S01]  /*7fc0*/  IMAD.MOV R4, RZ, RZ, -R4 ;  /* 0x000000ffff047224 */ /* 0x000fe200078e0a04 */
[----:B------:R0:W-:Y:S01]  /*7fd0*/  STL [R1+0x2c0], R0 ;  /* 0x0002c00001007387 */ /* 0x0001e20000100800 */
[----:B------:R-:W-:-:S02]  /*7fe0*/  IMAD R10, R15, R3, R10 ;  /* 0x000000030f0a7224 */ /* 0x000fc400078e020a */
[----:B------:R-:W-:Y:S02]  /*7ff0*/  IMAD R6, R15, R4, R6 ;  /* 0x000000040f067224 */ /* 0x000fe400078e0206 */
[----:B------:R-:W-:Y:S02]  /*8000*/  VIADD R2, R7, 0x16e ;  /* 0x0000016e07027836 */ /* 0x000fe40000000000 */
[--C-:B------:R-:W-:Y:S01]  /*8010*/  @!P4 IMAD.IADD R17, R17, 0x1, -R15.reuse ;  /* 0x000000011111c824 */ /* 0x100fe200078e0a0f */
[----:B------:R-:W-:Y:S01]  /*8020*/  ISETP.GT.U32.AND P4, PT, R15, R6, PT ;  /* 0x000000060f00720c */ /* 0x000fe20003f84070 */
[----:B------:R-:W-:Y:S01]  /*8030*/  @!P3 IMAD.IADD R14, R14, 0x1, -R15 ;  /* 0x000000010e0eb824 */ /* 0x000fe200078e0a0f */
[----:B------:R-:W-:Y:S01]  /*8040*/  IABS R4, R2 ;  /* 0x0000000200047213 */ /* 0x000fe20000000000 */
[----:B0-----:R-:W-:Y:S02]  /*8050*/  IMAD.MOV.U32 R0, RZ, RZ, R13 ;  /* 0x000000ffff007224 */ /* 0x001fe400078e000d */
[----:B------:R-:W-:Y:S01]  /*8060*/  VIADD R9, R7, 0x16c ;  /* 0x0000016c07097836 */ /* 0x000fe20000000000 */
[C---:B------:R-:W-:Y:S01]  /*8070*/  ISETP.GT.U32.AND P3, PT, R15.reuse, R14, PT ;  /* 0x0000000e0f00720c */ /* 0x040fe20003f64070 */
[----:B------:R-:W-:Y:S01]  /*8080*/  @!P1 IMAD.MOV R0, RZ, RZ, -R0 ;  /* 0x000000ffff009224 */ /* 0x000fe200078e0a00 */
[----:B------:R-:W-:Y:S01]  /*8090*/  ISETP.GT.U32.AND P1, PT, R15, R10, PT ;  /* 0x0000000a0f00720c */ /* 0x000fe20003f24070 */
[----:B------:R-:W-:Y:S01]  /*80a0*/  IMAD.HI.U32 R13, R11, R4, RZ ;  /* 0x000000040b0d7227 */ /* 0x000fe200078e00ff */
[----:B------:R-:W-:-:S02]  /*80b0*/  IABS R16, R9 ;  /* 0x0000000900107213 */ /* 0x000fc40000000000 */
[----:B------:R0:W-:Y:S01]  /*80c0*/  STL [R1+0x2c4], R0 ;  /* 0x0002c40001007387 */ /* 0x0001e20000100800 */
[----:B------:R-:W-:Y:S02]  /*80d0*/  IMAD.MOV R13, RZ, RZ, -R13 ;  /* 0x000000ffff0d7224 */ /* 0x000fe400078e0a0d */
[--C-:B------:R-:W-:Y:S02]  /*80e0*/  @!P4 IMAD.IADD R6, R6, 0x1, -R15.reuse ;  /* 0x000000010606c824 */ /* 0x100fe400078e0a0f */
[----:B------:R-:W-:Y:S02]  /*80f0*/  VIADD R3, R7, 0x168 ;  /* 0x0000016807037836 */ /* 0x000fe40000000000 */
[--C-:B------:R-:W-:Y:S01]  /*8100*/  @!P3 IMAD.IADD R14, R14, 0x1, -R15.reuse ;  /* 0x000000010e0eb824 */ /* 0x100fe200078e0a0f */
[----:B------:R-:W-:Y:S01]  /*8110*/  ISETP.GT.U32.AND P4, PT, R15, R6, PT ;  /* 0x000000060f00720c */ /* 0x000fe20003f84070 */
[----:B------:R-:W-:Y:S01]  /*8120*/  @!P1 IMAD.IADD R10, R10, 0x1, -R15 ;  /* 0x000000010a0a9824 */ /* 0x000fe200078e0a0f */
[----:B------:R-:W-:Y:S01]  /*8130*/  IABS R5, R3 ;  /* 0x0000000300057213 */ /* 0x000fe20000000000 */
[----:B0-----:R-:W-:-:S02]  /*8140*/  IMAD.MOV.U32 R0, RZ, RZ, R17 ;  /* 0x000000ffff007224 */ /* 0x001fc400078e0011 */
[----:B------:R-:W-:Y:S01]  /*8150*/  IMAD.HI.U32 R17, R11, R16, RZ ;  /* 0x000000100b117227 */ /* 0x000fe200078e00ff */
[----:B------:R-:W-:-:S03]  /*8160*/  ISETP.GT.U32.AND P1, PT, R15, R10, PT ;  /* 0x0000000a0f00720c */ /* 0x000fc60003f24070 */
[----:B------:R-:W-:Y:S01]  /*8170*/  @!P2 IMAD.MOV R0, RZ, RZ, -R0 ;  /* 0x000000ffff00a224 */ /* 0x000fe200078e0a00 */
[----:B------:R-:W-:Y:S01]  /*8180*/  ISETP.GE.AND P2, PT, R2, RZ, PT ;  /* 0x000000ff0200720c */ /* 0x000fe20003f46270 */
[----:B------:R-:W-:Y:S02]  /*8190*/  IMAD R2, R15, R13, R4 ;  /* 0x0000000d0f027224 */ /* 0x000fe400078e0204 */
[----:B------:R-:W-:Y:S01]  /*81a0*/  IMAD.HI.U32 R4, R11, R12, RZ ;  /* 0x0000000c0b047227 */ /* 0x000fe200078e00ff */
[----:B------:R0:W-:Y:S02]  /*81b0*/  STL [R1+0x2c8], R0 ;  /* 0x0002c80001007387 */ /* 0x0001e40000100800 */
[----:B------:R-:W-:Y:S01]  /*81c0*/  ISETP.GT.U32.AND P3, PT, R15, R2, PT ;  /* 0x000000020f00720c */ /* 0x000fe20003f64070 */
[----:B------:R-:W-:-:S04]  /*81d0*/  IMAD.HI.U32 R13, R11, R5, RZ ;  /* 0x000000050b0d7227 */ /* 0x000fc800078e00ff */
[----:B------:R-:W-:Y:S02]  /*81e0*/  IMAD.MOV R4, RZ, RZ, -R4 ;  /* 0x000000ffff047224 */ /* 0x000fe400078e0a04 */
[----:B------:R-:W-:Y:S02]  /*81f0*/  IMAD.MOV R17, RZ, RZ, -R17 ;  /* 0x000000ffff117224 */ /* 0x000fe400078e0a11 */
[----:B0-----:R-:W-:Y:S02]  /*8200*/  IMAD.MOV.U32 R0, RZ, RZ, R14 ;  /* 0x000000ffff007224 */ /* 0x001fe400078e000e */
[----:B------:R-:W-:Y:S02]  /*8210*/  IMAD.MOV R13, RZ, RZ, -R13 ;  /* 0x000000ffff0d7224 */ /* 0x000fe400078e0a0d */
[----:B------:R-:W-:Y:S02]  /*8220*/  @!P0 IMAD.MOV R0, RZ, RZ, -R0 ;  /* 0x000000ffff008224 */ /* 0x000fe400078e0a00 */
[----:B------:R-:W-:-:S02]  /*8230*/  IMAD R12, R15, R4, R12 ;  /* 0x000000040f0c7224 */ /* 0x000fc400078e020c */
[--C-:B------:R-:W-:Y:S01]  /*8240*/  @!P1 IMAD.IADD R10, R10, 0x1, -R15.reuse ;  /* 0x000000010a0a9824 */ /* 0x100fe200078e0a0f */
[----:B------:R0:W-:Y:S01]  /*8250*/  STL [R1+0x2cc], R0 ;  /* 0x0002cc0001007387 */ /* 0x0001e20000100800 */
[----:B------:R-:W-:Y:S01]  /*8260*/  VIADD R4, R7, 0x166 ;  /* 0x0000016607047836 */ /* 0x000fe20000000000 */
[----:B------:R-:W-:Y:S01]  /*8270*/  ISETP.GT.U32.AND P1, PT, R15, R12, PT ;  /* 0x0000000c0f00720c */ /* 0x000fe20003f24070 */
[----:B------:R-:W-:Y:S01]  /*8280*/  @!P4 IMAD.IADD R6, R6, 0x1, -R15 ;  /* 0x000000010606c824 */ /* 0x000fe200078e0a0f */
[----:B------:R-:W-:Y:S01]  /*8290*/  ISETP.GE.AND P4, PT, R9, RZ, PT ;  /* 0x000000ff0900720c */ /* 0x000fe20003f86270 */
[C---:B------:R-:W-:Y:S02]  /*82a0*/  IMAD R9, R15.reuse, R17, R16 ;  /* 0x000000110f097224 */ /* 0x040fe400078e0210 */
[C---:B------:R-:W-:Y:S01]  /*82b0*/  IMAD R5, R15.reuse, R13, R5 ;  /* 0x0000000d0f057224 */ /* 0x040fe200078e0205 */
[----:B------:R-:W-:Y:S01]  /*82c0*/  IABS R13, R4 ;  /* 0x00000004000d7213 */ /* 0x000fe20000000000 */
[----:B------:R-:W-:Y:S01]  /*82d0*/  @!P3 IMAD.IADD R2, R2, 0x1, -R15 ;  /* 0x000000010202b824 */ /* 0x000fe200078e0a0f */
[----:B------:R-:W-:Y:S01]  /*82e0*/  ISETP.GT.U32.AND P0, PT, R15, R9, PT ;  /* 0x000000090f00720c */ /* 0x000fe20003f04070 */
[----:B0-----:R-:W-:-:S02]  /*82f0*/  IMAD.MOV.U32 R0, RZ, RZ, R10 ;  /* 0x000000ffff007224 */ /* 0x001fc400078e000a */
[----:B------:R-:W-:Y:S01]  /*8300*/  IMAD.MOV.U32 R14, RZ, RZ, R6 ;  /* 0x000000ffff0e7224 */ /* 0x000fe200078e0006 */
[C---:B------:R-:W-:Y:S01]  /*8310*/  ISETP.GT.U32.AND P3, PT, R15.reuse, R2, PT ;  /* 0x000000020f00720c */ /* 0x040fe20003f64070 */
[----:B------:R-:W-:Y:S01]  /*8320*/  @!P6 IMAD.MOV R0, RZ, RZ, -R0 ;  /* 0x000000ffff00e224 */ /* 0x000fe200078e0a00 */
[----:B------:R-:W-:Y:S01]  /*8330*/  ISETP.GT.U32.AND P6, PT, R15, R5, PT ;  /* 0x000000050f00720c */ /* 0x000fe20003fc4070 */
[----:B------:R-:W-:Y:S02]  /*8340*/  IMAD.MOV.U32 R6, RZ, RZ, R13 ;  /* 0x000000ffff067224 */ /* 0x000fe400078e000d */
[----:B------:R-:W-:Y:S01]  /*8350*/  @!P5 IMAD.MOV R14, RZ, RZ, -R14 ;  /* 0x000000ffff0ed224 */ /* 0x000fe200078e0a0e */
[----:B------:R-:W-:Y:S01]  /*8360*/  ISETP.GE.AND P5, PT, R8, RZ, PT ;  /* 0x000000ff0800720c */ /* 0x000fe20003fa6270 */
[----:B------:R-:W-:Y:S02]  /*8370*/  VIADD R8, R7, 0x164 ;  /* 0x0000016407087836 */ /* 0x000fe40000000000 */
[----:B------:R-:W-:Y:S01]  /*8380*/  IMAD.HI.U32 R10, R11, R6, RZ ;  /* 0x000000060b0a7227 */ /* 0x000fe200078e00ff */
[----:B------:R-:W-:Y:S02]  /*8390*/  STL [R1+0x2d4], R14 ;  /* 0x0002d40e01007387 */ /* 0x000fe40000100800 */
[----:B------:R-:W-:Y:S01]  /*83a0*/  IABS R13, R8 ;  /* 0x00000008000d7213 */ /* 0x000fe20000000000 */
[----:B------:R-:W-:Y:S01]  /*83b0*/  @!P1 IMAD.IADD R12, R12, 0x1, -R15 ;  /* 0x000000010c0c9824 */ /* 0x000fe200078e0a0f */
[----:B------:R0:W-:Y:S01]  /*83c0*/  STL [R1+0x2d8], R0 ;  /* 0x0002d80001007387 */ /* 0x0001e20000100800 */
[----:B------:R-:W-:-:S02]  /*83d0*/  IMAD.MOV R10, RZ, RZ, -R10 ;  /* 0x000000ffff0a7224 */ /* 0x000fc400078e0a0a */
[--C-:B------:R-:W-:Y:S01]  /*83e0*/  @!P0 IMAD.IADD R9, R9, 0x1, -R15.reuse ;  /* 0x0000000109098824 */ /* 0x100fe200078e0a0f */
[----:B------:R-:W-:Y:S01]  /*83f0*/  ISETP.GE.AND P0, PT, R4, RZ, PT ;  /* 0x000000ff0400720c */ /* 0x000fe20003f06270 */
[--C-:B------:R-:W-:Y:S01]  /*8400*/  @!P6 IMAD.IADD R5, R5, 0x1, -R15.reuse ;  /* 0x000000010505e824 */ /* 0x100fe200078e0a0f */
[C---:B------:R-:W-:Y:S01]  /*8410*/  ISETP.GT.U32.AND P6, PT, R15.reuse, R12, PT ;  /* 0x0000000c0f00720c */ /* 0x040fe20003fc4070 */
[----:B------:R-:W-:Y:S01]  /*8420*/  @!P3 IMAD.IADD R2, R2, 0x1, -R15 ;  /* 0x000000010202b824 */ /* 0x000fe200078e0a0f */
[C---:B------:R-:W-:Y:S01]  /*8430*/  ISETP.GT.U32.AND P1, PT, R15.reuse, R9, PT ;  /* 0x000000090f00720c */ /* 0x040fe20003f24070 */
[----:B------:R-:W-:Y:S01]  /*8440*/  IMAD R6, R15, R10, R6 ;  /* 0x0000000a0f067224 */ /* 0x000fe200078e0206 */
[----:B------:R-:W-:Y:S01]  /*8450*/  ISETP.GE.AND P3, PT, R3, RZ, PT ;  /* 0x000000ff0300720c */ /* 0x000fe20003f66270 */
[----:B------:R-:W-:-:S04]  /*8460*/  IMAD.HI.U32 R10, R11, R13, RZ ;  /* 0x0000000d0b0a7227 */ /* 0x000fc800078e00ff */
[----:B0-----:R-:W-:Y:S02]  /*8470*/  IMAD.MOV.U32 R0, RZ, RZ, R2 ;  /* 0x000000ffff007224 */ /* 0x001fe400078e0002 */
[----:B------:R-:W-:Y:S02]  /*8480*/  IMAD.MOV R10, RZ, RZ, -R10 ;  /* 0x000000ffff0a7224 */ /* 0x000fe400078e0a0a */
[----:B------:R-:W-:Y:S01]  /*8490*/  @!P2 IMAD.MOV R0, RZ, RZ, -R0 ;  /* 0x000000ffff00a224 */ /* 0x000fe200078e0a00 */
[C---:B------:R-:W-:Y:S01]  /*84a0*/  ISETP.GT.U32.AND P2, PT, R15.reuse, R5, PT ;  /* 0x000000050f00720c */ /* 0x040fe20003f44070 */
[----:B------:R-:W-:Y:S02]  /*84b0*/  IMAD R13, R15, R10, R13 ;  /* 0x0000000a0f0d7224 */ /* 0x000fe400078e020d */
[----:B------:R-:W-:Y:S01]  /*84c0*/  @!P6 IMAD.IADD R12, R12, 0x1, -R15 ;  /* 0x000000010c0ce824 */ /* 0x000fe200078e0a0f */
[----:B------:R0:W-:Y:S01]  /*84d0*/  STL [R1+0x2dc], R0 ;  /* 0x0002dc0001007387 */ /* 0x0001e20000100800 */
[----:B------:R-:W-:Y:S01]  /*84e0*/  VIADD R3, R7, 0x15e ;  /* 0x0000015e07037836 */ /* 0x000fe20000000000 */
[----:B------:R-:W-:Y:S01]  /*84f0*/  ISETP.GT.U32.AND P6, PT, R15, R13, PT ;  /* 0x0000000d0f00720c */ /* 0x000fe20003fc4070 */
[----:B------:R-:W-:-:S02]  /*8500*/  VIADD R4, R7, 0x162 ;  /* 0x0000016207047836 */ /* 0x000fc40000000000 */
[--C-:B------:R-:W-:Y:S01]  /*8510*/  @!P1 IMAD.IADD R9, R9, 0x1, -R15.reuse ;  /* 0x0000000109099824 */ /* 0x100fe200078e0a0f */
[----:B------:R-:W-:Y:S01]  /*8520*/  ISETP.GT.U32.AND P1, PT, R15, R6, PT ;  /* 0x000000060f00720c */ /* 0x000fe20003f24070 */
[----:B------:R-:W-:Y:S01]  /*8530*/  VIADD R2, R7, 0x160 ;  /* 0x0000016007027836 */ /* 0x000fe20000000000 */
[----:B------:R-:W-:Y:S01]  /*8540*/  IABS R16, R3 ;  /* 0x0000000300107213 */ /* 0x000fe20000000000 */
[----:B------:R-:W-:Y:S01]  /*8550*/  @!P2 IMAD.IADD R5, R5, 0x1, -R15 ;  /* 0x000000010505a824 */ /* 0x000fe200078e0a0f */
[----:B------:R-:W-:Y:S01]  /*8560*/  IABS R14, R4 ;  /* 0x00000004000e7213 */ /* 0x000fe20000000000 */
[----:B0-----:R-:W-:Y:S01]  /*8570*/  IMAD.MOV.U32 R0, RZ, RZ, R9 ;  /* 0x000000ffff007224 */ /* 0x001fe200078e0009 */
[----:B------:R-:W-:Y:S01]  /*8580*/  ISETP.GE.AND P2, PT, R8, RZ, PT ;  /* 0x000000ff0800720c */ /* 0x000fe20003f46270 */
[----:B------:R-:W-:Y:S01]  /*8590*/  IMAD.MOV.U32 R8, RZ, RZ, R16 ;  /* 0x000000ffff087224 */ /* 0x000fe200078e0010 */
[----:B------:R-:W-:Y:S01]  /*85a0*/  IABS R10, R2 ;  /* 0x00000002000a7213 */ /* 0x000fe20000000000 */
[----:B------:R-:W-:-:S04]  /*85b0*/  IMAD.HI.U32 R16, R11, R14, RZ ;  /* 0x0000000e0b107227 */ /* 0x000fc800078e00ff */
[----:B------:R-:W-:Y:S02]  /*85c0*/  @!P6 IMAD.IADD R13, R13, 0x1, -R15 ;  /* 0x000000010d0de824 */ /* 0x000fe400078e0a0f */
[----:B------:R-:W-:-:S03]  /*85d0*/  IMAD.HI.U32 R17, R11, R10, RZ ;  /* 0x0000000a0b117227 */ /* 0x000fc600078e00ff */
[----:B------:R-:W-:Y:S01]  /*85e0*/  ISETP.GT.U32.AND P6, PT, R15, R13, PT ;  /* 0x0000000d0f00720c */ /* 0x000fe20003fc4070 */
[----:B------:R-:W-:Y:S02]  /*85f0*/  IMAD.MOV R16, RZ, RZ, -R16 ;  /* 0x000000ffff107224 */ /* 0x000fe400078e0a10 */
[----:B------:R-:W-:Y:S01]  /*8600*/  @!P1 IMAD.IADD R6, R6, 0x1, -R15 ;  /* 0x0000000106069824 */ /* 0x000fe200078e0a0f */
[----:B------:R-:W-:Y:S01]  /*8610*/  ISETP.GE.AND P1, PT, R4, RZ, PT ;  /* 0x000000ff0400720c */ /* 0x000fe20003f26270 */
[----:B------:R-:W-:Y:S02]  /*8620*/  @!P4 IMAD.MOV R0, RZ, RZ, -R0 ;  /* 0x000000ffff00c224 */ /* 0x000fe400078e0a00 */
[----:B------:R-:W-:Y:S01]  /*8630*/  IMAD.HI.U32 R4, R11, R8, RZ ;  /* 0x000000080b047227 */ /* 0x000fe200078e00ff */
[----:B------:R-:W-:Y:S02]  /*8640*/  ISETP.GT.U32.AND P4, PT, R15, R6, PT ;  /* 0x000000060f00720c */ /* 0x000fe40003f84070 */
[----:B------:R0:W-:Y:S01]  /*8650*/  STL [R1+0x2e0], R0 ;  /* 0x0002e00001007387 */ /* 0x0001e20000100800 */
[----:B------:R-:W-:-:S02]  /*8660*/  IMAD.MOV R9, RZ, RZ, -R17 ;  /* 0x000000ffff097224 */ /* 0x000fc400078e0a11 */
[C---:B------:R-:W-:Y:S02]  /*8670*/  IMAD R14, R15.reuse, R16, R14 ;  /* 0x000000100f0e7224 */ /* 0x040fe400078e020e */
[----:B------:R-:W-:Y:S02]  /*8680*/  IMAD.MOV R4, RZ, RZ, -R4 ;  /* 0x000000ffff047224 */ /* 0x000fe400078e0a04 */
[C---:B------:R-:W-:Y:S02]  /*8690*/  IMAD R10, R15.reuse, R9, R10 ;  /* 0x000000090f0a7224 */ /* 0x040fe400078e020a */
[----:B------:R-:W-:Y:S01]  /*86a0*/  @!P5 IMAD.MOV R12, RZ, RZ, -R12 ;  /* 0x000000ffff0cd224 */ /* 0x000fe200078e0a0c */
[C---:B------:R-:W-:Y:S01]  /*86b0*/  ISETP.GT.U32.AND P5, PT, R15.reuse, R14, PT ;  /* 0x0000000e0f00720c */ /* 0x040fe20003fa4070 */
[----:B0-----:R-:W-:Y:S02]  /*86c0*/  IMAD.MOV.U32 R0, RZ, RZ, R5 ;  /* 0x000000ffff007224 */ /* 0x001fe400078e0005 */
[C---:B------:R-:W-:Y:S01]  /*86d0*/  IMAD R8, R15.reuse, R4, R8 ;  /* 0x000000040f087224 */ /* 0x040fe200078e0208 */
[----:B------:R-:W-:Y:S01]  /*86e0*/  STL [R1+0x2e4], R12 ;  /* 0x0002e40c01007387 */ /* 0x000fe20000100800 */
[----:B------:R-:W-:Y:S01]  /*86f0*/  @!P3 IMAD.MOV R0, RZ, RZ, -R0 ;  /* 0x000000ffff00b224 */ /* 0x000fe200078e0a00 */
[----:B------:R-:W-:Y:S01]  /*8700*/  ISETP.GT.U32.AND P3, PT, R15, R10, PT ;  /* 0x0000000a0f00720c */ /* 0x000fe20003f64070 */
[--C-:B------:R-:W-:Y:S01]  /*8710*/  @!P6 IMAD.IADD R13, R13, 0x1, -R15.reuse ;  /* 0x000000010d0de824 */ /* 0x100fe200078e0a0f */
[----:B------:R-:W-:Y:S01]  /*8720*/  ISETP.GT.U32.AND P6, PT, R15, R8, PT ;  /* 0x000000080f00720c */ /* 0x000fe20003fc4070 */
[C---:B------:R-:W-:Y:S01]  /*8730*/  VIADD R16, R7.reuse, 0x15c ;  /* 0x0000015c07107836 */ /* 0x040fe20000000000 */
[----:B------:R0:W-:Y:S01]  /*8740*/  STL [R1+0x2e8], R0 ;  /* 0x0002e80001007387 */ /* 0x0001e20000100800 */
[--C-:B------:R-:W-:Y:S01]  /*8750*/  @!P4 IMAD.IADD R6, R6, 0x1, -R15.reuse ;  /* 0x000000010606c824 */ /* 0x100fe200078e0a0f */
[----:B------:R-:W-:Y:S01]  /*8760*/  ISETP.GE.AND P4, PT, R2, RZ, PT ;  /* 0x000000ff0200720c */ /* 0x000fe20003f86270 */
[----:B------:R-:W-:Y:S01]  /*8770*/  VIADD R2, R7, 0x15a ;  /* 0x0000015a07027836 */ /* 0x000fe20000000000 */
[----:B------:R-:W-:Y:S01]  /*8780*/  IABS R4, R16 ;  /* 0x0000001000047213 */ /* 0x000fe20000000000 */
[--C-:B------:R-:W-:Y:S01]  /*8790*/  @!P5 IMAD.IADD R14, R14, 0x1, -R15.reuse ;  /* 0x000000010e0ed824 */ /* 0x100fe200078e0a0f */
[----:B------:R-:W-:Y:S01]  /*87a0*/  ISETP.GE.AND P5, PT, R3, RZ, PT ;  /* 0x000000ff0300720c */ /* 0x000fe20003fa6270 */
[----:B------:R-:W-:Y:S01]  /*87b0*/  VIADD R3, R7, 0x158 ;  /* 0x0000015807037836 */ /* 0x000fe20000000000 */
[----:B------:R-:W-:Y:S01]  /*87c0*/  IABS R5, R2 ;  /* 0x0000000200057213 */ /* 0x000fe20000000000 */
[----:B------:R-:W-:Y:S01]  /*87d0*/  @!P3 IMAD.IADD R10, R10, 0x1, -R15 ;  /* 0x000000010a0ab824 */ /* 0x000fe200078e0a0f */
[----:B------:R-:W-:Y:S01]  /*87e0*/  ISETP.GT.U32.AND P3, PT, R15, R14, PT ;  /* 0x0000000e0f00720c */ /* 0x000fe20003f64070 */
[----:B------:R-:W-:Y:S01]  /*87f0*/  IMAD.HI.U32 R9, R11, R4, RZ ;  /* 0x000000040b097227 */ /* 0x000fe200078e00ff */
[----:B------:R-:W-:-:S03]  /*8800*/  IABS R18, R3 ;  /* 0x0000000300127213 */ /* 0x000fc60000000000 */
[----:B------:R-:W-:Y:S01]  /*8810*/  @!P6 IMAD.IADD R8, R8, 0x1, -R15 ;  /* 0x000000010808e824 */ /* 0x000fe200078e0a0f */
[----:B------:R-:W-:Y:S01]  /*8820*/  ISETP.GT.U32.AND P6, PT, R15, R10, PT ;  /* 0x0000000a0f00720c */ /* 0x000fe20003fc4070 */
[----:B0-----:R-:W-:Y:S02]  /*8830*/  IMAD.MOV.U32 R0, RZ, RZ, R6 ;  /* 0x000000ffff007224 */ /* 0x001fe400078e0006 */
[----:B------:R-:W-:Y:S02]  /*8840*/  IMAD.MOV R9, RZ, RZ, -R9 ;  /* 0x000000ffff097224 */ /* 0x000fe400078e0a09 */
[----:B------:R-:W-:-:S04]  /*8850*/  IMAD.HI.U32 R6, R11, R5, RZ ;  /* 0x000000050b067227 */ /* 0x000fc800078e00ff */
[C---:B------:R-:W-:Y:S02]  /*8860*/  IMAD R4, R15.reuse, R9, R4 ;  /* 0x000000090f047224 */ /* 0x040fe400078e0204 */
[----:B------:R-:W-:Y:S02]  /*8870*/  IMAD.MOV R6, RZ, RZ, -R6 ;  /* 0x000000ffff067224 */ /* 0x000fe400078e0a06 */
[----:B------:R-:W-:Y:S01]  /*8880*/  @!P3 IMAD.IADD R14, R14, 0x1, -R15 ;  /* 0x000000010e0eb824 */ /* 0x000fe200078e0a0f */
[C---:B------:R-:W-:Y:S01]  /*8890*/  ISETP.GT.U32.AND P3, PT, R15.reuse, R4, PT ;  /* 0x000000040f00720c */ /* 0x040fe20003f64070 */
[----:B------:R-:W-:Y:S02]  /*88a0*/  IMAD R5, R15, R6, R5 ;  /* 0x000000060f057224 */ /* 0x000fe400078e0205 */
[----:B------:R-:W-:Y:S02]  /*88b0*/  @!P6 IMAD.IADD R10, R10, 0x1, -R15 ;  /* 0x000000010a0ae824 */ /* 0x000fe400078e0a0f */
[----:B------:R-:W-:Y:S01]  /*88c0*/  VIADD R9, R7, 0x156 ;  /* 0x0000015607097836 */ /* 0x000fe20000000000 */
[C---:B------:R-:W-:Y:S01]  /*88d0*/  ISETP.GT.U32.AND P6, PT, R15.reuse, R5, PT ;  /* 0x000000050f00720c */ /* 0x040fe20003fc4070 */
[----:B------:R-:W-:Y:S01]  /*88e0*/  @!P0 IMAD.MOV R0, RZ, RZ, -R0 ;  /* 0x000000ffff008224 */ /* 0x000fe200078e0a00 */
[----:B------:R-:W-:Y:S01]  /*88f0*/  ISETP.GT.U32.AND P0, PT, R15, R8, PT ;  /* 0x000000080f00720c */ /* 0x000fe20003f04070 */
[----:B------:R-:W-:Y:S01]  /*8900*/  IMAD.HI.U32 R19, R11, R18, RZ ;  /* 0x000000120b137227 */ /* 0x000fe200078e00ff */
[----:B------:R-:W-:-:S02]  /*8910*/  IABS R6, R9 ;  /* 0x0000000900067213 */ /* 0x000fc40000000000 */
[----:B------:R0:W-:Y:S01]  /*8920*/  STL [R1+0x300], R0 ;  /* 0x0003000001007387 */ /* 0x0001e20000100800 */
[----:B------:R-:W-:Y:S01]  /*8930*/  @!P3 IMAD.IADD R4, R4, 0x1, -R15 ;  /* 0x000000010404b824 */ /* 0x000fe200078e0a0f */
[----:B------:R-:W-:Y:S01]  /*8940*/  ISETP.GE.AND P3, PT, R2, RZ, PT ;  /* 0x000000ff0200720c */ /* 0x000fe20003f66270 */
[----:B------:R-:W-:Y:S02]  /*8950*/  IMAD.MOV R19, RZ, RZ, -R19 ;  /* 0x000000ffff137224 */ /* 0x000fe400078e0a13 */
[----:B------:R-:W-:-:S04]  /*8960*/  IMAD.HI.U32 R17, R11, R6, RZ ;  /* 0x000000060b117227 */ /* 0x000fc800078e00ff */
[----:B------:R-:W-:Y:S01]  /*8970*/  @!P6 IMAD.IADD R5, R5, 0x1, -R15 ;  /* 0x000000010505e824 */ /* 0x000fe200078e0a0f */
[C---:B------:R-:W-:Y:S01]  /*8980*/  ISETP.GT.U32.AND P6, PT, R15.reuse, R4, PT ;  /* 0x000000040f00720c */ /* 0x040fe20003fc4070 */
[----:B0-----:R-:W-:Y:S02]  /*8990*/  IMAD.MOV.U32 R0, RZ, RZ, R14 ;  /* 0x000000ffff007224 */ /* 0x001fe400078e000e */
[C---:B------:R-:W-:Y:S02]  /*89a0*/  IMAD R2, R15.reuse, R19, R18 ;  /* 0x000000130f027224 */ /* 0x040fe400078e0212 */
[----:B------:R-:W-:Y:S02]  /*89b0*/  IMAD.MOV R17, RZ, RZ, -R17 ;  /* 0x000000ffff117224 */ /* 0x000fe400078e0a11 */
[----:B------:R-:W-:Y:S01]  /*89c0*/  @!P2 IMAD.MOV R13, RZ, RZ, -R13 ;  /* 0x000000ffff0da224 */ /* 0x000fe200078e0a0d */
[C---:B------:R-:W-:Y:S01]  /*89d0*/  ISETP.GT.U32.AND P2, PT, R15.reuse, R2, PT ;  /* 0x000000020f00720c */ /* 0x040fe20003f44070 */
[----:B------:R-:W-:Y:S01]  /*89e0*/  @!P1 IMAD.MOV R0, RZ, RZ, -R0 ;  /* 0x000000ffff009224 */ /* 0x000fe200078e0a00 */
[C---:B------:R-:W-:Y:S01]  /*89f0*/  ISETP.GT.U32.AND P1, PT, R15.reuse, R5, PT ;  /* 0x000000050f00720c */ /* 0x040fe20003f24070 */
[--C-:B------:R-:W-:Y:S01]  /*8a00*/  @!P0 IMAD.IADD R8, R8, 0x1, -R15.reuse ;  /* 0x0000000108088824 */ /* 0x100fe200078e0a0f */
[----:B------:R-:W-:Y:S01]  /*8a10*/  STL [R1+0x2fc], R13 ;  /* 0x0002fc0d01007387 */ /* 0x000fe20000100800 */
[----:B------:R-:W-:Y:S01]  /*8a20*/  IMAD R6, R15, R17, R6 ;  /* 0x000000110f067224 */ /* 0x000fe200078e0206 */
[----:B------:R-:W-:Y:S01]  /*8a30*/  ISETP.GE.AND P0, PT, R16, RZ, PT ;  /* 0x000000ff1000720c */ /* 0x000fe20003f06270 */
[--C-:B------:R-:W-:Y:S01]  /*8a40*/  @!P6 IMAD.IADD R4, R4, 0x1, -R15.reuse ;  /* 0x000000010404e824 */ /* 0x100fe200078e0a0f */
[----:B------:R0:W-:Y:S01]  /*8a50*/  STL [R1+0x320], R0 ;  /* 0x0003200001007387 */ /* 0x0001e20000100800 */
[----:B------:R-:W-:Y:S01]  /*8a60*/  VIADD R12, R7, 0x154 ;  /* 0x00000154070c7836 */ /* 0x000fe20000000000 */
[----:B------:R-:W-:Y:S01]  /*8a70*/  ISETP.GT.U32.AND P6, PT, R15, R6, PT ;  /* 0x000000060f00720c */ /* 0x000fe20003fc4070 */
[----:B------:R-:W-:Y:S01]  /*8a80*/  @!P4 IMAD.MOV R10, RZ, RZ, -R10 ;  /* 0x000000ffff0ac224 */ /* 0x000fe200078e0a0a */
[----:B------:R-:W-:Y:S01]  /*8a90*/  ISETP.GE.AND P4, PT, R3, RZ, PT ;  /* 0x000000ff0300720c */ /* 0x000fe20003f86270 */
[--C-:B------:R-:W-:Y:S01]  /*8aa0*/  @!P2 IMAD.IADD R2, R2, 0x1, -R15.reuse ;  /* 0x000000010202a824 */ /* 0x100fe200078e0a0f */
[----:B------:R-:W-:Y:S01]  /*8ab0*/  IABS R16, R12 ;  /* 0x0000000c00107213 */ /* 0x000fe20000000000 */
[----:B------:R-:W-:Y:S01]  /*8ac0*/  @!P1 IMAD.IADD R5, R5, 0x1, -R15 ;  /* 0x0000000105059824 */ /* 0x000fe200078e0a0f */
[----:B------:R-:W-:Y:S01]  /*8ad0*/  STL [R1+0x328], R10 ;  /* 0x0003280a01007387 */ /* 0x000fe20000100800 */
[----:B------:R-:W-:Y:S01]  /*8ae0*/  ISETP.GE.AND P1, PT, R12, RZ, PT ;  /* 0x000000ff0c00720c */ /* 0x000fe20003f26270 */
[----:B0-----:R-:W-:-:S02]  /*8af0*/  IMAD.MOV.U32 R0, RZ, RZ, R8 ;  /* 0x000000ffff007224 */ /* 0x001fc400078e0008 */
[----:B------:R-:W-:Y:S02]  /*8b00*/  VIADD R8, R7, 0x152 ;  /* 0x0000015207087836 */ /* 0x000fe40000000000 */
[----:B------:R-:W-:Y:S01]  /*8b10*/  @!P5 IMAD.MOV R0, RZ, RZ, -R0 ;  /* 0x000000ffff00d224 */ /* 0x000fe200078e0a00 */
[----:B------:R-:W-:Y:S01]  /*8b20*/  ISETP.GE.AND P5, PT, R9, RZ, PT ;  /* 0x000000ff0900720c */ /* 0x000fe20003fa6270 */
[----:B------:R-:W-:Y:S01]  /*8b30*/  IMAD.HI.U32 R3, R11, R16, RZ ;  /* 0x000000100b037227 */ /* 0x000fe200078e00ff */
[----:B------:R-:W-:Y:S02]  /*8b40*/  IABS R18, R8 ;  /* 0x0000000800127213 */ /* 0x000fe40000000000 */
[----:B------:R0:W-:Y:S01]  /*8b50*/  STL [R1+0x330], R0 ;  /* 0x0003300001007387 */ /* 0x0001e20000100800 */
[----:B------:R-:W-:Y:S01]  /*8b60*/  @!P6 IMAD.IADD R6, R6, 0x1, -R15 ;  /* 0x000000010606e824 */ /* 0x000fe200078e0a0f */
[----:B------:R-:W-:Y:S01]  /*8b70*/  ISETP.GT.U32.AND P6, PT, R15, R2, PT ;  /* 0x000000020f00720c */ /* 0x000fe20003fc4070 */
[----:B------:R-:W-:Y:S01]  /*8b80*/  IMAD.MOV R3, RZ, RZ, -R3 ;  /* 0x000000ffff037224 */ /* 0x000fe200078e0a03 */
[----:B------:R-:W-:Y:S01]  /*8b90*/  ISETP.GE.AND P2, PT, R8, RZ, PT ;  /* 0x000000ff0800720c */ /* 0x000fe20003f46270 */
[----:B------:R-:W-:-:S02]  /*8ba0*/  VIADD R9, R7, 0x150 ;  /* 0x0000015007097836 */ /* 0x000fc40000000000 */
[----:B------:R-:W-:Y:S02]  /*8bb0*/  IMAD R19, R15, R3, R16 ;  /* 0x000000030f137224 */ /* 0x000fe400078e0210 */
[----:B------:R-:W-:Y:S01]  /*8bc0*/  VIADD R8, R7, 0x14e ;  /* 0x0000014e07087836 */ /* 0x000fe20000000000 */
[----:B------:R-:W-:Y:S01]  /*8bd0*/  IABS R13, R9 ;  /* 0x00000009000d7213 */ /* 0x000fe20000000000 */
[----:B0-----:R-:W-:Y:S02]  /*8be0*/  IMAD.MOV.U32 R0, RZ, RZ, R4 ;  /* 0x000000ffff007224 */ /* 0x001fe400078e0004 */
[----:B------:R-:W-:Y:S01]  /*8bf0*/  IMAD.HI.U32 R4, R11, R18, RZ ;  /* 0x000000120b047227 */ /* 0x000fe200078e00ff */
[----:B------:R-:W-:-:S03]  /*8c00*/  IABS R17, R8 ;  /* 0x0000000800117213 */ /* 0x000fc60000000000 */
[----:B------:R-:W-:Y:S01]  /*8c10*/  @!P0 IMAD.MOV R0, RZ, RZ, -R0 ;  /* 0x000000ffff008224 */ /* 0x000fe200078e0a00 */
[C---:B------:R-:W-:Y:S01]  /*8c20*/  ISETP.GT.U32.AND P0, PT, R15.reuse, R6, PT ;  /* 0x000000060f00720c */ /* 0x040fe20003f04070 */
[----:B------:R-:W-:Y:S02]  /*8c30*/  IMAD.MOV R4, RZ, RZ, -R4 ;  /* 0x000000ffff047224 */ /* 0x000fe400078e0a04 */
[----:B------:R-:W-:Y:S01]  /*8c40*/  @!P6 IMAD.IADD R2, R2, 0x1, -R15 ;  /* 0x000000010202e824 */ /* 0x000fe200078e0a0f */
[----:B------:R0:W-:Y:S01]  /*8c50*/  STL [R1+0x32c], R0 ;  /* 0x00032c0001007387 */ /* 0x0001e20000100800 */
[----:B------:R-:W-:Y:S02]  /*8c60*/  IMAD R18, R15, R4, R18 ;  /* 0x000000040f127224 */ /* 0x000fe400078e0212 */
[----:B------:R-:W-:-:S03]  /*8c70*/  IMAD.HI.U32 R4, R11, R13, RZ ;  /* 0x0000000d0b047227 */ /* 0x000fc600078e00ff */
[----:B------:R-:W-:Y:S01]  /*8c80*/  ISETP.GT.U32.AND P6, PT, R15, R18, PT ;  /* 0x000000120f00720c */ /* 0x000fe20003fc4070 */
[----:B------:R-:W-:Y:S02]  /*8c90*/  VIADD R3, R7, 0x14c ;  /* 0x0000014c07037836 */ /* 0x000fe40000000000 */
[----:B------:R-:W-:Y:S01]  /*8ca0*/  @!P0 IMAD.IADD R6, R6, 0x1, -R15 ;  /* 0x0000000106068824 */ /* 0x000fe200078e0a0f */
[----:B------:R-:W-:Y:S01]  /*8cb0*/  ISETP.GE.AND P0, PT, R9, RZ, PT ;  /* 0x000000ff0900720c */ /* 0x000fe20003f06270 */
[----:B0-----:R-:W-:Y:S01]  /*8cc0*/  IMAD.MOV.U32 R0, RZ, RZ, R5 ;  /* 0x000000ffff007224 */ /* 0x001fe200078e0005 */
[----:B------:R-:W-:Y:S01]  /*8cd0*/  IABS R16, R3 ;  /* 0x0000000300107213 */ /* 0x000fe20000000000 */
[----:B------:R-:W-:-:S04]  /*8ce0*/  IMAD.HI.U32 R5, R11, R17, RZ ;  /* 0x000000110b057227 */ /* 0x000fc800078e00ff */
[----:B------:R-:W-:Y:S01]  /*8cf0*/  @!P3 IMAD.MOV R0, RZ, RZ, -R0 ;  /* 0x000000ffff00b224 */ /* 0x000fe200078e0a00 */
[C---:B------:R-:W-:Y:S01]  /*8d00*/  ISETP.GT.U32.AND P3, PT, R15.reuse, R19, PT ;  /* 0x000000130f00720c */ /* 0x040fe20003f64070 */
[----:B------:R-:W-:Y:S02]  /*8d10*/  @!P6 IMAD.IADD R18, R18, 0x1, -R15 ;  /* 0x000000011212e824 */ /* 0x000fe400078e0a0f */
[----:B------:R-:W-:Y:S01]  /*8d20*/  IMAD.MOV R9, RZ, RZ, -R4 ;  /* 0x000000ffff097224 */ /* 0x000fe200078e0a04 */
[----:B------:R0:W-:Y:S01]  /*8d30*/  STL [R1+0x324], R0 ;  /* 0x0003240001007387 */ /* 0x0001e20000100800 */
[----:B------:R-:W-:Y:S02]  /*8d40*/  IMAD.MOV R5, RZ, RZ, -R5 ;  /* 0x000000ffff057224 */ /* 0x000fe400078e0a05 */
[C---:B------:R-:W-:Y:S02]  /*8d50*/  IMAD R13, R15.reuse, R9, R13 ;  /* 0x000000090f0d7224 */ /* 0x040fe400078e020d */
[----:B------:R-:W-:-:S02]  /*8d60*/  IMAD R17, R15, R5, R17 ;  /* 0x000000050f117224 */ /* 0x000fc400078e0211 */
[----:B------:R-:W-:-:S04]  /*8d70*/  IMAD.HI.U32 R4, R11, R16, RZ ;  /* 0x000000100b047227 */ /* 0x000fc800078e00ff */
[----:B------:R-:W-:Y:S01]  /*8d80*/  @!P3 IMAD.IADD R19, R19, 0x1, -R15 ;  /* 0x000000011313b824 */ /* 0x000fe200078e0a0f */
[----:B------:R-:W-:Y:S01]  /*8d90*/  ISETP.GE.AND P3, PT, R8, RZ, PT ;  /* 0x000000ff0800720c */ /* 0x000fe20003f66270 */
[----:B0-----:R-:W-:Y:S02]  /*8da0*/  IMAD.MOV.U32 R0, RZ, RZ, R2 ;  /* 0x000000ffff007224 */ /* 0x001fe400078e0002 */
[----:B------:R-:W-:Y:S01]  /*8db0*/  IMAD.MOV R4, RZ, RZ, -R4 ;  /* 0x000000ffff047224 */ /* 0x000fe200078e0a04 */
[C---:B------:R-:W-:Y:S01]  /*8dc0*/  ISETP.GT.U32.AND P6, PT, R15.reuse, R19, PT ;  /* 0x000000130f00720c */ /* 0x040fe20003fc4070 */
[----:B------:R-:W-:Y:S01]  /*8dd0*/  @!P4 IMAD.MOV R0, RZ, RZ, -R0 ;  /* 0x000000ffff00c224 */ /* 0x000fe200078e0a00 */
[----:B------:R-:W-:Y:S01]  /*8de0*/  ISETP.GT.U32.AND P4, PT, R15, R18, PT ;  /* 0x000000120f00720c */ /* 0x000fe20003f84070 */
[----:B------:R-:W-:Y:S02]  /*8df0*/  VIADD R8, R7, 0x14a ;  /* 0x0000014a07087836 */ /* 0x000fe40000000000 */
[----:B------:R-:W-:Y:S01]  /*8e00*/  IMAD R16, R15, R4, R16 ;  /* 0x000000040f107224 */ /* 0x000fe200078e0210 */
[----:B------:R0:W-:Y:S01]  /*8e10*/  STL [R1+0x31c], R0 ;  /* 0x00031c0001007387 */ /* 0x0001e20000100800 */
[C---:B------:R-:W-:Y:S01]  /*8e20*/  VIADD R2, R7.reuse, 0x148 ;  /* 0x0000014807027836 */ /* 0x040fe20000000000 */
[----:B------:R-:W-:Y:S01]  /*8e30*/  IABS R10, R8 ;  /* 0x00000008000a7213 */ /* 0x000fe20000000000 */
[----:B------:R-:W-:-:S02]  /*8e40*/  VIADD R12, R7, 0x144 ;  /* 0x00000144070c7836 */ /* 0x000fc40000000000 */
[----:B------:R-:W-:Y:S02]  /*8e50*/  VIADD R9, R7, 0x146 ;  /* 0x0000014607097836 */ /* 0x000fe40000000000 */
[--C-:B------:R-:W-:Y:S01]  /*8e60*/  @!P6 IMAD.IADD R19, R19, 0x1, -R15.reuse ;  /* 0x000000011313e824 */ /* 0x100fe200078e0a0f */
[C---:B------:R-:W-:Y:S01]  /*8e70*/  ISETP.GT.U32.AND P6, PT, R15.reuse, R17, PT ;  /* 0x000000110f00720c */ /* 0x040fe20003fc4070 */
[----:B------:R-:W-:Y:S01]  /*8e80*/  @!P4 IMAD.IADD R18, R18, 0x1, -R15 ;  /* 0x000000011212c824 */ /* 0x000fe200078e0a0f */
[----:B------:R-:W-:Y:S01]  /*8e90*/  ISETP.GT.U32.AND P4, PT, R15, R16, PT ;  /* 0x000000100f00720c */ /* 0x000fe20003f84070 */
[----:B0-----:R-:W-:Y:S01]  /*8ea0*/  IMAD.MOV.U32 R0, RZ, RZ, R6 ;  /* 0x000000ffff007224 */ /* 0x001fe200078e0006 */
[----:B------:R-:W-:Y:S01]  /*8eb0*/  IABS R6, R2 ;  /* 0x0000000200067213 */ /* 0x000fe20000000000 */
[----:B------:R-:W-:Y:S01]  /*8ec0*/  IMAD.HI.U32 R14, R11, R10, RZ ;  /* 0x0000000a0b0e7227 */ /* 0x000fe200078e00ff */
[----:B------:R-:W-:Y:S02]  /*8ed0*/  IABS R4, R12 ;  /* 0x0000000c00047213 */ /* 0x000fe40000000000 */
[----:B------:R-:W-:Y:S01]  /*8ee0*/  IABS R5, R9 ;  /* 0x0000000900057213 */ /* 0x000fe20000000000 */
[----:B------:R-:W-:Y:S01]  /*8ef0*/  @!P5 IMAD.MOV R0, RZ, RZ, -R0 ;  /* 0x000000ffff00d224 */ /* 0x000fe200078e0a00 */
[----:B------:R-:W-:Y:S01]  /*8f00*/  ISETP.GT.U32.AND P5, PT, R15, R13, PT ;  /* 0x0000000d0f00720c */ /* 0x000fe20003fa4070 */
[----:B------:R-:W-:-:S02]  /*8f10*/  IMAD.MOV R14, RZ, RZ, -R14 ;  /* 0x000000ffff0e7224 */ /* 0x000fc400078e0a0e */
[--C-:B------:R-:W-:Y:S01]  /*8f20*/  @!P6 IMAD.IADD R17, R17, 0x1, -R15.reuse ;  /* 0x000000011111e824 */ /* 0x100fe200078e0a0f */
[----:B------:R0:W-:Y:S01]  /*8f30*/  STL [R1+0x3b4], R0 ;  /* 0x0003b40001007387 */ /* 0x0001e20000100800 */
[C---:B------:R-:W-:Y:S02]  /*8f40*/  IMAD R10, R15.reuse, R14, R10 ;  /* 0x0000000e0f0a7224 */ /* 0x040fe400078e020a */
[----:B------:R-:W-:Y:S01]  /*8f50*/  @!P4 IMAD.IADD R16, R16, 0x1, -R15 ;  /* 0x000000011010c824 */ /* 0x000fe200078e0a0f */
[----:B------:R-:W-:Y:S01]  /*8f60*/  ISETP.GT.U32.AND P4, PT, R15, R17, PT ;  /* 0x000000110f00720c */ /* 0x000fe20003f84070 */
[----:B------:R-:W-:Y:S02]  /*8f70*/  IMAD.MOV.U32 R20, RZ, RZ, R19 ;  /* 0x000000ffff147224 */ /* 0x000fe400078e0013 */
[----:B------:R-:W-:-:S04]  /*8f80*/  IMAD.HI.U32 R14, R11, R5, RZ ;  /* 0x000000050b0e7227 */ /* 0x000fc800078e00ff */
[----:B------:R-:W-:Y:S01]  /*8f90*/  @!P5 IMAD.IADD R13, R13, 0x1, -R15 ;  /* 0x000000010d0dd824 */ /* 0x000fe200078e0a0f */
[----:B------:R-:W-:Y:S01]  /*8fa0*/  ISETP.GE.AND P5, PT, R3, RZ, PT ;  /* 0x000000ff0300720c */ /* 0x000fe20003fa6270 */
[----:B------:R-:W-:-:S03]  /*8fb0*/  IMAD.HI.U32 R3, R11, R6, RZ ;  /* 0x000000060b037227 */ /* 0x000fc600078e00ff */
[C---:B------:R-:W-:Y:S01]  /*8fc0*/  ISETP.GT.U32.AND P6, PT, R15.reuse, R13, PT ;  /* 0x0000000d0f00720c */ /* 0x040fe20003fc4070 */
[----:B------:R-:W-:Y:S02]  /*8fd0*/  IMAD.MOV R3, RZ, RZ, -R3 ;  /* 0x000000ffff037224 */ /* 0x000fe400078e0a03 */
[----:B0-----:R-:W-:Y:S02]  /*8fe0*/  IMAD.MOV.U32 R0, RZ, RZ, R18 ;  /* 0x000000ffff007224 */ /* 0x001fe400078e0012 */
[----:B------:R-:W-:Y:S01]  /*8ff0*/  @!P1 IMAD.MOV R20, RZ, RZ, -R20 ;  /* 0x000000ffff149224 */ /* 0x000fe200078e0a14 */
[C---:B------:R-:W-:Y:S01]  /*9000*/  ISETP.GT.U32.AND P1, PT, R15.reuse, R16, PT ;  /* 0x000000100f00720c */ /* 0x040fe20003f24070 */
[----:B------:R-:W-:Y:S01]  /*9010*/  @!P2 IMAD.MOV R0, RZ, RZ, -R0 ;  /* 0x000000ffff00a224 */ /* 0x000fe200078e0a00 */
[----:B------:R-:W-:Y:S01]  /*9020*/  ISETP.GE.AND P2, PT, R8, RZ, PT ;  /* 0x000000ff0800720c */ /* 0x000fe20003f46270 */
[----:B------:R-:W-:Y:S01]  /*9030*/  IMAD R6, R15, R3, R6 ;  /* 0x000000030f067224 */ /* 0x000fe200078e0206 */
[----:B------:R-:W-:Y:S01]  /*9040*/  STL [R1+0x318], R20 ;  /* 0x0003181401007387 */ /* 0x000fe20000100800 */
[----:B------:R-:W-:-:S03]  /*9050*/  IMAD.HI.U32 R8, R11, R4, RZ ;  /* 0x000000040b087227 */ /* 0x000fc600078e00ff */
[----:B------:R0:W-:Y:S01]  /*9060*/  STL [R1+0x360], R0 ;  /* 0x0003600001007387 */ /* 0x0001e20000100800 */
[--C-:B------:R-:W-:Y:S01]  /*9070*/  @!P6 IMAD.IADD R13, R13, 0x1, -R15.reuse ;  /* 0x000000010d0de824 */ /* 0x100fe200078e0a0f */
[----:B------:R-:W-:Y:S01]  /*9080*/  ISETP.GT.U32.AND P6, PT, R15, R10, PT ;  /* 0x0000000a0f00720c */ /* 0x000fe20003fc4070 */
[----:B------:R-:W-:Y:S01]  /*9090*/  @!P4 IMAD.IADD R17, R17, 0x1, -R15 ;  /* 0x000000011111c824 */ /* 0x000fe200078e0a0f */
[----:B------:R-:W-:Y:S01]  /*90a0*/  ISETP.GT.U32.AND P4, PT, R15, R6, PT ;  /* 0x000000060f00720c */ /* 0x000fe20003f84070 */
[----:B------:R-:W-:Y:S02]  /*90b0*/  IMAD.MOV R8, RZ, RZ, -R8 ;  /* 0x000000ffff087224 */ /* 0x000fe400078e0a08 */
[----:B------:R-:W-:Y:S02]  /*90c0*/  VIADD R3, R7, 0x142 ;  /* 0x0000014207037836 */ /* 0x000fe40000000000 */
[----:B------:R-:W-:Y:S02]  /*90d0*/  IMAD R4, R15, R8, R4 ;  /* 0x000000080f047224 */ /* 0x000fe400078e0204 */
[----:B0-----:R-:W-:-:S02]  /*90e0*/  IMAD.MOV.U32 R0, RZ, RZ, R13 ;  /* 0x000000ffff007224 */ /* 0x001fc400078e000d */
[--C-:B------:R-:W-:Y:S01]  /*90f0*/  @!P1 IMAD.IADD R16, R16, 0x1, -R15.reuse ;  /* 0x0000000110109824 */ /* 0x100fe200078e0a0f */
[----:B------:R-:W-:Y:S01]  /*9100*/  ISETP.GE.AND P1, PT, R2, RZ, PT ;  /* 0x000000ff0200720c */ /* 0x000fe20003f26270 */
[----:B------:R-:W-:Y:S01]  /*9110*/  @!P6 IMAD.IADD R10, R10, 0x1, -R15 ;  /* 0x000000010a0ae824 */ /* 0x000fe200078e0a0f */
[----:B------:R-:W-:Y:S01]  /*9120*/  IABS R2, R3 ;  /* 0x0000000300027213 */ /* 0x000fe20000000000 */
[----:B------:R-:W-:Y:S02]  /*9130*/  @!P0 IMAD.MOV R0, RZ, RZ, -R0 ;  /* 0x000000ffff008224 */ /* 0x000fe400078e0a00 */
[----:B------:R-:W-:Y:S01]  /*9140*/  @!P3 IMAD.MOV R17, RZ, RZ, -R17 ;  /* 0x000000ffff11b224 */ /* 0x000fe200078e0a11 */
[C---:B------:R-:W-:Y:S01]  /*9150*/  ISETP.GT.U32.AND P0, PT, R15.reuse, R10, PT ;  /* 0x0000000a0f00720c */ /* 0x040fe20003f04070 */
[----:B------:R-:W-:Y:S01]  /*9160*/  @!P4 IMAD.IADD R6, R6, 0x1, -R15 ;  /* 0x000000010606c824 */ /* 0x000fe200078e0a0f */
[----:B------:R-:W-:Y:S01]  /*9170*/  ISETP.GT.U32.AND P3, PT, R15, R4, PT ;  /* 0x000000040f00720c */ /* 0x000fe20003f64070 */
[----:B------:R0:W-:Y:S01]  /*9180*/  STL [R1+0x388], R0 ;  /* 0x0003880001007387 */ /* 0x0001e20000100800 */
[----:B------:R-:W-:-:S02]  /*9190*/  IMAD.MOV R14, RZ, RZ, -R14 ;  /* 0x000000ffff0e7224 */ /* 0x000fc400078e0a0e */
[----:B------:R-:W-:Y:S01]  /*91a0*/  VIADD R8, R7, 0x140 ;  /* 0x0000014007087836 */ /* 0x000fe20000000000 */
[C---:B------:R-:W-:Y:S01]  /*91b0*/  ISETP.GT.U32.AND P4, PT, R15.reuse, R6, PT ;  /* 0x000000060f00720c */ /* 0x040fe20003f84070 */
[----:B------:R-:W-:Y:S01]  /*91c0*/  IMAD R5, R15, R14, R5 ;  /* 0x0000000e0f057224 */ /* 0x000fe200078e0205 */
[----:B------:R-:W-:Y:S01]  /*91d0*/  STL [R1+0x384], R17 ;  /* 0x0003841101007387 */ /* 0x000fe20000100800 */
[----:B------:R-:W-:Y:S01]  /*91e0*/  IMAD.HI.U32 R13, R11, R2, RZ ;  /* 0x000000020b0d7227 */ /* 0x000fe200078e00ff */
[----:B------:R-:W-:Y:S02]  /*91f0*/  IABS R14, R8 ;  /* 0x00000008000e7213 */ /* 0x000fe40000000000 */
[----:B------:R-:W-:Y:S01]  /*9200*/  ISETP.GT.U32.AND P6, PT, R15, R5, PT ;  /* 0x000000050f00720c */ /* 0x000fe20003fc4070 */
[----:B0-----:R-:W-:Y:S02]  /*9210*/  IMAD.MOV.U32 R0, RZ, RZ, R16 ;  /* 0x000000ffff007224 */ /* 0x001fe400078e0010 */
[----:B------:R-:W-:Y:S01]  /*9220*/  @!P0 IMAD.IADD R10, R10, 0x1, -R15 ;  /* 0x000000010a0a8824 */ /* 0x000fe200078e0a0f */
[----:B------:R-:W-:Y:S01]  /*9230*/  ISETP.GE.AND P0, PT, R12, RZ, PT ;  /* 0x000000ff0c00720c */ /* 0x000fe20003f06270 */
[----:B------:R-:W-:Y:S01]  /*9240*/  @!P5 IMAD.MOV R0, RZ, RZ, -R0 ;  /* 0x000000ffff00d224 */ /* 0x000fe200078e0a00 */
[----:B------:R-:W-:Y:S01]  /*9250*/  ISETP.GE.AND P5, PT, R9, RZ, PT ;  /* 0x000000ff0900720c */ /* 0x000fe20003fa6270 */
[----:B------:R-:W-:-:S02]  /*9260*/  IMAD.MOV R13, RZ, RZ, -R13 ;  /* 0x000000ffff0d7224 */ /* 0x000fc400078e0a0d */
[----:B------:R-:W-:Y:S01]  /*9270*/  @!P3 IMAD.IADD R4, R4, 0x1, -R15 ;  /* 0x000000010404b824 */ /* 0x000fe200078e0a0f */
[----:B------:R0:W-:Y:S01]  /*9280*/  STL [R1+0x398], R0 ;  /* 0x0003980001007387 */ /* 0x0001e20000100800 */
[----:B------:R-:W-:Y:S01]  /*9290*/  IMAD.MOV.U32 R9, RZ, RZ, R14 ;  /* 0x000000ffff097224 */ /* 0x000fe200078e000e */
[----:B------:R-:W-:Y:S01]  /*92a0*/  ISETP.GE.AND P3, PT, R3, RZ, PT ;  /* 0x000000ff0300720c */ /* 0x000fe20003f66270 */
[----:B------:R-:W-:Y:S02]  /*92b0*/  IMAD R2, R15, R13, R2 ;  /* 0x0000000d0f027224 */ /* 0x000fe400078e0202 */
[----:B------:R-:W-:-:S04]  /*92c0*/  IMAD.HI.U32 R12, R11, R9, RZ ;  /* 0x000000090b0c7227 */ /* 0x000fc800078e00ff */
[----:B------:R-:W-:Y:S01]  /*92d0*/  @!P4 IMAD.IADD R6, R6, 0x1, -R15 ;  /* 0x000000010606c824 */ /* 0x000fe200078e0a0f */
[C---:B------:R-:W-:Y:S01]  /*92e0*/  ISETP.GT.U32.AND P4, PT, R15.reuse, R2, PT ;  /* 0x000000020f00720c */ /* 0x040fe20003f84070 */
[----:B0-----:R-:W-:Y:S02]  /*92f0*/  IMAD.MOV.U32 R0, RZ, RZ, R10 ;  /* 0x000000ffff007224 */ /* 0x001fe400078e000a */
[----:B------:R-:W-:Y:S02]  /*9300*/  IMAD.MOV R12, RZ, RZ, -R12 ;  /* 0x000000ffff0c7224 */ /* 0x000fe400078e0a0c */
[----:B------:R-:W-:Y:S01]  /*9310*/  @!P2 IMAD.MOV R0, RZ, RZ, -R0 ;  /* 0x000000ffff00a224 */ /* 0x000fe200078e0a00 */
[C---:B------:R-:W-:Y:S01]  /*9320*/  ISETP.GT.U32.AND P2, PT, R15.reuse, R4, PT ;  /* 0x000000040f00720c */ /* 0x040fe20003f44070 */
[----:B------:R-:W-:Y:S02]  /*9330*/  IMAD R3, R15, R12, R9 ;  /* 0x0000000c0f037224 */ /* 0x000fe400078e0209 */
[----:B------:R-:W-:Y:S01]  /*9340*/  @!P6 IMAD.IADD R5, R5, 0x1, -R15 ;  /* 0x000000010505e824 */ /* 0x000fe200078e0a0f */
[----:B------:R0:W-:Y:S01]  /*9350*/  STL [R1+0x39c], R0 ;  /* 0x00039c0001007387 */ /* 0x0001e20000100800 */
[----:B------:R-:W-:-:S02]  /*9360*/  VIADD R14, R7, 0x13e ;  /* 0x0000013e070e7836 */ /* 0x000fc40000000000 */
[--C-:B------:R-:W-:Y:S01]  /*9370*/  @!P4 IMAD.IADD R2, R2, 0x1, -R15.reuse ;  /* 0x000000010202c824 */ /* 0x100fe200078e0a0f */
[----:B------:R-:W-:Y:S01]  /*9380*/  ISETP.GT.U32.AND P6, PT, R15, R5, PT ;  /* 0x000000050f00720c */ /* 0x000fe20003fc4070 */
[C---:B------:R-:W-:Y:S02]  /*9390*/  VIADD R10, R7.reuse, 0x13c ;  /* 0x0000013c070a7836 */ /* 0x040fe40000000000 */
[----:B------:R-:W-:Y:S01]  /*93a0*/  VIADD R9, R7, 0x138 ;  /* 0x0000013807097836 */ /* 0x000fe20000000000 */
[C---:B------:R-:W-:Y:S01]  /*93b0*/  ISETP.GT.U32.AND P4, PT, R15.reuse, R2, PT ;  /* 0x000000020f00720c */ /* 0x040fe20003f84070 */
[----:B------:R-:W-:Y:S01]  /*93c0*/  @!P2 IMAD.IADD R4, R4, 0x1, -R15 ;  /* 0x000000010404a824 */ /* 0x000fe200078e0a0f */
[----:B------:R-:W-:Y:S01]  /*93d0*/  ISETP.GT.U32.AND P2, PT, R15, R3, PT ;  /* 0x000000030f00720c */ /* 0x000fe20003f44070 */
[----:B0-----:R-:W-:Y:S02]  /*93e0*/  IMAD.MOV.U32 R0, RZ, RZ, R6 ;  /* 0x000000ffff007224 */ /* 0x001fe400078e0006 */
[----:B------:R-:W-:-:S02]  /*93f0*/  VIADD R13, R7, 0x134 ;  /* 0x00000134070d7836 */ /* 0x000fc40000000000 */
[----:B------:R-:W-:Y:S01]  /*9400*/  @!P1 IMAD.MOV R0, RZ, RZ, -R0 ;  /* 0x000000ffff009224 */ /* 0x000fe200078e0a00 */
[----:B------:R-:W-:Y:S01]  /*9410*/  ISETP.GE.AND P1, PT, R14, RZ, PT ;  /* 0x000000ff0e00720c */ /* 0x000fe20003f26270 */
[--C-:B------:R-:W-:Y:S01]  /*9420*/  @!P6 IMAD.IADD R5, R5, 0x1, -R15.reuse ;  /* 0x000000010505e824 */ /* 0x100fe200078e0a0f */
[----:B------:R-:W-:Y:S01]  /*9430*/  IABS R14, R14 ;  /* 0x0000000e000e7213 */ /* 0x000fe20000000000 */
[C---:B------:R-:W-:Y:S01]  /*9440*/  VIADD R19, R7.reuse, 0x136 ;  /* 0x0000013607137836 */ /* 0x040fe20000000000 */
[----:B------:R0:W-:Y:S01]  /*9450*/  STL [R1+0x3a0], R0 ;  /* 0x0003a00001007387 */ /* 0x0001e20000100800 */
[----:B------:R-:W-:Y:S01]  /*9460*/  ISETP.GE.AND P6, PT, R8, RZ, PT ;  /* 0x000000ff0800720c */ /* 0x000fe20003fc6270 */
[----:B------:R-:W-:Y:S01]  /*9470*/  VIADD R8, R7, 0x13a ;  /* 0x0000013a07087836 */ /* 0x000fe20000000000 */
[----:B------:R-:W-:Y:S01]  /*9480*/  IABS R17, R13 ;  /* 0x0000000d00117213 */ /* 0x000fe20000000000 */
[----:B------:R-:W-:Y:S02]  /*9490*/  @!P2 IMAD.IADD R3, R3, 0x1, -R15 ;  /* 0x000000010303a824 */ /* 0x000fe400078e0a0f */
[----:B------:R-:W-:Y:S01]  /*94a0*/  @!P5 IMAD.MOV R5, RZ, RZ, -R5 ;  /* 0x000000ffff05d224 */ /* 0x000fe200078e0a05 */
[----:B------:R-:W-:Y:S01]  /*94b0*/  ISETP.GE.AND P5, PT, R10, RZ, PT ;  /* 0x000000ff0a00720c */ /* 0x000fe20003fa6270 */
[----:B------:R-:W-:Y:S01]  /*94c0*/  IMAD.HI.U32 R6, R11, R14, RZ ;  /* 0x0000000e0b067227 */ /* 0x000fe200078e00ff */
[----:B------:R-:W-:-:S02]  /*94d0*/  ISETP.GT.U32.AND P2, PT, R15, R3, PT ;  /* 0x000000030f00720c */ /* 0x000fc40003f44070 */
[----:B------:R-:W-:Y:S01]  /*94e0*/  STL [R1+0x3ac], R5 ;  /* 0x0003ac0501007387 */ /* 0x000fe20000100800 */
[----:B0-----:R-:W-:Y:S01]  /*94f0*/  IMAD.MOV.U32 R0, RZ, RZ, R4 ;  /* 0x000000ffff007224 */ /* 0x001fe200078e0004 */
[----:B------:R-:W-:Y:S01]  /*9500*/  IABS R10, R10 ;  /* 0x0000000a000a7213 */ /* 0x000fe20000000000 */
[----:B------:R-:W-:Y:S01]  /*9510*/  @!P4 IMAD.IADD R2, R2, 0x1, -R15 ;  /* 0x000000010202c824 */ /* 0x000fe200078e0a0f */
[----:B------:R-:W-:Y:S01]  /*9520*/  ISETP.GE.AND P4, PT, R9, RZ, PT ;  /* 0x000000ff0900720c */ /* 0x000fe20003f86270 */
[----:B------:R-:W-:Y:S01]  /*9530*/  @!P0 IMAD.MOV R0, RZ, RZ, -R0 ;  /* 0x000000ffff008224 */ /* 0x000fe200078e0a00 */
[----:B------:R-:W-:Y:S01]  /*9540*/  ISETP.GE.AND P0, PT, R8, RZ, PT ;  /* 0x000000ff0800720c */ /* 0x000fe20003f06270 */
[----:B------:R-:W-:Y:S01]  /*9550*/  IMAD.MOV R6, RZ, RZ, -R6 ;  /* 0x000000ffff067224 */ /* 0x000fe200078e0a06 */
[----:B------:R-:W-:Y:S02]  /*9560*/  IABS R8, R8 ;  /* 0x0000000800087213 */ /* 0x000fe40000000000 */
[----:B------:R0:W-:Y:S01]  /*9570*/  STL [R1+0x3b0], R0 ;  /* 0x0003b00001007387 */ /* 0x0001e20000100800 */
[----:B------:R-:W-:Y:S01]  /*9580*/  IMAD R14, R15, R6, R14 ;  /* 0x000000060f0e7224 */ /* 0x000fe200078e020e */
[----:B------:R-:W-:Y:S01]  /*9590*/  IABS R9, R9 ;  /* 0x0000000900097213 */ /* 0x000fe20000000000 */
[----:B------:R-:W-:-:S04]  /*95a0*/  IMAD.HI.U32 R4, R11, R8, RZ ;  /* 0x000000080b047227 */ /* 0x000fc800078e00ff */
[----:B------:R-:W-:Y:S02]  /*95b0*/  IMAD.MOV R4, RZ, RZ, -R4 ;  /* 0x000000ffff047224 */ /* 0x000fe400078e0a04 */
[----:B------:R-:W-:Y:S02]  /*95c0*/  @!P2 IMAD.IADD R3, R3, 0x1, -R15 ;  /* 0x000000010303a824 */ /* 0x000fe400078e0a0f */
[----:B0-----:R-:W-:Y:S02]  /*95d0*/  IMAD.MOV.U32 R0, RZ, RZ, R2 ;  /* 0x000000ffff007224 */ /* 0x001fe400078e0002 */
[----:B------:R-:W-:-:S04]  /*95e0*/  IMAD.HI.U32 R5, R11, R10, RZ ;  /* 0x0000000a0b057227 */ /* 0x000fc800078e00ff */
[----:B------:R-:W-:Y:S01]  /*95f0*/  @!P3 IMAD.MOV R0, RZ, RZ, -R0 ;  /* 0x000000ffff00b224 */ /* 0x000fe200078e0a00 */
[C---:B------:R-:W-:Y:S01]  /*9600*/  ISETP.GT.U32.AND P3, PT, R15.reuse, R14, PT ;  /* 0x0000000e0f00720c */ /* 0x040fe20003f64070 */
[----:B------:R-:W-:Y:S02]  /*9610*/  IMAD R8, R15, R4, R8 ;  /* 0x000000040f087224 */ /* 0x000fe400078e0208 */
[----:B------:R-:W-:Y:S01]  /*9620*/  IMAD.MOV R5, RZ, RZ, -R5 ;  /* 0x000000ffff057224 */ /* 0x000fe200078e0a05 */
[----:B------:R0:W-:Y:S01]  /*9630*/  STL [R1+0x3a4], R0 ;  /* 0x0003a40001007387 */ /* 0x0001e20000100800 */
[----:B------:R-:W-:-:S04]  /*9640*/  IMAD.HI.U32 R2, R11, R9, RZ ;  /* 0x000000090b027227 */ /* 0x000fc800078e00ff */
[C---:B------:R-:W-:Y:S02]  /*9650*/  IMAD R10, R15.reuse, R5, R10 ;  /* 0x000000050f0a7224 */ /* 0x040fe400078e020a */
[----:B------:R-:W-:Y:S02]  /*9660*/  IMAD.MOV R2, RZ, RZ, -R2 ;  /* 0x000000ffff027224 */ /* 0x000fe400078e0a02 */
[----:B------:R-:W-:Y:S01]  /*9670*/  @!P3 IMAD.IADD R14, R14, 0x1, -R15 ;  /* 0x000000010e0eb824 */ /* 0x000fe200078e0a0f */
[C---:B------:R-:W-:Y:S01]  /*9680*/  ISETP.GT.U32.AND P2, PT, R15.reuse, R10, PT ;  /* 0x0000000a0f00720c */ /* 0x040fe20003f44070 */
[----:B0-----:R-:W-:Y:S01]  /*9690*/  IMAD.MOV.U32 R0, RZ, RZ, R3 ;  /* 0x000000ffff007224 */ /* 0x001fe200078e0003 */
[----:B------:R-:W-:Y:S01]  /*96a0*/  IABS R3, R19 ;  /* 0x0000001300037213 */ /* 0x000fe20000000000 */
[C---:B------:R-:W-:Y:S01]  /*96b0*/  IMAD R9, R15.reuse, R2, R9 ;  /* 0x000000020f097224 */ /* 0x040fe200078e0209 */
[C---:B------:R-:W-:Y:S01]  /*96c0*/  ISETP.GT.U32.AND P3, PT, R15.reuse, R14, PT ;  /* 0x0000000e0f00720c */ /* 0x040fe20003f64070 */
[----:B------:R-:W-:Y:S01]  /*96d0*/  @!P6 IMAD.MOV R0, RZ, RZ, -R0 ;  /* 0x000000ffff00e224 */ /* 0x000fe200078e0a00 */
[----:B------:R-:W-:Y:S01]  /*96e0*/  ISETP.GT.U32.AND P6, PT, R15, R8, PT ;  /* 0x000000080f00720c */ /* 0x000fe20003fc4070 */
[----:B------:R-:W-:-:S03]  /*96f0*/  IMAD.HI.U32 R6, R11, R17, RZ ;  /* 0x000000110b067227 */ /* 0x000fc600078e00ff */
[----:B------:R0:W-:Y:S01]  /*9700*/  STL [R1+0x3a8], R0 ;  /* 0x0003a80001007387 */ /* 0x0001e20000100800 */
[----:B------:R-:W-:Y:S02]  /*9710*/  IMAD.MOV R6, RZ, RZ, -R6 ;  /* 0x000000ffff067224 */ /* 0x000fe400078e0a06 */
[----:B------:R-:W-:Y:S02]  /*9720*/  @!P2 IMAD.IADD R10, R10, 0x1, -R15 ;  /* 0x000000010a0aa824 */ /* 0x000fe400078e0a0f */
[----:B------:R-:W-:-:S03]  /*9730*/  IMAD.HI.U32 R12, R11, R3, RZ ;  /* 0x000000030b0c7227 */ /* 0x000fc600078e00ff */
[C---:B------:R-:W-:Y:S01]  /*9740*/  ISETP.GT.U32.AND P2, PT, R15.reuse, R10, PT ;  /* 0x0000000a0f00720c */ /* 0x040fe20003f44070 */
[--C-:B------:R-:W-:Y:S02]  /*9750*/  @!P6 IMAD.IADD R8, R8, 0x1, -R15.reuse ;  /* 0x000000010808e824 */ /* 0x100fe400078e0a0f */
[----:B------:R-:W-:Y:S01]  /*9760*/  @!P3 IMAD.IADD R14, R14, 0x1, -R15 ;  /* 0x000000010e0eb824 */ /* 0x000fe200078e0a0f */
[C---:B------:R-:W-:Y:S01]  /*9770*/  ISETP.GT.U32.AND P3, PT, R15.reuse, R9, PT ;  /* 0x000000090f00720c */ /* 0x040fe20003f64070 */
[C---:B------:R-:W-:Y:S01]  /*9780*/  IMAD R17, R15.reuse, R6, R17 ;  /* 0x000000060f117224 */ /* 0x040fe200078e0211 */
[----:B------:R-:W-:Y:S01]  /*9790*/  ISETP.GT.U32.AND P6, PT, R15, R8, PT ;  /* 0x000000080f00720c */ /* 0x000fe20003fc4070 */
[----:B------:R-:W-:Y:S02]  /*97a0*/  IMAD.MOV R12, RZ, RZ, -R12 ;  /* 0x000000ffff0c7224 */ /* 0x000fe400078e0a0c */
[----:B------:R-:W-:Y:S02]  /*97b0*/  VIADD R2, R7, 0x132 ;  /* 0x0000013207027836 */ /* 0x000fe40000000000 */
[----:B------:R-:W-:-:S02]  /*97c0*/  IMAD R3, R15, R12, R3 ;  /* 0x0000000c0f037224 */ /* 0x000fc400078e0203 */
[----:B0-----:R-:W-:Y:S01]  /*97d0*/  IMAD.MOV.U32 R0, RZ, RZ, R14 ;  /* 0x000000ffff007224 */ /* 0x001fe200078e000e */
[----:B------:R-:W-:Y:S01]  /*97e0*/  IABS R4, R2 ;  /* 0x0000000200047213 */ /* 0x000fe20000000000 */
[--C-:B------:R-:W-:Y:S01]  /*97f0*/  @!P2 IMAD.IADD R10, R10, 0x1, -R15.reuse ;  /* 0x000000010a0aa824 */ /* 0x100fe200078e0a0f */
[----:B------:R-:W-:Y:S01]  /*9800*/  ISETP.GT.U32.AND P2, PT, R15, R3, PT ;  /* 0x000000030f00720c */ /* 0x000fe20003f44070 */
[--C-:B------:R-:W-:Y:S01]  /*9810*/  @!P3 IMAD.IADD R9, R9, 0x1, -R15.reuse ;  /* 0x000000010909b824 */ /* 0x100fe200078e0a0f */
[----:B------:R-:W-:Y:S01]  /*9820*/  ISETP.GE.AND P3, PT, R19, RZ, PT ;  /* 0x000000ff1300720c */ /* 0x000fe20003f66270 */
[----:B------:R-:W-:Y:S01]  /*9830*/  @!P6 IMAD.IADD R8, R8, 0x1, -R15 ;  /* 0x000000010808e824 */ /* 0x000fe200078e0a0f */
[----:B------:R-:W-:Y:S01]  /*9840*/  ISETP.GT.U32.AND P6, PT, R15, R17, PT ;  /* 0x000000110f00720c */ /* 0x000fe20003fc4070 */
[C---:B------:R-:W-:Y:S02]  /*9850*/  VIADD R5, R7.reuse, 0x130 ;  /* 0x0000013007057836 */ /* 0x040fe40000000000 */
[----:B------:R-:W-:-:S02]  /*9860*/  VIADD R6, R7, 0x12e ;  /* 0x0000012e07067836 */ /* 0x000fc40000000000 */
[----:B------:R-:W-:Y:S01]  /*9870*/  @!P1 IMAD.MOV R0, RZ, RZ, -R0 ;  /* 0x000000ffff009224 */ /* 0x000fe200078e0a00 */
[----:B------:R-:W-:Y:S01]  /*9880*/  ISETP.GT.U32.AND P1, PT, R15, R9, PT ;  /* 0x000000090f00720c */ /* 0x000fe20003f24070 */
[----:B------:R-:W-:Y:S01]  /*9890*/  IMAD.HI.U32 R18, R11, R4, RZ ;  /* 0x000000040b127227 */ /* 0x000fe200078e00ff */
[----:B------:R-:W-:Y:S02]  /*98a0*/  IABS R16, R5 ;  /* 0x0000000500107213 */ /* 0x000fe40000000000 */
[----:B------:R-:W-:Y:S01]  /*98b0*/  IABS R14, R6 ;  /* 0x00000006000e7213 */ /* 0x000fe20000000000 */
[----:B------:R0:W-:Y:S01]  /*98c0*/  STL [R1+0x394], R0 ;  /* 0x0003940001007387 */ /* 0x0001e20000100800 */
[----:B------:R-:W-:Y:S02]  /*98d0*/  IMAD.MOV R18, RZ, RZ, -R18 ;  /* 0x000000ffff127224 */ /* 0x000fe400078e0a12 */
[----:B------:R-:W-:Y:S02]  /*98e0*/  @!P6 IMAD.IADD R17, R17, 0x1, -R15 ;  /* 0x000000011111e824 */ /* 0x000fe400078e0a0f */
[----:B------:R-:W-:-:S03]  /*98f0*/  IMAD.HI.U32 R12, R11, R16, RZ ;  /* 0x000000100b0c7227 */ /* 0x000fc600078e00ff */
[----:B------:R-:W-:Y:S01]  /*9900*/  ISETP.GT.U32.AND P6, PT, R15, R17, PT ;  /* 0x000000110f00720c */ /* 0x000fe20003fc4070 */
[----:B------:R-:W-:Y:S01]  /*9910*/  @!P2 IMAD.IADD R3, R3, 0x1, -R15 ;  /* 0x000000010303a824 */ /* 0x000fe200078e0a0f */
[----:B------:R-:W-:Y:S01]  /*9920*/  ISETP.GE.AND P2, PT, R13, RZ, PT ;  /* 0x000000ff0d00720c */ /* 0x000fe20003f46270 */
[----:B0-----:R-:W-:Y:S02]  /*9930*/  IMAD.MOV.U32 R0, RZ, RZ, R10 ;  /* 0x000000ffff007224 */ /* 0x001fe400078e000a */
[----:B------:R-:W-:-:S04]  /*9940*/  IMAD.HI.U32 R10, R11, R14, RZ ;  /* 0x0000000e0b0a7227 */ /* 0x000fc800078e00ff */
[----:B------:R-:W-:Y:S01]  /*9950*/  @!P5 IMAD.MOV R0, RZ, RZ, -R0 ;  /* 0x000000ffff00d224 */ /* 0x000fe200078e0a00 */
[C---:B------:R-:W-:Y:S01]  /*9960*/  ISETP.GT.U32.AND P5, PT, R15.reuse, R3, PT ;  /* 0x000000030f00720c */ /* 0x040fe20003fa4070 */
[----:B------:R-:W-:Y:S02]  /*9970*/  IMAD.MOV R12, RZ, RZ, -R12 ;  /* 0x000000ffff0c7224 */ /* 0x000fe400078e0a0c */
[----:B------:R-:W-:Y:S01]  /*9980*/  IMAD R4, R15, R18, R4 ;  /* 0x000000120f047224 */ /* 0x000fe200078e0204 */
[----:B------:R0:W-:Y:S01]  /*9990*/  STL [R1+0x390], R0 ;  /* 0x0003900001007387 */ /* 0x0001e20000100800 */
[----:B------:R-:W-:Y:S02]  /*99a0*/  @!P1 IMAD.IADD R9, R9, 0x1, -R15 ;  /* 0x0000000109099824 */ /* 0x000fe400078e0a0f */
[----:B------:R-:W-:Y:S01]  /*99b0*/  IMAD.MOV R10, RZ, RZ, -R10 ;  /* 0x000000ffff0a7224 */ /* 0x000fe200078e0a0a */
[C---:B------:R-:W-:Y:S01]  /*99c0*/  ISETP.GT.U32.AND P1, PT, R15.reuse, R4, PT ;  /* 0x000000040f00720c */ /* 0x040fe20003f24070 */
[----:B------:R-:W-:-:S02]  /*99d0*/  IMAD R16, R15, R12, R16 ;  /* 0x0000000c0f107224 */ /* 0x000fc400078e0210 */
[----:B------:R-:W-:Y:S02]  /*99e0*/  IMAD R14, R15, R10, R14 ;  /* 0x0000000a0f0e7224 */ /* 0x000fe400078e020e */
[----:B------:R-:W-:Y:S02]  /*99f0*/  @!P6 IMAD.IADD R17, R17, 0x1, -R15 ;  /* 0x000000011111e824 */ /* 0x000fe400078e0a0f */
[----:B0-----:R-:W-:Y:S01]  /*9a00*/  IMAD.MOV.U32 R0, RZ, RZ, R9 ;  /* 0x000000ffff007224 */ /* 0x001fe200078e0009 */
[C---:B------:R-:W-:Y:S01]  /*9a10*/  ISETP.GT.U32.AND P6, PT, R15.reuse, R14, PT ;  /* 0x0000000e0f00720c */ /* 0x040fe20003fc4070 */
[----:B------:R-:W-:Y:S01]  /*9a20*/  @!P0 IMAD.MOV R8, RZ, RZ, -R8 ;  /* 0x000000ffff088224 */ /* 0x000fe200078e0a08 */
[----:B------:R-:W-:Y:S01]  /*9a30*/  ISETP.GE.AND P0, PT, R2, RZ, PT ;  /* 0x000000ff0200720c */ /* 0x000fe20003f06270 */
[----:B------:R-:W-:Y:S01]  /*9a40*/  @!P4 IMAD.MOV R0, RZ, RZ, -R0 ;  /* 0x000000ffff00c224 */ /* 0x000fe200078e0a00 */
[----:B------:R-:W-:Y:S01]  /*9a50*/  ISETP.GT.U32.AND P4, PT, R15, R16, PT ;  /* 0x000000100f00720c */ /* 0x000fe20003f84070 */
[----:B------:R-:W-:Y:S01]  /*9a60*/  VIADD R2, R7, 0x12c ;  /* 0x0000012c07027836 */ /* 0x000fe20000000000 */
[----:B------:R0:W-:Y:S01]  /*9a70*/  STL [R1+0x38c], R8 ;  /* 0x00038c0801007387 */ /* 0x0001e20000100800 */
[--C-:B------:R-:W-:Y:S01]  /*9a80*/  @!P5 IMAD.IADD R3, R3, 0x1, -R15.reuse ;  /* 0x000000010303d824 */ /* 0x100fe200078e0a0f */
[----:B------:R-:W-:Y:S01]  /*9a90*/  ISETP.GE.AND P5, PT, R5, RZ, PT ;  /* 0x000000ff0500720c */ /* 0x000fe20003fa6270 */
[----:B------:R-:W-:Y:S01]  /*9aa0*/  VIADD R5, R7, 0x12a ;  /* 0x0000012a07057836 */ /* 0x000fe20000000000 */
[----:B------:R-:W-:Y:S01]  /*9ab0*/  IABS R9, R2 ;  /* 0x0000000200097213 */ /* 0x000fe20000000000 */
[--C-:B------:R-:W-:Y:S01]  /*9ac0*/  @!P1 IMAD.IADD R4, R4, 0x1, -R15.reuse ;  /* 0x0000000104049824 */ /* 0x100fe200078e0a0f */
[----:B------:R1:W-:Y:S01]  /*9ad0*/  STL [R1+0x380], R0 ;  /* 0x0003800001007387 */ /* 0x0003e20000100800 */
[----:B------:R-:W-:Y:S01]  /*9ae0*/  ISETP.GE.AND P1, PT, R6, RZ, PT ;  /* 0x000000ff0600720c */ /* 0x000fe20003f26270 */
[----:B------:R-:W-:Y:S01]  /*9af0*/  @!P6 IMAD.IADD R14, R14, 0x1, -R15 ;  /* 0x000000010e0ee824 */ /* 0x000fe200078e0a0f */
[----:B------:R-:W-:Y:S01]  /*9b00*/  IABS R6, R5 ;  /* 0x0000000500067213 */ /* 0x000fe20000000000 */
[----:B0-----:R-:W-:-:S04]  /*9b10*/  IMAD.HI.U32 R8, R11, R9, RZ ;  /* 0x000000090b087227 */ /* 0x001fc800078e00ff */
[----:B------:R-:W-:Y:S01]  /*9b20*/  @!P4 IMAD.IADD R16, R16, 0x1, -R15 ;  /* 0x000000011010c824 */ /* 0x000fe200078e0a0f */
[C---:B------:R-:W-:Y:S01]  /*9b30*/  ISETP.GT.U32.AND P4, PT, R15.reuse, R4, PT ;  /* 0x000000040f00720c */ /* 0x040fe20003f84070 */
[----:B-1----:R-:W-:Y:S02]  /*9b40*/  IMAD.MOV.U32 R0, RZ, RZ, R3 ;  /* 0x000000ffff007224 */ /* 0x002fe400078e0003 */
[----:B------:R-:W-:Y:S01]  /*9b50*/  IMAD.MOV R8, RZ, RZ, -R8 ;  /* 0x000000ffff087224 */ /* 0x000fe200078e0a08 */
[C---:B------:R-:W-:Y:S01]  /*9b60*/  ISETP.GT.U32.AND P6, PT, R15.reuse, R16, PT ;  /* 0x000000100f00720c */ /* 0x040fe20003fc4070 */
[----:B------:R-:W-:Y:S01]  /*9b70*/  @!P3 IMAD.MOV R0, RZ, RZ, -R0 ;  /* 0x000000ffff00b224 */ /* 0x000fe200078e0a00 */
[----:B------:R-:W-:Y:S01]  /*9b80*/  ISETP.GT.U32.AND P3, PT, R15, R14, PT ;  /* 0x0000000e0f00720c */ /* 0x000fe20003f64070 */
[----:B------:R-:W-:-:S03]  /*9b90*/  IMAD.HI.U32 R3, R11, R6, RZ ;  /* 0x000000060b037227 */ /* 0x000fc600078e00ff */
[----:B------:R0:W-:Y:S01]  /*9ba0*/  STL [R1+0x358], R0 ;  /* 0x0003580001007387 */ /* 0x0001e20000100800 */
[C---:B------:R-:W-:Y:S02]  /*9bb0*/  IMAD R9, R15.reuse, R8, R9 ;  /* 0x000000080f097224 */ /* 0x040fe400078e0209 */
[----:B------:R-:W-:Y:S02]  /*9bc0*/  IMAD.MOV R3, RZ, RZ, -R3 ;  /* 0x000000ffff037224 */ /* 0x000fe400078e0a03 */
[--C-:B------:R-:W-:Y:S01]  /*9bd0*/  @!P4 IMAD.IADD R4, R4, 0x1, -R15.reuse ;  /* 0x000000010404c824 */ /* 0x100fe200078e0a0f */
[C---:B------:R-:W-:Y:S01]  /*9be0*/  ISETP.GT.U32.AND P4, PT, R15.reuse, R9, PT ;  /* 0x000000090f00720c */ /* 0x040fe20003f84070 */
[----:B------:R-:W-:Y:S02]  /*9bf0*/  IMAD R6, R15, R3, R6 ;  /* 0x000000030f067224 */ /* 0x000fe400078e0206 */
[----:B------:R-:W-:Y:S02]  /*9c00*/  VIADD R13, R7, 0x128 ;  /* 0x00000128070d7836 */ /* 0x000fe40000000000 */
[--C-:B------:R-:W-:Y:S01]  /*9c10*/  @!P3 IMAD.IADD R14, R14, 0x1, -R15.reuse ;  /* 0x000000010e0eb824 */ /* 0x100fe200078e0a0f */
[----:B------:R-:W-:Y:S01]  /*9c20*/  ISETP.GT.U32.AND P3, PT, R15, R6, PT ;  /* 0x000000060f00720c */ /* 0x000fe20003f64070 */
[C---:B------:R-:W-:Y:S01]  /*9c30*/  VIADD R10, R7.reuse, 0x126 ;  /* 0x00000126070a7836 */ /* 0x040fe20000000000 */
[----:B------:R-:W-:Y:S01]  /*9c40*/  IABS R12, R13 ;  /* 0x0000000d000c7213 */ /* 0x000fe20000000000 */
[----:B------:R-:W-:Y:S01]  /*9c50*/  @!P6 IMAD.IADD R16, R16, 0x1, -R15 ;  /* 0x000000011010e824 */ /* 0x000fe200078e0a0f */
[----:B------:R-:W-:Y:S01]  /*9c60*/  ISETP.GE.AND P6, PT, R2, RZ, PT ;  /* 0x000000ff0200720c */ /* 0x000fe20003fc6270 */
[----:B------:R-:W-:Y:S01]  /*9c70*/  VIADD R2, R7, 0x124 ;  /* 0x0000012407027836 */ /* 0x000fe20000000000 */
[----:B------:R-:W-:Y:S01]  /*9c80*/  IABS R19, R10 ;  /* 0x0000000a00137213 */ /* 0x000fe20000000000 */
[----:B------:R-:W-:-:S04]  /*9c90*/  IMAD.HI.U32 R3, R11, R12, RZ ;  /* 0x0000000c0b037227 */ /* 0x000fc800078e00ff */
[----:B------:R-:W-:Y:S01]  /*9ca0*/  @!P4 IMAD.IADD R9, R9, 0x1, -R15 ;  /* 0x000000010909c824 */ /* 0x000fe200078e0a0f */
[----:B------:R-:W-:Y:S01]  /*9cb0*/  ISETP.GE.AND P4, PT, R5, RZ, PT ;  /* 0x000000ff0500720c */ /* 0x000fe20003f86270 */
[----:B------:R-:W-:-:S04]  /*9cc0*/  IMAD.HI.U32 R8, R11, R19, RZ ;  /* 0x000000130b087227 */ /* 0x000fc800078e00ff */
[----:B------:R-:W-:Y:S02]  /*9cd0*/  IMAD.MOV R3, RZ, RZ, -R3 ;  /* 0x000000ffff037224 */ /* 0x000fe400078e0a03 */
[----:B------:R-:W-:Y:S01]  /*9ce0*/  @!P3 IMAD.IADD R6, R6, 0x1, -R15 ;  /* 0x000000010606b824 */ /* 0x000fe200078e0a0f */
[----:B------:R-:W-:Y:S01]  /*9cf0*/  ISETP.GT.U32.AND P3, PT, R15, R9, PT ;  /* 0x000000090f00720c */ /* 0x000fe20003f64070 */
[----:B0-----:R-:W-:Y:S02]  /*9d00*/  IMAD.MOV.U32 R0, RZ, RZ, R4 ;  /* 0x000000ffff007224 */ /* 0x001fe400078e0004 */
[----:B------:R-:W-:Y:S02]  /*9d10*/  IMAD.MOV R8, RZ, RZ, -R8 ;  /* 0x000000ffff087224 */ /* 0x000fe400078e0a08 */
[----:B------:R-:W-:Y:S02]  /*9d20*/  VIADD R5, R7, 0x122 ;  /* 0x0000012207057836 */ /* 0x000fe40000000000 */
[C---:B------:R-:W-:Y:S01]  /*9d30*/  IMAD R12, R15.reuse, R3, R12 ;  /* 0x000000030f0c7224 */ /* 0x040fe200078e020c */
[----:B------:R-:W-:Y:S01]  /*9d40*/  IABS R3, R2 ;  /* 0x0000000200037213 */ /* 0x000fe20000000000 */
[----:B------:R-:W-:Y:S01]  /*9d50*/  @!P0 IMAD.MOV R0, RZ, RZ, -R0 ;  /* 0x000000ffff008224 */ /* 0x000fe200078e0a00 */
[C---:B------:R-:W-:Y:S01]  /*9d60*/  ISETP.GT.U32.AND P0, PT, R15.reuse, R6, PT ;  /* 0x000000060f00720c */ /* 0x040fe20003f04070 */
[----:B------:R-:W-:Y:S01]  /*9d70*/  @!P2 IMAD.MOV R17, RZ, RZ, -R17 ;  /* 0x000000ffff11a224 */ /* 0x000fe200078e0a11 */
[C---:B------:R-:W-:Y:S01]  /*9d80*/  ISETP.GT.U32.AND P2, PT, R15.reuse, R12, PT ;  /* 0x0000000c0f00720c */ /* 0x040fe20003f44070 */
[----:B------:R-:W-:Y:S01]  /*9d90*/  IMAD R19, R15, R8, R19 ;  /* 0x000000080f137224 */ /* 0x000fe200078e0213 */
[----:B------:R-:W-:Y:S01]  /*9da0*/  IABS R8, R5 ;  /* 0x0000000500087213 */ /* 0x000fe20000000000 */
[----:B------:R-:W-:Y:S01]  /*9db0*/  IMAD.HI.U32 R4, R11, R3, RZ ;  /* 0x000000030b047227 */ /* 0x000fe200078e00ff */
[----:B------:R-:W-:Y:S03]  /*9dc0*/  STL [R1+0x35c], R17 ;  /* 0x00035c1101007387 */ /* 0x000fe60000100800 */
[----:B------:R-:W-:Y:S01]  /*9dd0*/  @!P5 IMAD.MOV R16, RZ, RZ, -R16 ;  /* 0x000000ffff10d224 */ /* 0x000fe200078e0a10 */
[----:B------:R0:W-:Y:S01]  /*9de0*/  STL [R1+0x37c], R0 ;  /* 0x00037c0001007387 */ /* 0x0001e20000100800 */
[----:B------:R-:W-:Y:S01]  /*9df0*/  ISETP.GT.U32.AND P5, PT, R15, R19, PT ;  /* 0x000000130f00720c */ /* 0x000fe20003fa4070 */
[--C-:B------:R-:W-:Y:S01]  /*9e00*/  @!P3 IMAD.IADD R9, R9, 0x1, -R15.reuse ;  /* 0x000000010909b824 */ /* 0x100fe200078e0a0f */
[----:B------:R-:W-:Y:S01]  /*9e10*/  ISETP.GE.AND P3, PT, R10, RZ, PT ;  /* 0x000000ff0a00720c */ /* 0x000fe20003f66270 */
[----:B------:R-:W-:Y:S01]  /*9e20*/  IMAD.MOV R4, RZ, RZ, -R4 ;  /* 0x000000ffff047224 */ /* 0x000fe200078e0a04 */
[----:B------:R1:W-:Y:S01]  /*9e30*/  STL [R1+0x368], R16 ;  /* 0x0003681001007387 */ /* 0x0003e20000100800 */
[----:B------:R-:W-:Y:S01]  /*9e40*/  @!P0 IMAD.IADD R6, R6, 0x1, -R15 ;  /* 0x0000000106068824 */ /* 0x000fe200078e0a0f */
[----:B------:R-:W-:Y:S01]  /*9e50*/  ISETP.GE.AND P0, PT, R2, RZ, PT ;  /* 0x000000ff0200720c */ /* 0x000fe20003f06270 */
[----:B------:R-:W-:-:S02]  /*9e60*/  IMAD R3, R15, R4, R3 ;  /* 0x000000040f037224 */ /* 0x000fc400078e0203 */
[----:B0-----:R-:W-:Y:S02]  /*9e70*/  IMAD.MOV.U32 R0, RZ, RZ, R14 ;  /* 0x000000ffff007224 */ /* 0x001fe400078e000e */
[----:B------:R-:W-:-:S04]  /*9e80*/  IMAD.HI.U32 R14, R11, R8, RZ ;  /* 0x000000080b0e7227 */ /* 0x000fc800078e00ff */
[----:B------:R-:W-:Y:S01]  /*9e90*/  @!P1 IMAD.MOV R0, RZ, RZ, -R0 ;  /* 0x000000ffff009224 */ /* 0x000fe200078e0a00 */
[----:B------:R-:W-:Y:S01]  /*9ea0*/  ISETP.GE.AND P1, PT, R13, RZ, PT ;  /* 0x000000ff0d00720c */ /* 0x000fe20003f26270 */
[----:B------:R-:W-:Y:S02]  /*9eb0*/  IMAD.MOV R14, RZ, RZ, -R14 ;  /* 0x000000ffff0e7224 */ /* 0x000fe400078e0a0e */
[----:B-1----:R-:W-:Y:S01]  /*9ec0*/  IMAD.MOV.U32 R16, RZ, RZ, R9 ;  /* 0x000000ffff107224 */ /* 0x002fe200078e0009 */
[----:B------:R0:W-:Y:S01]  /*9ed0*/  STL [R1+0x378], R0 ;  /* 0x0003780001007387 */ /* 0x0001e20000100800 */
[C---:B------:R-:W-:Y:S02]  /*9ee0*/  IMAD R8, R15.reuse, R14, R8 ;  /* 0x0000000e0f087224 */ /* 0x040fe400078e0208 */
[----:B------:R-:W-:Y:S01]  /*9ef0*/  @!P6 IMAD.MOV R16, RZ, RZ, -R16 ;  /* 0x000000ffff10e224 */ /* 0x000fe200078e0a10 */
[----:B------:R-:W-:Y:S01]  /*9f00*/  ISETP.GT.U32.AND P6, PT, R15, R3, PT ;  /* 0x000000030f00720c */ /* 0x000fe20003fc4070 */
[----:B------:R-:W-:-:S02]  /*9f10*/  @!P5 IMAD.IADD R19, R19, 0x1, -R15 ;  /* 0x000000011313d824 */ /* 0x000fc400078e0a0f */
[----:B------:R-:W-:Y:S01]  /*9f20*/  VIADD R2, R7, 0x120 ;  /* 0x0000012007027836 */ /* 0x000fe20000000000 */
[----:B------:R1:W-:Y:S01]  /*9f30*/  STL [R1+0x36c], R16 ;  /* 0x00036c1001007387 */ /* 0x0003e20000100800 */
[--C-:B------:R-:W-:Y:S01]  /*9f40*/  @!P2 IMAD.IADD R12, R12, 0x1, -R15.reuse ;  /* 0x000000010c0ca824 */ /* 0x100fe200078e0a0f */
[----:B------:R-:W-:Y:S01]  /*9f50*/  ISETP.GT.U32.AND P5, PT, R15, R19, PT ;  /* 0x000000130f00720c */ /* 0x000fe20003fa4070 */
[----:B0-----:R-:W-:Y:S01]  /*9f60*/  IMAD.MOV.U32 R0, RZ, RZ, R6 ;  /* 0x000000ffff007224 */ /* 0x001fe200078e0006 */
[----:B------:R-:W-:Y:S01]  /*9f70*/  IABS R10, R2 ;  /* 0x00000002000a7213 */ /* 0x000fe20000000000 */
[----:B------:R-:W-:Y:S01]  /*9f80*/  VIADD R4, R7, 0x11e ;  /* 0x0000011e07047836 */ /* 0x000fe20000000000 */
[C---:B------:R-:W-:Y:S01]  /*9f90*/  ISETP.GT.U32.AND P2, PT, R15.reuse, R12, PT ;  /* 0x0000000c0f00720c */ /* 0x040fe20003f44070 */
[----:B------:R-:W-:Y:S01]  /*9fa0*/  @!P4 IMAD.MOV R0, RZ, RZ, -R0 ;  /* 0x000000ffff00c224 */ /* 0x000fe200078e0a00 */
[----:B------:R-:W-:Y:S01]  /*9fb0*/  ISETP.GT.U32.AND P4, PT, R15, R8, PT ;  /* 0x000000080f00720c */ /* 0x000fe20003f84070 */
[--C-:B------:R-:W-:Y:S01]  /*9fc0*/  @!P6 IMAD.IADD R3, R3, 0x1, -R15.reuse ;  /* 0x000000010303e824 */ /* 0x100fe200078e0a0f */
[----:B------:R-:W-:Y:S01]  /*9fd0*/  IABS R6, R4 ;  /* 0x0000000400067213 */ /* 0x000fe20000000000 */
[----:B------:R-:W-:Y:S01]  /*9fe0*/  IMAD.HI.U32 R9, R11, R10, RZ ;  /* 0x0000000a0b097227 */ /* 0x000fe200078e00ff */
[----:B------:R0:W-:Y:S02]  /*9ff0*/  STL [R1+0x374], R0 ;  /* 0x0003740001007387 */ /* 0x0001e40000100800 */
[----:B------:R-:W-:Y:S01]  /*a000*/  ISETP.GT.U32.AND P6, PT, R15, R3, PT ;  /* 0x000000030f00720c */ /* 0x000fe20003fc4070 */
[----:B------:R-:W-:Y:S01]  /*a010*/  @!P5 IMAD.IADD R19, R19, 0x1, -R15 ;  /* 0x000000011313d824 */ /* 0x000fe200078e0a0f */
[----:B------:R-:W-:Y:S01]  /*a020*/  ISETP.GE.AND P5, PT, R2, RZ, PT ;  /* 0x000000ff0200720c */ /* 0x000fe20003fa6270 */
[----:B------:R-:W-:-:S04]  /*a030*/  IMAD.HI.U32 R2, R11, R6, RZ ;  /* 0x000000060b027227 */ /* 0x000fc800078e00ff */
[----:B------:R-:W-:Y:S02]  /*a040*/  @!P4 IMAD.IADD R8, R8, 0x1, -R15 ;  /* 0x000000010808c824 */ /* 0x000fe400078e0a0f */
[----:B------:R-:W-:Y:S02]  /*a050*/  IMAD.MOV R9, RZ, RZ, -R9 ;  /* 0x000000ffff097224 */ /* 0x000fe400078e0a09 */
[----:B------:R-:W-:Y:S01]  /*a060*/  IMAD.MOV R2, RZ, RZ, -R2 ;  /* 0x000000ffff027224 */ /* 0x000fe200078e0a02 */
[C---:B------:R-:W-:Y:S01]  /*a070*/  ISETP.GT.U32.AND P4, PT, R15.reuse, R8, PT ;  /* 0x000000080f00720c */ /* 0x040fe20003f84070 */
[----:B------:R-:W-:Y:S02]  /*a080*/  IMAD R10, R15, R9, R10 ;  /* 0x000000090f0a7224 */ /* 0x000fe400078e020a */
[----:B------:R-:W-:Y:S01]  /*a090*/  @!P2 IMAD.IADD R12, R12, 0x1, -R15 ;  /* 0x000000010c0ca824 */ /* 0x000fe200078e0a0f */
[----:B------:R-:W-:Y:S01]  /*a0a0*/  ISETP.GE.AND P2, PT, R5, RZ, PT ;  /* 0x000000ff0500720c */ /* 0x000fe20003f46270 */
[----:B-1----:R-:W-:-:S02]  /*a0b0*/  VIADD R16, R7, 0x11c ;  /* 0x0000011c07107836 */ /* 0x002fc40000000000 */
[----:B------:R-:W-:Y:S02]  /*a0c0*/  IMAD R6, R15, R2, R6 ;  /* 0x000000020f067224 */ /* 0x000fe400078e0206 */
[--C-:B------:R-:W-:Y:S01]  /*a0d0*/  @!P6 IMAD.IADD R3, R3, 0x1, -R15.reuse ;  /* 0x000000010303e824 */ /* 0x100fe200078e0a0f */
[C---:B------:R-:W-:Y:S01]  /*a0e0*/  ISETP.GT.U32.AND P6, PT, R15.reuse, R10, PT ;  /* 0x0000000a0f00720c */ /* 0x040fe20003fc4070 */
[----:B0-----:R-:W-:Y:S01]  /*a0f0*/  IMAD.MOV.U32 R0, RZ, RZ, R12 ;  /* 0x000000ffff007224 */ /* 0x001fe200078e000c */
[----:B------:R-:W-:Y:S01]  /*a100*/  IABS R5, R16 ;  /* 0x0000001000057213 */ /* 0x000fe20000000000 */
[----:B------:R-:W-:Y:S01]  /*a110*/  @!P4 IMAD.IADD R8, R8, 0x1, -R15 ;  /* 0x000000010808c824 */ /* 0x000fe200078e0a0f */
[----:B------:R-:W-:Y:S01]  /*a120*/  ISETP.GT.U32.AND P4, PT, R15, R6, PT ;  /* 0x000000060f00720c */ /* 0x000fe20003f84070 */
[----:B------:R-:W-:Y:S01]  /*a130*/  @!P1 IMAD.MOV R0, RZ, RZ, -R0 ;  /* 0x000000ffff009224 */ /* 0x000fe200078e0a00 */
[----:B------:R-:W-:Y:S01]  /*a140*/  ISETP.GE.AND P1, PT, R4, RZ, PT ;  /* 0x000000ff0400720c */ /* 0x000fe20003f26270 */
[----:B------:R-:W-:-:S02]  /*a150*/  VIADD R12, R7, 0x11a ;  /* 0x0000011a070c7836 */ /* 0x000fc40000000000 */
[----:B------:R-:W-:Y:S01]  /*a160*/  IMAD.HI.U32 R4, R11, R5, RZ ;  /* 0x000000050b047227 */ /* 0x000fe200078e00ff */
[----:B------:R0:W-:Y:S02]  /*a170*/  STL [R1+0x370], R0 ;  /* 0x0003700001007387 */ /* 0x0001e40000100800 */
[----:B------:R-:W-:Y:S01]  /*a180*/  IABS R17, R12 ;  /* 0x0000000c00117213 */ /* 0x000fe20000000000 */
[----:B------:R-:W-:Y:S02]  /*a190*/  IMAD.MOV R4, RZ, RZ, -R4 ;  /* 0x000000ffff047224 */ /* 0x000fe400078e0a04 */
[----:B------:R-:W-:Y:S02]  /*a1a0*/  @!P6 IMAD.IADD R10, R10, 0x1, -R15 ;  /* 0x000000010a0ae824 */ /* 0x000fe400078e0a0f */
[----:B------:R-:W-:Y:S02]  /*a1b0*/  VIADD R13, R7, 0x118 ;  /* 0x00000118070d7836 */ /* 0x000fe40000000000 */
[----:B------:R-:W-:-:S02]  /*a1c0*/  IMAD R5, R15, R4, R5 ;  /* 0x000000040f057224 */ /* 0x000fc400078e0205 */
[----:B0-----:R-:W-:Y:S01]  /*a1d0*/  IMAD.MOV.U32 R0, RZ, RZ, R19 ;  /* 0x000000ffff007224 */ /* 0x001fe200078e0013 */
[----:B------:R-:W-:Y:S01]  /*a1e0*/  IABS R14, R13 ;  /* 0x0000000d000e7213 */ /* 0x000fe20000000000 */
[----:B------:R-:W-:Y:S01]  /*a1f0*/  @!P4 IMAD.IADD R6, R6, 0x1, -R15 ;  /* 0x000000010606c824 */ /* 0x000fe200078e0a0f */
[----:B------:R-:W-:Y:S01]  /*a200*/  ISETP.GT.U32.AND P4, PT, R15, R10, PT ;  /* 0x0000000a0f00720c */ /* 0x000fe20003f84070 */
[----:B------:R-:W-:Y:S01]  /*a210*/  VIADD R2, R7, 0x116 ;  /* 0x0000011607027836 */ /* 0x000fe20000000000 */
[----:B------:R-:W-:Y:S01]  /*a220*/  ISETP.GT.U32.AND P6, PT, R15, R5, PT ;  /* 0x000000050f00720c */ /* 0x000fe20003fc4070 */
[----:B------:R-:W-:-:S03]  /*a230*/  IMAD.HI.U32 R20, R11, R17, RZ ;  /* 0x000000110b147227 */ /* 0x000fc600078e00ff */
[----:B------:R-:W-:Y:S01]  /*a240*/  IABS R4, R2 ;  /* 0x0000000200047213 */ /* 0x000fe20000000000 */
[----:B------:R-:W-:Y:S01]  /*a250*/  @!P3 IMAD.MOV R0, RZ, RZ, -R0 ;  /* 0x000000ffff00b224 */ /* 0x000fe200078e0a00 */
[----:B------:R-:W-:Y:S01]  /*a260*/  ISETP.GE.AND P3, PT, R16, RZ, PT ;  /* 0x000000ff1000720c */ /* 0x000fe20003f66270 */
[----:B------:R-:W-:Y:S02]  /*a270*/  IMAD.MOV R20, RZ, RZ, -R20 ;  /* 0x000000ffff147224 */ /* 0x000fe400078e0a14 */
[----:B------:R-:W-:Y:S01]  /*a280*/  IMAD.HI.U32 R18, R11, R14, RZ ;  /* 0x0000000e0b127227 */ /* 0x000fe200078e00ff */
[----:B------:R0:W-:Y:S03]  /*a290*/  STL [R1+0x364], R0 ;  /* 0x0003640001007387 */ /* 0x0001e60000100800 */
[----:B------:R-:W-:Y:S02]  /*a2a0*/  IMAD R16, R15, R20, R17 ;  /* 0x000000140f107224 */ /* 0x000fe400078e0211 */
[----:B------:R-:W-:-:S02]  /*a2b0*/  IMAD.MOV.U32 R19, RZ, RZ, R4 ;  /* 0x000000ffff137224 */ /* 0x000fc400078e0004 */
[----:B------:R-:W-:Y:S02]  /*a2c0*/  IMAD.MOV R18, RZ, RZ, -R18 ;  /* 0x000000ffff127224 */ /* 0x000fe400078e0a12 */
[----:B------:R-:W-:Y:S01]  /*a2d0*/  @!P4 IMAD.IADD R10, R10, 0x1, -R15 ;  /* 0x000000010a0ac824 */ /* 0x000fe200078e0a0f */
[----:B------:R-:W-:Y:S01]  /*a2e0*/  ISETP.GT.U32.AND P4, PT, R15, R16, PT ;  /* 0x000000100f00720c */ /* 0x000fe20003f84070 */
[----:B0-----:R-:W-:Y:S02]  /*a2f0*/  IMAD.MOV.U32 R0, RZ, RZ, R3 ;  /* 0x000000ffff007224 */ /* 0x001fe400078e0003 */
[----:B------:R-:W-:-:S04]  /*a300*/  IMAD.HI.U32 R3, R11, R19, RZ ;  /* 0x000000130b037227 */ /* 0x000fc800078e00ff */
[----:B------:R-:W-:Y:S02]  /*a310*/  @!P0 IMAD.MOV R0, RZ, RZ, -R0 ;  /* 0x000000ffff008224 */ /* 0x000fe400078e0a00 */
[----:B------:R-:W-:Y:S02]  /*a320*/  IMAD R4, R15, R18, R14 ;  /* 0x000000120f047224 */ /* 0x000fe400078e020e */
[----:B------:R-:W-:Y:S01]  /*a330*/  @!P6 IMAD.IADD R5, R5, 0x1, -R15 ;  /* 0x000000010505e824 */ /* 0x000fe200078e0a0f */
[----:B------:R0:W-:Y:S01]  /*a340*/  STL [R1+0x354], R0 ;  /* 0x0003540001007387 */ /* 0x0001e20000100800 */
[----:B------:R-:W-:Y:S01]  /*a350*/  IMAD.MOV.U32 R14, RZ, RZ, R8 ;  /* 0x000000ffff0e7224 */ /* 0x000fe200078e0008 */
[C---:B------:R-:W-:Y:S01]  /*a360*/  ISETP.GT.U32.AND P6, PT, R15.reuse, R6, PT ;  /* 0x000000060f00720c */ /* 0x040fe20003fc4070 */
[----:B------:R-:W-:Y:S01]  /*a370*/  IMAD.MOV R3, RZ, RZ, -R3 ;  /* 0x000000ffff037224 */ /* 0x000fe200078e0a03 */
[----:B------:R-:W-:Y:S01]  /*a380*/  ISETP.GT.U32.AND P0, PT, R15, R5, PT ;  /* 0x000000050f00720c */ /* 0x000fe20003f04070 */
[----:B------:R-:W-:Y:S01]  /*a390*/  @!P2 IMAD.MOV R14, RZ, RZ, -R14 ;  /* 0x000000ffff0ea224 */ /* 0x000fe200078e0a0e */
[----:B------:R-:W-:Y:S01]  /*a3a0*/  ISETP.GE.AND P2, PT, R12, RZ, PT ;  /* 0x000000ff0c00720c */ /* 0x000fe20003f46270 */
[----:B------:R-:W-:-:S02]  /*a3b0*/  VIADD R9, R7, 0x114 ;  /* 0x0000011407097836 */ /* 0x000fc40000000000 */
[C---:B------:R-:W-:Y:S01]  /*a3c0*/  IMAD R12, R15.reuse, R3, R19 ;  /* 0x000000030f0c7224 */ /* 0x040fe200078e0213 */
[----:B------:R-:W-:Y:S01]  /*a3d0*/  STL [R1+0x350], R14 ;  /* 0x0003500e01007387 */ /* 0x000fe20000100800 */
[----:B0-----:R-:W-:Y:S01]  /*a3e0*/  IMAD.MOV.U32 R0, RZ, RZ, R10 ;  /* 0x000000ffff007224 */ /* 0x001fe200078e000a */
[----:B------:R-:W-:Y:S01]  /*a3f0*/  IABS R17, R9 ;  /* 0x0000000900117213 */ /* 0x000fe20000000000 */
[--C-:B------:R-:W-:Y:S01]  /*a400*/  @!P4 IMAD.IADD R16, R16, 0x1, -R15.reuse ;  /* 0x000000011010c824 */ /* 0x100fe200078e0a0f */
[C---:B------:R-:W-:Y:S01]  /*a410*/  ISETP.GT.U32.AND P4, PT, R15.reuse, R12, PT ;  /* 0x0000000c0f00720c */ /* 0x040fe20003f84070 */
[----:B------:R-:W-:Y:S01]  /*a420*/  @!P5 IMAD.MOV R0, RZ, RZ, -R0 ;  /* 0x000000ffff00d224 */ /* 0x000fe200078e0a00 */
[----:B------:R-:W-:Y:S01]  /*a430*/  ISETP.GT.U32.AND P5, PT, R15, R4, PT ;  /* 0x000000040f00720c */ /* 0x000fe20003fa4070 */
[----:B------:R-:W-:Y:S01]  /*a440*/  @!P6 IMAD.IADD R6, R6, 0x1, -R15 ;  /* 0x000000010606e824 */ /* 0x000fe200078e0a0f */
[----:B------:R-:W-:Y:S01]  /*a450*/  ISETP.GE.AND P6, PT, R13, RZ, PT ;  /* 0x000000ff0d00720c */ /* 0x000fe20003fc6270 */
[----:B------:R-:W-:Y:S01]  /*a460*/  IMAD.HI.U32 R8, R11, R17, RZ ;  /* 0x000000110b087227 */ /* 0x000fe200078e00ff */
[----:B------:R0:W-:Y:S03]  /*a470*/  STL [R1+0x34c], R0 ;  /* 0x00034c0001007387 */ /* 0x0001e60000100800 */
[----:B------:R-:W-:-:S02]  /*a480*/  IMAD.MOV R8, RZ, RZ, -R8 ;  /* 0x000000ffff087224 */ /* 0x000fc400078e0a08 */
[----:B------:R-:W-:Y:S02]  /*a490*/  VIADD R3, R7, 0x112 ;  /* 0x0000011207037836 */ /* 0x000fe40000000000 */
[--C-:B------:R-:W-:Y:S01]  /*a4a0*/  @!P0 IMAD.IADD R5, R5, 0x1, -R15.reuse ;  /* 0x0000000105058824 */ /* 0x100fe200078e0a0f */
[----:B------:R-:W-:Y:S01]  /*a4b0*/  ISETP.GE.AND P0, PT, R2, RZ, PT ;  /* 0x000000ff0200720c */ /* 0x000fe20003f06270 */
[----:B------:R-:W-:Y:S01]  /*a4c0*/  @!P5 IMAD.IADD R4, R4, 0x1, -R15 ;  /* 0x000000010404d824 */ /* 0x000fe200078e0a0f */
[C---:B------:R-:W-:Y:S01]  /*a4d0*/  ISETP.GT.U32.AND P5, PT, R15.reuse, R16, PT ;  /* 0x000000100f00720c */ /* 0x040fe20003fa4070 */
[----:B0-----:R-:W-:Y:S02]  /*a4e0*/  IMAD.MOV.U32 R0, RZ, RZ, R6 ;  /* 0x000000ffff007224 */ /* 0x001fe400078e0006 */
[C---:B------:R-:W-:Y:S01]  /*a4f0*/  IMAD R2, R15.reuse, R8, R17 ;  /* 0x000000080f027224 */ /* 0x040fe200078e0211 */
[----:B------:R-:W-:Y:S01]  /*a500*/  IABS R17, R3 ;  /* 0x0000000300117213 */ /* 0x000fe20000000000 */
[----:B------:R-:W-:Y:S01]  /*a510*/  @!P1 IMAD.MOV R0, RZ, RZ, -R0 ;  /* 0x000000ffff009224 */ /* 0x000fe200078e0a00 */
[----:B------:R-:W-:Y:S01]  /*a520*/  ISETP.GT.U32.AND P1, PT, R15, R4, PT ;  /* 0x000000040f00720c */ /* 0x000fe20003f24070 */
[----:B------:R-:W-:-:S02]  /*a530*/  @!P4 IMAD.IADD R12, R12, 0x1, -R15 ;  /* 0x000000010c0cc824 */ /* 0x000fc400078e0a0f */
[----:B------:R-:W-:Y:S01]  /*a540*/  IMAD.HI.U32 R19, R11, R17, RZ ;  /* 0x000000110b137227 */ /* 0x000fe200078e00ff */
[----:B------:R0:W-:Y:S02]  /*a550*/  STL [R1+0x348], R0 ;  /* 0x0003480001007387 */ /* 0x0001e40000100800 */
[----:B------:R-:W-:Y:S01]  /*a560*/  ISETP.GT.U32.AND P4, PT, R15, R12, PT ;  /* 0x0000000c0f00720c */ /* 0x000fe20003f84070 */
[----:B------:R-:W-:Y:S02]  /*a570*/  IMAD.MOV R19, RZ, RZ, -R19 ;  /* 0x000000ffff137224 */ /* 0x000fe400078e0a13 */
[----:B------:R-:W-:Y:S02]  /*a580*/  VIADD R8, R7, 0x10e ;  /* 0x0000010e07087836 */ /* 0x000fe40000000000 */
[--C-:B------:R-:W-:Y:S01]  /*a590*/  @!P5 IMAD.IADD R16, R16, 0x1, -R15.reuse ;  /* 0x000000011010d824 */ /* 0x100fe200078e0a0f */
[----:B------:R-:W-:Y:S01]  /*a5a0*/  ISETP.GT.U32.AND P5, PT, R15, R2, PT ;  /* 0x000000020f00720c */ /* 0x000fe20003fa4070 */
[----:B------:R-:W-:Y:S01]  /*a5b0*/  @!P1 IMAD.IADD R4, R4, 0x1, -R15 ;  /* 0x0000000104049824 */ /* 0x000fe200078e0a0f */
[----:B------:R-:W-:Y:S01]  /*a5c0*/  ISETP.GE.AND P1, PT, R9, RZ, PT ;  /* 0x000000ff0900720c */ /* 0x000fe20003f26270 */
[----:B------:R-:W-:Y:S01]  /*a5d0*/  IMAD R9, R15, R19, R17 ;  /* 0x000000130f097224 */ /* 0x000fe200078e0211 */
[----:B------:R-:W-:Y:S01]  /*a5e0*/  IABS R10, R8 ;  /* 0x00000008000a7213 */ /* 0x000fe20000000000 */
[----:B------:R-:W-:-:S02]  /*a5f0*/  VIADD R14, R7, 0x110 ;  /* 0x00000110070e7836 */ /* 0x000fc40000000000 */
[----:B------:R-:W-:Y:S01]  /*a600*/  @!P4 IMAD.IADD R12, R12, 0x1, -R15 ;  /* 0x000000010c0cc824 */ /* 0x000fe200078e0a0f */
[----:B------:R-:W-:Y:S01]  /*a610*/  ISETP.GT.U32.AND P4, PT, R15, R9, PT ;  /* 0x000000090f00720c */ /* 0x000fe20003f84070 */
[----:B------:R-:W-:Y:S01]  /*a620*/  IMAD.HI.U32 R20, R11, R10, RZ ;  /* 0x0000000a0b147227 */ /* 0x000fe200078e00ff */
[----:B------:R-:W-:-:S03]  /*a630*/  IABS R18, R14 ;  /* 0x0000000e00127213 */ /* 0x000fc60000000000 */
[----:B------:R-:W-:Y:S02]  /*a640*/  IMAD.MOV R20, RZ, RZ, -R20 ;  /* 0x000000ffff147224 */ /* 0x000fe400078e0a14 */
[----:B------:R-:W-:-:S04]  /*a650*/  IMAD.HI.U32 R17, R11, R18, RZ ;  /* 0x000000120b117227 */ /* 0x000fc800078e00ff */
[----:B------:R-:W-:Y:S01]  /*a660*/  @!P5 IMAD.IADD R2, R2, 0x1, -R15 ;  /* 0x000000010202d824 */ /* 0x000fe200078e0a0f */
[----:B------:R-:W-:Y:S01]  /*a670*/  ISETP.GE.AND P5, PT, R3, RZ, PT ;  /* 0x000000ff0300720c */ /* 0x000fe20003fa6270 */
[----:B------:R-:W-:Y:S02]  /*a680*/  IMAD.MOV.U32 R21, RZ, RZ, R5 ;  /* 0x000000ffff157224 */ /* 0x000fe400078e0005 */
[----:B0-----:R-:W-:Y:S02]  /*a690*/  IMAD.MOV.U32 R0, RZ, RZ, R16 ;  /* 0x000000ffff007224 */ /* 0x001fe400078e0010 */
[----:B------:R-:W-:Y:S02]  /*a6a0*/  VIADD R13, R7, 0x10c ;  /* 0x0000010c070d7836 */ /* 0x000fe40000000000 */
[----:B------:R-:W-:Y:S02]  /*a6b0*/  IMAD.MOV R17, RZ, RZ, -R17 ;  /* 0x000000ffff117224 */ /* 0x000fe400078e0a11 */
[----:B------:R-:W-:Y:S01]  /*a6c0*/  IMAD R10, R15, R20, R10 ;  /* 0x000000140f0a7224 */ /* 0x000fe200078e020a */
[----:B------:R-:W-:Y:S01]  /*a6d0*/  IABS R6, R13 ;  /* 0x0000000d00067213 */ /* 0x000fe20000000000 */
[----:B------:R-:W-:Y:S01]  /*a6e0*/  @!P4 IMAD.IADD R9, R9, 0x1, -R15 ;  /* 0x000000010909c824 */ /* 0x000fe200078e0a0f */
[----:B------:R-:W-:Y:S01]  /*a6f0*/  ISETP.GT.U32.AND P4, PT, R15, R2, PT ;  /* 0x000000020f00720c */ /* 0x000fe20003f84070 */
[----:B------:R-:W-:-:S02]  /*a700*/  @!P3 IMAD.MOV R21, RZ, RZ, -R21 ;  /* 0x000000ffff15b224 */ /* 0x000fc400078e0a15 */
[----:B------:R-:W-:Y:S01]  /*a710*/  @!P2 IMAD.MOV R0, RZ, RZ, -R0 ;  /* 0x000000ffff00a224 */ /* 0x000fe200078e0a00 */
[C---:B------:R-:W-:Y:S01]  /*a720*/  ISETP.GT.U32.AND P2, PT, R15.reuse, R9, PT ;  /* 0x000000090f00720c */ /* 0x040fe20003f44070 */
[C---:B------:R-:W-:Y:S01]  /*a730*/  IMAD R17, R15.reuse, R17, R18 ;  /* 0x000000110f117224 */ /* 0x040fe200078e0212 */
[----:B------:R-:W-:Y:S01]  /*a740*/  STL [R1+0x344], R21 ;  /* 0x0003441501007387 */ /* 0x000fe20000100800 */
[----:B------:R-:W-:Y:S01]  /*a750*/  @!P6 IMAD.MOV R4, RZ, RZ, -R4 ;  /* 0x000000ffff04e224 */ /* 0x000fe200078e0a04 */
[----:B------:R-:W-:Y:S01]  /*a760*/  ISETP.GT.U32.AND P6, PT, R15, R10, PT ;  /* 0x0000000a0f00720c */ /* 0x000fe20003fc4070 */
[----:B------:R-:W-:Y:S01]  /*a770*/  IMAD.HI.U32 R19, R11, R6, RZ ;  /* 0x000000060b137227 */ /* 0x000fe200078e00ff */
[----:B------:R0:W-:Y:S01]  /*a780*/  STL [R1+0x340], R0 ;  /* 0x0003400001007387 */ /* 0x0001e20000100800 */
[----:B------:R-:W-:Y:S02]  /*a790*/  ISETP.GT.U32.AND P3, PT, R15, R17, PT ;  /* 0x000000110f00720c */ /* 0x000fe40003f64070 */
[C---:B------:R-:W-:Y:S01]  /*a7a0*/  VIADD R3, R7.reuse, 0x10a ;  /* 0x0000010a07037836 */ /* 0x040fe20000000000 */
[----:B------:R1:W-:Y:S01]  /*a7b0*/  STL [R1+0x33c], R4 ;  /* 0x00033c0401007387 */ /* 0x0003e20000100800 */
[----:B------:R-:W-:-:S02]  /*a7c0*/  VIADD R18, R7, 0x108 ;  /* 0x0000010807127836 */ /* 0x000fc40000000000 */
[----:B------:R-:W-:Y:S01]  /*a7d0*/  IMAD.MOV R19, RZ, RZ, -R19 ;  /* 0x000000ffff137224 */ /* 0x000fe200078e0a13 */
[----:B------:R-:W-:Y:S01]  /*a7e0*/  IABS R5, R3 ;  /* 0x0000000300057213 */ /* 0x000fe20000000000 */
[--C-:B------:R-:W-:Y:S01]  /*a7f0*/  @!P4 IMAD.IADD R2, R2, 0x1, -R15.reuse ;  /* 0x000000010202c824 */ /* 0x100fe200078e0a0f */
[----:B------:R-:W-:Y:S01]  /*a800*/  IABS R16, R18 ;  /* 0x0000001200107213 */ /* 0x000fe20000000000 */
[----:B0-----:R-:W-:Y:S02]  /*a810*/  IMAD.MOV.U32 R0, RZ, RZ, R12 ;  /* 0x000000ffff007224 */ /* 0x001fe400078e000c */
[C---:B------:R-:W-:Y:S02]  /*a820*/  IMAD R6, R15.reuse, R19, R6 ;  /* 0x000000130f067224 */ /* 0x040fe400078e0206 */
[----:B------:R-:W-:Y:S01]  /*a830*/  @!P0 IMAD.MOV R0, RZ, RZ, -R0 ;  /* 0x000000ffff008224 */ /* 0x000fe200078e0a00 */
[----:B------:R-:W-:Y:S01]  /*a840*/  ISETP.GE.AND P0, PT, R14, RZ, PT ;  /* 0x000000ff0e00720c */ /* 0x000fe20003f06270 */
[----:B------:R-:W-:Y:S01]  /*a850*/  @!P6 IMAD.IADD R10, R10, 0x1, -R15 ;  /* 0x000000010a0ae824 */ /* 0x000fe200078e0a0f */
[----:B------:R-:W-:Y:S01]  /*a860*/  ISETP.GT.U32.AND P4, PT, R15, R6, PT ;  /* 0x000000060f00720c */ /* 0x000fe20003f84070 */
[----:B------:R-:W-:Y:S01]  /*a870*/  IMAD.HI.U32 R12, R11, R5, RZ ;  /* 0x000000050b0c7227 */ /* 0x000fe200078e00ff */
[----:B------:R0:W-:Y:S03]  /*a880*/  STL [R1+0x338], R0 ;  /* 0x0003380001007387 */ /* 0x0001e60000100800 */
[----:B-1----:R-:W-:-:S02]  /*a890*/  IMAD.MOV.U32 R4, RZ, RZ, R16 ;  /* 0x000000ffff047224 */ /* 0x002fc400078e0010 */
[--C-:B------:R-:W-:Y:S01]  /*a8a0*/  @!P3 IMAD.IADD R17, R17, 0x1, -R15.reuse ;  /* 0x000000011111b824 */ /* 0x100fe200078e0a0f */
[----:B------:R-:W-:Y:S01]  /*a8b0*/  ISETP.GE.AND P3, PT, R13, RZ, PT ;  /* 0x000000ff0d00720c */ /* 0x000fe20003f66270 */
[----:B------:R-:W-:Y:S02]  /*a8c0*/  IMAD.MOV R12, RZ, RZ, -R12 ;  /* 0x000000ffff0c7224 */ /* 0x000fe400078e0a0c */
[----:B------:R-:W-:Y:S01]  /*a8d0*/  @!P2 IMAD.IADD R9, R9, 0x1, -R15 ;  /* 0x000000010909a824 */ /* 0x000fe200078e0a0f */
[----:B------:R-:W-:Y:S01]  /*a8e0*/  ISETP.GE.AND P2, PT, R8, RZ, PT ;  /* 0x000000ff0800720c */ /* 0x000fe20003f46270 */
[----:B0-----:R-:W-:Y:S01]  /*a8f0*/  IMAD.MOV.U32 R0, RZ, RZ, R2 ;  /* 0x000000ffff007224 */ /* 0x001fe200078e0002 */
[----:B------:R-:W-:Y:S01]  /*a900*/  ISETP.GT.U32.AND P6, PT, R15, R17, PT ;  /* 0x000000110f00720c */ /* 0x000fe20003fc4070 */
[----:B------:R-:W-:-:S04]  /*a910*/  IMAD.HI.U32 R13, R11, R4, RZ ;  /* 0x000000040b0d7227 */ /* 0x000fc800078e00ff */
[----:B------:R-:W-:Y:S01]  /*a920*/  @!P1 IMAD.MOV R0, RZ, RZ, -R0 ;  /* 0x000000ffff009224 */ /* 0x000fe200078e0a00 */
[C---:B------:R-:W-:Y:S01]  /*a930*/  ISETP.GT.U32.AND P1, PT, R15.reuse, R10, PT ;  /* 0x0000000a0f00720c */ /* 0x040fe20003f24070 */
[C---:B------:R-:W-:Y:S02]  /*a940*/  IMAD R8, R15.reuse, R12, R5 ;  /* 0x0000000c0f087224 */ /* 0x040fe400078e0205 */
[----:B------:R-:W-:Y:S01]  /*a950*/  IMAD.MOV R2, RZ, RZ, -R13 ;  /* 0x000000ffff027224 */ /* 0x000fe200078e0a0d */
[----:B------:R0:W-:Y:S01]  /*a960*/  STL [R1+0x314], R0 ;  /* 0x0003140001007387 */ /* 0x0001e20000100800 */
[--C-:B------:R-:W-:Y:S02]  /*a970*/  @!P4 IMAD.IADD R6, R6, 0x1, -R15.reuse ;  /* 0x000000010606c824 */ /* 0x100fe400078e0a0f */
[----:B------:R-:W-:Y:S02]  /*a980*/  IMAD R2, R15, R2, R4 ;  /* 0x000000020f027224 */ /* 0x000fe400078e0204 */
[--C-:B------:R-:W-:Y:S01]  /*a990*/  @!P6 IMAD.IADD R17, R17, 0x1, -R15.reuse ;  /* 0x000000011111e824 */ /* 0x100fe200078e0a0f */
[----:B------:R-:W-:Y:S01]  /*a9a0*/  ISETP.GT.U32.AND P4, PT, R15, R6, PT ;  /* 0x000000060f00720c */ /* 0x000fe20003f84070 */
[----:B------:R-:W-:Y:S01]  /*a9b0*/  VIADD R4, R7, 0x104 ;  /* 0x0000010407047836 */ /* 0x000fe20000000000 */
[----:B------:R-:W-:Y:S01]  /*a9c0*/  ISETP.GE.AND P6, PT, R3, RZ, PT ;  /* 0x000000ff0300720c */ /* 0x000fe20003fc6270 */
[----:B------:R-:W-:Y:S01]  /*a9d0*/  @!P1 IMAD.IADD R10, R10, 0x1, -R15 ;  /* 0x000000010a0a9824 */ /* 0x000fe200078e0a0f */
[----:B------:R-:W-:Y:S01]  /*a9e0*/  ISETP.GT.U32.AND P1, PT, R15, R2, PT ;  /* 0x000000020f00720c */ /* 0x000fe20003f24070 */
[----:B0-----:R-:W-:Y:S01]  /*a9f0*/  IMAD.MOV.U32 R0, RZ, RZ, R9 ;  /* 0x000000ffff007224 */ /* 0x001fe200078e0009 */
[----:B------:R-:W-:Y:S01]  /*aa00*/  IABS R3, R4 ;  /* 0x0000000400037213 */ /* 0x000fe20000000000 */
[----:B------:R-:W-:-:S02]  /*aa10*/  VIADD R13, R7, 0x106 ;  /* 0x00000106070d7836 */ /* 0x000fc40000000000 */
[----:B------:R-:W-:Y:S01]  /*aa20*/  @!P5 IMAD.MOV R0, RZ, RZ, -R0 ;  /* 0x000000ffff00d224 */ /* 0x000fe200078e0a00 */
[----:B------:R-:W-:Y:S01]  /*aa30*/  ISETP.GT.U32.AND P5, PT, R15, R8, PT ;  /* 0x000000080f00720c */ /* 0x000fe20003fa4070 */
[----:B------:R-:W-:Y:S01]  /*aa40*/  VIADD R12, R7, 0x102 ;  /* 0x00000102070c7836 */ /* 0x000fe20000000000 */
[----:B------:R-:W-:Y:S01]  /*aa50*/  IABS R5, R13 ;  /* 0x0000000d00057213 */ /* 0x000fe20000000000 */
[--C-:B------:R-:W-:Y:S01]  /*aa60*/  @!P4 IMAD.IADD R6, R6, 0x1, -R15.reuse ;  /* 0x000000010606c824 */ /* 0x100fe200078e0a0f */
[----:B------:R0:W-:Y:S01]  /*aa70*/  STL [R1+0x310], R0 ;  /* 0x0003100001007387 */ /* 0x0001e20000100800 */
[----:B------:R-:W-:Y:S01]  /*aa80*/  IMAD.HI.U32 R14, R11, R3, RZ ;  /* 0x000000030b0e7227 */ /* 0x000fe200078e00ff */
[----:B------:R-:W-:Y:S02]  /*aa90*/  IABS R9, R12 ;  /* 0x0000000c00097213 */ /* 0x000fe40000000000 */
[----:B------:R-:W-:Y:S01]  /*aaa0*/  ISETP.GE.AND P4, PT, R18, RZ, PT ;  /* 0x000000ff1200720c */ /* 0x000fe20003f86270 */
[----:B------:R-:W-:-:S02]  /*aab0*/  @!P1 IMAD.IADD R2, R2, 0x1, -R15 ;  /* 0x0000000102029824 */ /* 0x000fc400078e0a0f */
[----:B------:R-:W-:-:S04]  /*aac0*/  IMAD.HI.U32 R16, R11, R5, RZ ;  /* 0x000000050b107227 */ /* 0x000fc800078e00ff */
[----:B------:R-:W-:Y:S01]  /*aad0*/  @!P5 IMAD.IADD R8, R8, 0x1, -R15 ;  /* 0x000000010808d824 */ /* 0x000fe200078e0a0f */
[----:B------:R-:W-:Y:S01]  /*aae0*/  ISETP.GE.AND P5, PT, R13, RZ, PT ;  /* 0x000000ff0d00720c */ /* 0x000fe20003fa6270 */
[----:B0-----:R-:W-:Y:S02]  /*aaf0*/  IMAD.MOV.U32 R0, RZ, RZ, R17 ;  /* 0x000000ffff007224 */ /* 0x001fe400078e0011 */
[----:B------:R-:W-:Y:S01]  /*ab00*/  IMAD.MOV R13, RZ, RZ, -R14 ;  /* 0x000000ffff0d7224 */ /* 0x000fe200078e0a0e */
[C---:B------:R-:W-:Y:S01]  /*ab10*/  ISETP.GT.U32.AND P1, PT, R15.reuse, R8, PT ;  /* 0x000000080f00720c */ /* 0x040fe20003f24070 */
[----:B------:R-:W-:Y:S01]  /*ab20*/  @!P0 IMAD.MOV R0, RZ, RZ, -R0 ;  /* 0x000000ffff008224 */ /* 0x000fe200078e0a00 */
[C---:B------:R-:W-:Y:S01]  /*ab30*/  ISETP.GT.U32.AND P0, PT, R15.reuse, R2, PT ;  /* 0x000000020f00720c */ /* 0x040fe20003f04070 */
[----:B------:R-:W-:Y:S02]  /*ab40*/  IMAD.MOV R16, RZ, RZ, -R16 ;  /* 0x000000ffff107224 */ /* 0x000fe400078e0a10 */
[C---:B------:R-:W-:Y:S01]  /*ab50*/  IMAD R3, R15.reuse, R13, R3 ;  /* 0x0000000d0f037224 */ /* 0x040fe200078e0203 */
[----:B------:R0:W-:Y:S01]  /*ab60*/  STL [R1+0x30c], R0 ;  /* 0x00030c0001007387 */ /* 0x0001e20000100800 */
[----:B------:R-:W-:-:S02]  /*ab70*/  IMAD R5, R15, R16, R5 ;  /* 0x000000100f057224 */ /* 0x000fc400078e0205 */
[----:B------:R-:W-:Y:S02]  /*ab80*/  @!P2 IMAD.MOV R10, RZ, RZ, -R10 ;  /* 0x000000ffff0aa224 */ /* 0x000fe400078e0a0a */
[----:B------:R-:W-:Y:S01]  /*ab90*/  VIADD R17, R7, 0xf6 ;  /* 0x000000f607117836 */ /* 0x000fe20000000000 */
[C---:B------:R-:W-:Y:S01]  /*aba0*/  ISETP.GT.U32.AND P2, PT, R15.reuse, R5, PT ;  /* 0x000000050f00720c */ /* 0x040fe20003f44070 */
[----:B------:R-:W-:Y:S01]  /*abb0*/  @!P1 IMAD.IADD R8, R8, 0x1, -R15 ;  /* 0x0000000108089824 */ /* 0x000fe200078e0a0f */
[----:B------:R-:W-:Y:S01]  /*abc0*/  ISETP.GT.U32.AND P1, PT, R15, R3, PT ;  /* 0x000000030f00720c */ /* 0x000fe20003f24070 */
[----:B------:R1:W-:Y:S01]  /*abd0*/  STL [R1+0x2d0], R10 ;  /* 0x0002d00a01007387 */ /* 0x0003e20000100800 */
[----:B0-----:R-:W-:Y:S02]  /*abe0*/  IMAD.MOV.U32 R0, RZ, RZ, R6 ;  /* 0x000000ffff007224 */ /* 0x001fe400078e0006 */
[----:B------:R-:W-:-:S04]  /*abf0*/  IMAD.HI.U32 R6, R11, R9, RZ ;  /* 0x000000090b067227 */ /* 0x000fc800078e00ff */
[----:B------:R-:W-:Y:S01]  /*ac00*/  @!P3 IMAD.MOV R0, RZ, RZ, -R0 ;  /* 0x000000ffff00b224 */ /* 0x000fe200078e0a00 */
[----:B------:R-:W-:Y:S01]  /*ac10*/  ISETP.GE.AND P3, PT, R4, RZ, PT ;  /* 0x000000ff0400720c */ /* 0x000fe20003f66270 */
[----:B------:R-:W-:Y:S02]  /*ac20*/  IMAD.MOV R4, RZ, RZ, -R6 ;  /* 0x000000ffff047224 */ /* 0x000fe400078e0a06 */
[----:B------:R-:W-:Y:S01]  /*ac30*/  IMAD.MOV.U32 R13, RZ, RZ, R8 ;  /* 0x000000ffff0d7224 */ /* 0x000fe200078e0008 */
[----:B------:R0:W-:Y:S01]  /*ac40*/  STL [R1+0x2ec], R0 ;  /* 0x0002ec0001007387 */ /* 0x0001e20000100800 */
[----:B------:R-:W-:Y:S02]  /*ac50*/  IMAD R4, R15, R4, R9 ;  /* 0x000000040f047224 */ /* 0x000fe400078e0209 */
[----:B------:R-:W-:Y:S02]  /*ac60*/  @!P6 IMAD.MOV R13, RZ, RZ, -R13 ;  /* 0x000000ffff0de224 */ /* 0x000fe400078e0a0d */
[----:B-1----:R-:W-:Y:S01]  /*ac70*/  VIADD R10, R7, 0xfe ;  /* 0x000000fe070a7836 */ /* 0x002fe20000000000 */
[----:B------:R-:W-:Y:S01]  /*ac80*/  ISETP.GT.U32.AND P6, PT, R15, R4, PT ;  /* 0x000000040f00720c */ /* 0x000fe20003fc4070 */
[--C-:B------:R-:W-:Y:S01]  /*ac90*/  @!P2 IMAD.IADD R5, R5, 0x1, -R15.reuse ;  /* 0x000000010505a824 */ /* 0x100fe200078e0a0f */
[----:B------:R-:W-:Y:S01]  /*aca0*/  STL [R1+0x2f0], R13 ;  /* 0x0002f00d01007387 */ /* 0x000fe20000100800 */
[--C-:B------:R-:W-:Y:S01]  /*acb0*/  @!P0 IMAD.IADD R2, R2, 0x1, -R15.reuse ;  /* 0x0000000102028824 */ /* 0x100fe200078e0a0f */
[----:B------:R-:W-:Y:S01]  /*acc0*/  IABS R21, R10 ;  /* 0x0000000a00157213 */ /* 0x000fe20000000000 */
[----:B------:R-:W-:Y:S01]  /*acd0*/  @!P1 IMAD.IADD R3, R3, 0x1, -R15 ;  /* 0x0000000103039824 */ /* 0x000fe200078e0a0f */
[----:B------:R-:W-:Y:S01]  /*ace0*/  ISETP.GE.AND P0, PT, R12, RZ, PT ;  /* 0x000000ff0c00720c */ /* 0x000fe20003f06270 */
[----:B------:R-:W-:Y:S01]  /*acf0*/  VIADD R12, R7, 0x100 ;  /* 0x00000100070c7836 */ /* 0x000fe20000000000 */
[----:B------:R-:W-:Y:S01]  /*ad00*/  ISETP.GT.U32.AND P2, PT, R15, R5, PT ;  /* 0x000000050f00720c */ /* 0x000fe20003f44070 */
[----:B------:R-:W-:Y:S01]  /*ad10*/  IMAD.HI.U32 R8, R11, R21, RZ ;  /* 0x000000150b087227 */ /* 0x000fe200078e00ff */
[----:B------:R-:W-:-:S02]  /*ad20*/  ISETP.GT.U32.AND P1, PT, R15, R3, PT ;  /* 0x000000030f00720c */ /* 0x000fc40003f24070 */
[----:B------:R-:W-:Y:S01]  /*ad30*/  IABS R20, R12 ;  /* 0x0000000c00147213 */ /* 0x000fe20000000000 */
[----:B------:R-:W-:Y:S02]  /*ad40*/  @!P6 IMAD.IADD R4, R4, 0x1, -R15 ;  /* 0x000000010404e824 */ /* 0x000fe400078e0a0f */
[----:B0-----:R-:W-:Y:S02]  /*ad50*/  IMAD.MOV.U32 R0, RZ, RZ, R2 ;  /* 0x000000ffff007224 */ /* 0x001fe400078e0002 */
[----:B------:R-:W-:Y:S01]  /*ad60*/  IMAD.MOV R8, RZ, RZ, -R8 ;  /* 0x000000ffff087224 */ /* 0x000fe200078e0a08 */
[C---:B------:R-:W-:Y:S01]  /*ad70*/  ISETP.GT.U32.AND P6, PT, R15.reuse, R4, PT ;  /* 0x000000040f00720c */ /* 0x040fe20003fc4070 */
[----:B------:R-:W-:Y:S01]  /*ad80*/  @!P4 IMAD.MOV R0, RZ, RZ, -R0 ;  /* 0x000000ffff00c224 */ /* 0x000fe200078e0a00 */
[----:B------:R-:W-:Y:S01]  /*ad90*/  ISETP.GE.AND P4, PT, R12, RZ, PT ;  /* 0x000000ff0c00720c */ /* 0x000fe20003f86270 */
[----:B------:R-:W-:Y:S02]  /*ada0*/  IMAD R21, R15, R8, R21 ;  /* 0x000000080f157224 */ /* 0x000fe400078e0215 */
[----:B------:R-:W-:Y:S01]  /*adb0*/  IMAD.HI.U32 R12, R11, R20, RZ ;  /* 0x000000140b0c7227 */ /* 0x000fe200078e00ff */
[----:B------:R0:W-:Y:S03]  /*adc0*/  STL [R1+0x2f8], R0 ;  /* 0x0002f80001007387 */ /* 0x0001e60000100800 */
[----:B------:R-:W-:-:S02]  /*add0*/  VIADD R9, R7, 0xfc ;  /* 0x000000fc07097836 */ /* 0x000fc40000000000 */
[--C-:B------:R-:W-:Y:S01]  /*ade0*/  @!P2 IMAD.IADD R5, R5, 0x1, -R15.reuse ;  /* 0x000000010505a824 */ /* 0x100fe200078e0a0f */
[----:B------:R-:W-:Y:S01]  /*adf0*/  ISETP.GE.AND P2, PT, R10, RZ, PT ;  /* 0x000000ff0a00720c */ /* 0x000fe20003f46270 */
[--C-:B------:R-:W-:Y:S01]  /*ae00*/  @!P6 IMAD.IADD R4, R4, 0x1, -R15.reuse ;  /* 0x000000010404e824 */ /* 0x100fe200078e0a0f */
[----:B------:R-:W-:Y:S01]  /*ae10*/  ISETP.GT.U32.AND P6, PT, R15, R21, PT ;  /* 0x000000150f00720c */ /* 0x000fe20003fc4070 */
[----:B------:R-:W-:Y:S01]  /*ae20*/  IMAD.MOV R10, RZ, RZ, -R12 ;  /* 0x000000ffff0a7224 */ /* 0x000fe200078e0a0c */
[----:B------:R-:W-:Y:S01]  /*ae30*/  IABS R6, R9 ;  /* 0x0000000900067213 */ /* 0x000fe20000000000 */
[----:B------:R-:W-:Y:S01]  /*ae40*/  @!P1 IMAD.IADD R3, R3, 0x1, -R15 ;  /* 0x0000000103039824 */ /* 0x000fe200078e0a0f */
[----:B------:R-:W-:Y:S01]  /*ae50*/  ISETP.GE.AND P1, PT, R9, RZ, PT ;  /* 0x000000ff0900720c */ /* 0x000fe20003f26270 */
[----:B------:R-:W-:Y:S01]  /*ae60*/  IMAD R20, R15, R10, R20 ;  /* 0x0000000a0f147224 */ /* 0x000fe200078e0214 */
[----:B------:R-:W-:Y:S01]  /*ae70*/  IABS R9, R17 ;  /* 0x0000001100097213 */ /* 0x000fe20000000000 */
[----:B------:R-:W-:-:S02]  /*ae80*/  IMAD.MOV.U32 R14, RZ, RZ, R5 ;  /* 0x000000ffff0e7224 */ /* 0x000fc400078e0005 */
[----:B0-----:R-:W-:Y:S02]  /*ae90*/  IMAD.MOV.U32 R0, RZ, RZ, R3 ;  /* 0x000000ffff007224 */ /* 0x001fe400078e0003 */
[----:B------:R-:W-:Y:S02]  /*aea0*/  VIADD R13, R7, 0xfa ;  /* 0x000000fa070d7836 */ /* 0x000fe40000000000 */
[----:B------:R-:W-:-:S04]  /*aeb0*/  IMAD.HI.U32 R2, R11, R6, RZ ;  /* 0x000000060b027227 */ /* 0x000fc800078e00ff */
[----:B------:R-:W-:Y:S01]  /*aec0*/  @!P5 IMAD.MOV R14, RZ, RZ, -R14 ;  /* 0x000000ffff0ed224 */ /* 0x000fe200078e0a0e */
[----:B------:R-:W-:Y:S01]  /*aed0*/  ISETP.GT.U32.AND P5, PT, R15, R20, PT ;  /* 0x000000140f00720c */ /* 0x000fe20003fa4070 */
[----:B------:R-:W-:Y:S01]  /*aee0*/  @!P3 IMAD.MOV R0, RZ, RZ, -R0 ;  /* 0x000000ffff00b224 */ /* 0x000fe200078e0a00 */
[----:B------:R-:W-:Y:S01]  /*aef0*/  ISETP.GE.AND P3, PT, R13, RZ, PT ;  /* 0x000000ff0d00720c */ /* 0x000fe20003f66270 */
[----:B------:R-:W-:Y:S01]  /*af00*/  IMAD.MOV R2, RZ, RZ, -R2 ;  /* 0x000000ffff027224 */ /* 0x000fe200078e0a02 */
[----:B------:R-:W-:Y:S01]  /*af10*/  IABS R13, R13 ;  /* 0x0000000d000d7213 */ /* 0x000fe20000000000 */
[----:B------:R-:W-:Y:S01]  /*af20*/  VIADD R8, R7, 0xf8 ;  /* 0x000000f807087836 */ /* 0x000fe20000000000 */
[----:B------:R0:W-:Y:S01]  /*af30*/  STL [R1+0x304], R14 ;  /* 0x0003040e01007387 */ /* 0x0001e20000100800 */
[----:B------:R-:W-:Y:S02]  /*af40*/  @!P6 IMAD.IADD R21, R21, 0x1, -R15 ;  /* 0x000000011515e824 */ /* 0x000fe400078e0a0f */
[----:B------:R-:W-:Y:S01]  /*af50*/  IMAD R2, R15, R2, R6 ;  /* 0x000000020f027224 */ /* 0x000fe200078e0206 */
[----:B------:R1:W-:Y:S01]  /*af60*/  STL [R1+0x308], R0 ;  /* 0x0003080001007387 */ /* 0x0003e20000100800 */
[----:B------:R-:W-:Y:S01]  /*af70*/  IMAD.HI.U32 R10, R11, R13, RZ ;  /* 0x0000000d0b0a7227 */ /* 0x000fe200078e00ff */
[----:B------:R-:W-:-:S03]  /*af80*/  ISETP.GT.U32.AND P6, PT, R15, R21, PT ;  /* 0x000000150f00720c */ /* 0x000fc60003fc4070 */
[----:B------:R-:W-:Y:S01]  /*af90*/  @!P5 IMAD.IADD R20, R20, 0x1, -R15 ;  /* 0x000000011414d824 */ /* 0x000fe200078e0a0f */
[----:B0-----:R-:W-:Y:S01]  /*afa0*/  IABS R14, R8 ;  /* 0x00000008000e7213 */ /* 0x001fe20000000000 */
[----:B------:R-:W-:Y:S02]  /*afb0*/  IMAD.MOV R10, RZ, RZ, -R10 ;  /* 0x000000ffff0a7224 */ /* 0x000fe400078e0a0a */
[----:B------:R-:W-:Y:S01]  /*afc0*/  IMAD.HI.U32 R12, R11, R9, RZ ;  /* 0x000000090b0c7227 */ /* 0x000fe200078e00ff */
[----:B------:R-:W-:-:S03]  /*afd0*/  ISETP.GT.U32.AND P5, PT, R15, R20, PT ;  /* 0x000000140f00720c */ /* 0x000fc60003fa4070 */
[----:B-1----:R-:W-:Y:S02]  /*afe0*/  IMAD.MOV.U32 R0, RZ, RZ, R4 ;  /* 0x000000ffff007224 */ /* 0x002fe400078e0004 */
[----:B------:R-:W-:-:S04]  /*aff0*/  IMAD.HI.U32 R6, R11, R14, RZ ;  /* 0x0000000e0b067227 */ /* 0x000fc800078e00ff */
[----:B------:R-:W-:Y:S01]  /*b000*/  @!P0 IMAD.MOV R0, RZ, RZ, -R0 ;  /* 0x000000ffff008224 */ /* 0x000fe200078e0a00 */
[C---:B------:R-:W-:Y:S01]  /*b010*/  ISETP.GT.U32.AND P0, PT, R15.reuse, R2, PT ;  /* 0x000000020f00720c */ /* 0x040fe20003f04070 */
[----:B------:R-:W-:Y:S02]  /*b020*/  IMAD.MOV R6, RZ, RZ, -R6 ;  /* 0x000000ffff067224 */ /* 0x000fe400078e0a06 */
[C---:B------:R-:W-:Y:S01]  /*b030*/  IMAD R13, R15.reuse, R10, R13 ;  /* 0x0000000a0f0d7224 */ /* 0x040fe200078e020d */
[----:B------:R0:W-:Y:S01]  /*b040*/  STL [R1+0x2f4], R0 ;  /* 0x0002f40001007387 */ /* 0x0001e20000100800 */
[----:B------:R-:W-:Y:S02]  /*b050*/  IMAD R14, R15, R6, R14 ;  /* 0x000000060f0e7224 */ /* 0x000fe400078e020e */
[----:B------:R-:W-:Y:S01]  /*b060*/  @!P6 IMAD.IADD R21, R21, 0x1, -R15 ;  /* 0x000000011515e824 */ /* 0x000fe200078e0a0f */
[----:B------:R-:W-:Y:S01]  /*b070*/  ISETP.GT.U32.AND P6, PT, R15, R13, PT ;  /* 0x0000000d0f00720c */ /* 0x000fe20003fc4070 */
[----:B------:R-:W-:-:S02]  /*b080*/  IMAD.MOV R4, RZ, RZ, -R12 ;  /* 0x000000ffff047224 */ /* 0x000fc400078e0a0c */
[----:B------:R-:W-:Y:S02]  /*b090*/  VIADD R5, R7, 0xf4 ;  /* 0x000000f407057836 */ /* 0x000fe40000000000 */
[--C-:B------:R-:W-:Y:S01]  /*b0a0*/  @!P0 IMAD.IADD R2, R2, 0x1, -R15.reuse ;  /* 0x0000000102028824 */ /* 0x100fe200078e0a0f */
[----:B------:R-:W-:Y:S01]  /*b0b0*/  ISETP.GT.U32.AND P0, PT, R15, R14, PT ;  /* 0x0000000e0f00720c */ /* 0x000fe20003f04070 */
[----:B------:R-:W-:Y:S01]  /*b0c0*/  @!P5 IMAD.IADD R20, R20, 0x1, -R15 ;  /* 0x000000011414d824 */ /* 0x000fe200078e0a0f */
[----:B------:R-:W-:Y:S01]  /*b0d0*/  IABS R16, R5 ;  /* 0x0000000500107213 */ /* 0x000fe20000000000 */
[----:B------:R-:W-:Y:S01]  /*b0e0*/  VIADD R12, R7, 0xf2 ;  /* 0x000000f2070c7836 */ /* 0x000fe20000000000 */
[----:B------:R-:W-:Y:S01]  /*b0f0*/  ISETP.GE.AND P5, PT, R8, RZ, PT ;  /* 0x000000ff0800720c */ /* 0x000fe20003fa6270 */
[----:B------:R-:W-:Y:S02]  /*b100*/  IMAD R9, R15, R4, R9 ;  /* 0x000000040f097224 */ /* 0x000fe400078e0209 */
[----:B------:R-:W-:Y:S01]  /*b110*/  @!P6 IMAD.IADD R13, R13, 0x1, -R15 ;  /* 0x000000010d0de824 */ /* 0x000fe200078e0a0f */
[----:B------:R-:W-:Y:S01]  /*b120*/  IABS R4, R12 ;  /* 0x0000000c00047213 */ /* 0x000fe20000000000 */
[----:B0-----:R-:W-:Y:S01]  /*b130*/  IMAD.MOV.U32 R0, RZ, RZ, R20 ;  /* 0x000000ffff007224 */ /* 0x001fe200078e0014 */
[----:B------:R-:W-:Y:S01]  /*b140*/  ISETP.GT.U32.AND P6, PT, R15, R2, PT ;  /* 0x000000020f00720c */ /* 0x000fe20003fc4070 */
[----:B------:R-:W-:-:S02]  /*b150*/  VIADD R8, R7, 0xf0 ;  /* 0x000000f007087836 */ /* 0x000fc40000000000 */
[----:B------:R-:W-:Y:S01]  /*b160*/  @!P0 IMAD.IADD R14, R14, 0x1, -R15 ;  /* 0x000000010e0e8824 */ /* 0x000fe200078e0a0f */
[----:B------:R-:W-:Y:S01]  /*b170*/  ISETP.GT.U32.AND P0, PT, R15, R13, PT ;  /* 0x0000000d0f00720c */ /* 0x000fe20003f04070 */
[----:B------:R-:W-:Y:S01]  /*b180*/  @!P4 IMAD.MOV R0, RZ, RZ, -R0 ;  /* 0x000000ffff00c224 */ /* 0x000fe200078e0a00 */
[----:B------:R-:W-:Y:S01]  /*b190*/  IABS R18, R8 ;  /* 0x0000000800127213 */ /* 0x000fe20000000000 */
[----:B------:R-:W-:Y:S01]  /*b1a0*/  IMAD.HI.U32 R3, R11, R16, RZ ;  /* 0x000000100b037227 */ /* 0x000fe200078e00ff */
[----:B------:R-:W-:Y:S02]  /*b1b0*/  ISETP.GT.U32.AND P4, PT, R15, R14, PT ;  /* 0x0000000e0f00720c */ /* 0x000fe40003f84070 */
[----:B------:R0:W-:Y:S01]  /*b1c0*/  STL [R1+0x2bc], R0 ;  /* 0x0002bc0001007387 */ /* 0x0001e20000100800 */
[----:B------:R-:W-:-:S04]  /*b1d0*/  IMAD.HI.U32 R22, R11, R4, RZ ;  /* 0x000000040b167227 */ /* 0x000fc800078e00ff */
[----:B------:R-:W-:Y:S02]  /*b1e0*/  IMAD.MOV R3, RZ, RZ, -R3 ;  /* 0x000000ffff037224 */ /* 0x000fe400078e0a03 */
[----:B------:R-:W-:Y:S02]  /*b1f0*/  IMAD.MOV R22, RZ, RZ, -R22 ;  /* 0x000000ffff167224 */ /* 0x000fe400078e0a16 */
[----:B------:R-:W-:Y:S02]  /*b200*/  IMAD R16, R15, R3, R16 ;  /* 0x000000030f107224 */ /* 0x000fe400078e0210 */
[----:B0-----:R-:W-:Y:S02]  /*b210*/  IMAD.MOV.U32 R0, RZ, RZ, R21 ;  /* 0x000000ffff007224 */ /* 0x001fe400078e0015 */
[----:B------:R-:W-:-:S04]  /*b220*/  IMAD.HI.U32 R20, R11, R18, RZ ;  /* 0x000000120b147227 */ /* 0x000fc800078e00ff */
[----:B------:R-:W-:Y:S01]  /*b230*/  @!P2 IMAD.MOV R0, RZ, RZ, -R0 ;  /* 0x000000ffff00a224 */ /* 0x000fe200078e0a00 */
[C---:B------:R-:W-:Y:S01]  /*b240*/  ISETP.GT.U32.AND P2, PT, R15.reuse, R9, PT ;  /* 0x000000090f00720c */ /* 0x040fe20003f44070 */
[----:B------:R-:W-:Y:S02]  /*b250*/  IMAD R4, R15, R22, R4 ;  /* 0x000000160f047224 */ /* 0x000fe400078e0204 */
[----:B------:R-:W-:Y:S01]  /*b260*/  VIADD R10, R7, 0xee ;  /* 0x000000ee070a7836 */ /* 0x000fe20000000000 */
[----:B------:R0:W-:Y:S01]  /*b270*/  STL [R1+0x2b8], R0 ;  /* 0x0002b80001007387 */ /* 0x0001e20000100800 */
[----:B------:R-:W-:Y:S02]  /*b280*/  IMAD.MOV R20, RZ, RZ, -R20 ;  /* 0x000000ffff147224 */ /* 0x000fe400078e0a14 */
[--C-:B------:R-:W-:Y:S01]  /*b290*/  @!P6 IMAD.IADD R2, R2, 0x1, -R15.reuse ;  /* 0x000000010202e824 */ /* 0x100fe200078e0a0f */
[----:B------:R-:W-:Y:S01]  /*b2a0*/  ISETP.GT.U32.AND P6, PT, R15, R16, PT ;  /* 0x000000100f00720c */ /* 0x000fe20003fc4070 */
[----:B------:R-:W-:Y:S01]  /*b2b0*/  @!P0 IMAD.IADD R13, R13, 0x1, -R15 ;  /* 0x000000010d0d8824 */ /* 0x000fe200078e0a0f */
[C---:B------:R-:W-:Y:S01]  /*b2c0*/  ISETP.GT.U32.AND P0, PT, R15.reuse, R4, PT ;  /* 0x000000040f00720c */ /* 0x040fe20003f04070 */
[----:B------:R-:W-:Y:S01]  /*b2d0*/  IMAD R18, R15, R20, R18 ;  /* 0x000000140f127224 */ /* 0x000fe200078e0212 */
[----:B------:R-:W-:Y:S01]  /*b2e0*/  IABS R19, R10 ;  /* 0x0000000a00137213 */ /* 0x000fe20000000000 */
[----:B------:R-:W-:-:S02]  /*b2f0*/  IMAD.MOV.U32 R23, RZ, RZ, R2 ;  /* 0x000000ffff177224 */ /* 0x000fc400078e0002 */
[----:B------:R-:W-:Y:S01]  /*b300*/  @!P4 IMAD.IADD R14, R14, 0x1, -R15 ;  /* 0x000000010e0ec824 */ /* 0x000fe200078e0a0f */
[----:B------:R-:W-:Y:S01]  /*b310*/  ISETP.GT.U32.AND P4, PT, R15, R18, PT ;  /* 0x000000120f00720c */ /* 0x000fe20003f84070 */
[----:B0-----:R-:W-:Y:S02]  /*b320*/  IMAD.MOV.U32 R0, RZ, RZ, R13 ;  /* 0x000000ffff007224 */ /* 0x001fe400078e000d */
[----:B------:R-:W-:-:S04]  /*b330*/  IMAD.HI.U32 R21, R11, R19, RZ ;  /* 0x000000130b157227 */ /* 0x000fc800078e00ff */
[----:B------:R-:W-:Y:S01]  /*b340*/  @!P2 IMAD.IADD R9, R9, 0x1, -R15 ;  /* 0x000000010909a824 */ /* 0x000fe200078e0a0f */
[----:B------:R-:W-:Y:S01]  /*b350*/  ISETP.GE.AND P2, PT, R17, RZ, PT ;  /* 0x000000ff1100720c */ /* 0x000fe20003f46270 */
[----:B------:R-:W-:Y:S02]  /*b360*/  @!P1 IMAD.MOV R23, RZ, RZ, -R23 ;  /* 0x000000ffff179224 */ /* 0x000fe400078e0a17 */
[----:B------:R-:W-:Y:S02]  /*b370*/  @!P3 IMAD.MOV R0, RZ, RZ, -R0 ;  /* 0x000000ffff00b224 */ /* 0x000fe400078e0a00 */
[----:B------:R-:W-:Y:S01]  /*b380*/  VIADD R6, R7, 0xec ;  /* 0x000000ec07067836 */ /* 0x000fe20000000000 */
[----:B------:R-:W-:Y:S01]  /*b390*/  STL [R1+0x2b4], R23 ;  /* 0x0002b41701007387 */ /* 0x000fe20000100800 */
[----:B------:R-:W-:Y:S02]  /*b3a0*/  IMAD.MOV R21, RZ, RZ, -R21 ;  /* 0x000000ffff157224 */ /* 0x000fe400078e0a15 */
[--C-:B------:R-:W-:Y:S01]  /*b3b0*/  @!P6 IMAD.IADD R16, R16, 0x1, -R15.reuse ;  /* 0x000000011010e824 */ /* 0x100fe200078e0a0f */
[----:B------:R0:W-:Y:S01]  /*b3c0*/  STL [R1+0x2b0], R0 ;  /* 0x0002b00001007387 */ /* 0x0001e20000100800 */
[----:B------:R-:W-:Y:S01]  /*b3d0*/  @!P0 IMAD.IADD R4, R4, 0x1, -R15 ;  /* 0x0000000104048824 */ /* 0x000fe200078e0a0f */
[C---:B------:R-:W-:Y:S01]  /*b3e0*/  ISETP.GT.U32.AND P0, PT, R15.reuse, R9, PT ;  /* 0x000000090f00720c */ /* 0x040fe20003f04070 */
[----:B------:R-:W-:Y:S01]  /*b3f0*/  IMAD R19, R15, R21, R19 ;  /* 0x000000150f137224 */ /* 0x000fe200078e0213 */
[----:B------:R-:W-:Y:S01]  /*b400*/  IABS R3, R6 ;  /* 0x0000000600037213 */ /* 0x000fe20000000000 */
[----:B------:R-:W-:Y:S01]  /*b410*/  VIADD R17, R7, 0xea ;  /* 0x000000ea07117836 */ /* 0x000fe20000000000 */
[C---:B------:R-:W-:Y:S01]  /*b420*/  ISETP.GT.U32.AND P1, PT, R15.reuse, R16, PT ;  /* 0x000000100f00720c */ /* 0x040fe20003f24070 */
[----:B------:R-:W-:Y:S01]  /*b430*/  @!P4 IMAD.IADD R18, R18, 0x1, -R15 ;  /* 0x000000011212c824 */ /* 0x000fe200078e0a0f */
[----:B------:R-:W-:Y:S01]  /*b440*/  ISETP.GT.U32.AND P4, PT, R15, R4, PT ;  /* 0x000000040f00720c */ /* 0x000fe20003f84070 */
[----:B------:R-:W-:Y:S01]  /*b450*/  IMAD.HI.U32 R22, R11, R3, RZ ;  /* 0x000000030b167227 */ /* 0x000fe200078e00ff */
[----:B------:R-:W-:-:S02]  /*b460*/  IABS R13, R17 ;  /* 0x00000011000d7213 */ /* 0x000fc40000000000 */
[----:B------:R-:W-:Y:S01]  /*b470*/  ISETP.GE.AND P6, PT, R5, RZ, PT ;  /* 0x000000ff0500720c */ /* 0x000fe20003fc6270 */
[----:B0-----:R-:W-:Y:S01]  /*b480*/  IMAD.MOV.U32 R0, RZ, RZ, R14 ;  /* 0x000000ffff007224 */ /* 0x001fe200078e000e */
[C---:B------:R-:W-:Y:S01]  /*b490*/  ISETP.GT.U32.AND P3, PT, R15.reuse, R18, PT ;  /* 0x000000120f00720c */ /* 0x040fe20003f64070 */
[----:B------:R-:W-:Y:S02]  /*b4a0*/  IMAD.MOV R22, RZ, RZ, -R22 ;  /* 0x000000ffff167224 */ /* 0x000fe400078e0a16 */
[----:B------:R-:W-:Y:S01]  /*b4b0*/  @!P5 IMAD.MOV R0, RZ, RZ, -R0 ;  /* 0x000000ffff00d224 */ /* 0x000fe200078e0a00 */
[----:B------:R-:W-:Y:S01]  /*b4c0*/  ISETP.GT.U32.AND P5, PT, R15, R19, PT ;  /* 0x000000130f00720c */ /* 0x000fe20003fa4070 */
[----:B------:R-:W-:Y:S02]  /*b4d0*/  VIADD R5, R7, 0xe8 ;  /* 0x000000e807057836 */ /* 0x000fe40000000000 */
[----:B------:R-:W-:Y:S01]  /*b4e0*/  @!P0 IMAD.IADD R9, R9, 0x1, -R15 ;  /* 0x0000000109098824 */ /* 0x000fe200078e0a0f */
[----:B------:R-:W-:Y:S01]  /*b4f0*/  ISETP.GE.AND P0, PT, R12, RZ, PT ;  /* 0x000000ff0c00720c */ /* 0x000fe20003f06270 */
[----:B------:R-:W-:Y:S01]  /*b500*/  IMAD.MOV.U32 R12, RZ, RZ, R13 ;  /* 0x000000ffff0c7224 */ /* 0x000fe200078e000d */
[----:B------:R-:W-:Y:S01]  /*b510*/  IABS R2, R5 ;  /* 0x0000000500027213 */ /* 0x000fe20000000000 */
[----:B------:R-:W-:Y:S01]  /*b520*/  IMAD R3, R15, R22, R3 ;  /* 0x000000160f037224 */ /* 0x000fe200078e0203 */
[----:B------:R0:W-:Y:S01]  /*b530*/  STL [R1+0x2ac], R0 ;  /* 0x0002ac0001007387 */ /* 0x0001e20000100800 */
[----:B------:R-:W-:-:S02]  /*b540*/  @!P1 IMAD.IADD R16, R16, 0x1, -R15 ;  /* 0x0000000110109824 */ /* 0x000fc400078e0a0f */
[----:B------:R-:W-:Y:S01]  /*b550*/  IMAD.HI.U32 R13, R11, R12, RZ ;  /* 0x0000000c0b0d7227 */ /* 0x000fe200078e00ff */
[----:B------:R-:W-:-:S03]  /*b560*/  ISETP.GT.U32.AND P1, PT, R15, R3, PT ;  /* 0x000000030f00720c */ /* 0x000fc60003f24070 */
[----:B------:R-:W-:Y:S02]  /*b570*/  IMAD.MOV.U32 R14, RZ, RZ, R9 ;  /* 0x000000ffff0e7224 */ /* 0x000fe400078e0009 */
[--C-:B------:R-:W-:Y:S01]  /*b580*/  @!P4 IMAD.IADD R4, R4, 0x1, -R15.reuse ;  /* 0x000000010404c824 */ /* 0x100fe200078e0a0f */
[----:B------:R-:W-:Y:S01]  /*b590*/  ISETP.GE.AND P4, PT, R8, RZ, PT ;  /* 0x000000ff0800720c */ /* 0x000fe20003f86270 */
[----:B------:R-:W-:Y:S01]  /*b5a0*/  @!P5 IMAD.IADD R19, R19, 0x1, -R15 ;  /* 0x000000011313d824 */ /* 0x000fe200078e0a0f */
[----:B------:R-:W-:Y:S01]  /*b5b0*/  ISETP.GE.AND P5, PT, R6, RZ, PT ;  /* 0x000000ff0600720c */ /* 0x000fe20003fa6270 */
[----:B0-----:R-:W-:Y:S02]  /*b5c0*/  IMAD.MOV.U32 R0, RZ, RZ, R16 ;  /* 0x000000ffff007224 */ /* 0x001fe400078e0010 */
[----:B------:R-:W-:-:S04]  /*b5d0*/  IMAD.HI.U32 R8, R11, R2, RZ ;  /* 0x000000020b087227 */ /* 0x000fc800078e00ff */
[----:B------:R-:W-:Y:S02]  /*b5e0*/  IMAD.MOV R6, RZ, RZ, -R13 ;  /* 0x000000ffff067224 */ /* 0x000fe400078e0a0d */
[----:B------:R-:W-:Y:S02]  /*b5f0*/  @!P2 IMAD.MOV R14, RZ, RZ, -R14 ;  /* 0x000000ffff0ea224 */ /* 0x000fe400078e0a0e */
[----:B------:R-:W-:Y:S01]  /*b600*/  @!P6 IMAD.MOV R0, RZ, RZ, -R0 ;  /* 0x000000ffff00e224 */ /* 0x000fe200078e0a00 */
[----:B------:R-:W-:Y:S01]  /*b610*/  ISETP.GE.AND P6, PT, R17, RZ, PT ;  /* 0x000000ff1100720c */ /* 0x000fe20003fc6270 */
[----:B------:R-:W-:Y:S01]  /*b620*/  @!P3 IMAD.IADD R18, R18, 0x1, -R15 ;  /* 0x000000011212b824 */ /* 0x000fe200078e0a0f */
[----:B------:R-:W-:Y:S01]  /*b630*/  STL [R1+0x2a8], R14 ;  /* 0x0002a80e01007387 */ /* 0x000fe20000100800 */
[----:B------:R-:W-:Y:S01]  /*b640*/  IMAD.MOV R8, RZ, RZ, -R8 ;  /* 0x000000ffff087224 */ /* 0x000fe200078e0a08 */
[----:B------:R-:W-:Y:S01]  /*b650*/  ISETP.GE.AND P3, PT, R10, RZ, PT ;  /* 0x000000ff0a00720c */ /* 0x000fe20003f66270 */
[C---:B------:R-:W-:Y:S01]  /*b660*/  IMAD R6, R15.reuse, R6, R12 ;  /* 0x000000060f067224 */ /* 0x040fe200078e020c */
[----:B------:R0:W-:Y:S01]  /*b670*/  STL [R1+0x2a4], R0 ;  /* 0x0002a40001007387 */ /* 0x0001e20000100800 */
[----:B------:R-:W-:-:S02]  /*b680*/  IMAD R2, R15, R8, R2 ;  /* 0x000000080f027224 */ /* 0x000fc400078e0202 */
[----:B------:R-:W-:Y:S01]  /*b690*/  @!P0 IMAD.MOV R4, RZ, RZ, -R4 ;  /* 0x000000ffff048224 */ /* 0x000fe200078e0a04 */
[----:B------:R-:W-:Y:S01]  /*b6a0*/  ISETP.GT.U32.AND P0, PT, R15, R6, PT ;  /* 0x000000060f00720c */ /* 0x000fe20003f04070 */
[----:B------:R-:W-:Y:S01]  /*b6b0*/  @!P1 IMAD.IADD R3, R3, 0x1, -R15 ;  /* 0x0000000103039824 */ /* 0x000fe200078e0a0f */
[----:B------:R-:W-:Y:S01]  /*b6c0*/  ISETP.GT.U32.AND P1, PT, R15, R19, PT ;  /* 0x000000130f00720c */ /* 0x000fe20003f24070 */
[C---:B------:R-:W-:Y:S01]  /*b6d0*/  VIADD R8, R7.reuse, 0xe6 ;  /* 0x000000e607087836 */ /* 0x040fe20000000000 */
[----:B------:R1:W-:Y:S01]  /*b6e0*/  STL [R1+0x2a0], R4 ;  /* 0x0002a00401007387 */ /* 0x0003e20000100800 */
[----:B------:R-:W-:Y:S01]  /*b6f0*/  VIADD R12, R7, 0xe2 ;  /* 0x000000e2070c7836 */ /* 0x000fe20000000000 */
[----:B------:R-:W-:Y:S01]  /*b700*/  ISETP.GT.U32.AND P2, PT, R15, R3, PT ;  /* 0x000000030f00720c */ /* 0x000fe20003f44070 */
[----:B0-----:R-:W-:Y:S01]  /*b710*/  IMAD.MOV.U32 R0, RZ, RZ, R18 ;  /* 0x000000ffff007224 */ /* 0x001fe200078e0012 */
[----:B------:R-:W-:Y:S01]  /*b720*/  IABS R13, R8 ;  /* 0x00000008000d7213 */ /* 0x000fe20000000000 */
[----:B------:R-:W-:-:S02]  /*b730*/  VIADD R10, R7, 0xde ;  /* 0x000000de070a7836 */ /* 0x000fc40000000000 */
[----:B------:R-:W-:Y:S01]  /*b740*/  @!P4 IMAD.MOV R0, RZ, RZ, -R0 ;  /* 0x000000ffff00c224 */ /* 0x000fe200078e0a00 */
[----:B------:R-:W-:Y:S01]  /*b750*/  ISETP.GT.U32.AND P4, PT, R15, R2, PT ;  /* 0x000000020f00720c */ /* 0x000fe20003f84070 */
[--C-:B------:R-:W-:Y:S02]  /*b760*/  @!P0 IMAD.IADD R6, R6, 0x1, -R15.reuse ;  /* 0x0000000106068824 */ /* 0x100fe400078e0a0f */
[----:B-1----:R-:W-:Y:S01]  /*b770*/  VIADD R4, R7, 0xe4 ;  /* 0x000000e407047836 */ /* 0x002fe20000000000 */
[----:B------:R0:W-:Y:S01]  /*b780*/  STL [R1+0x284], R0 ;  /* 0x0002840001007387 */ /* 0x0001e20000100800 */
[--C-:B------:R-:W-:Y:S01]  /*b790*/  @!P1 IMAD.IADD R19, R19, 0x1, -R15.reuse ;  /* 0x0000000113139824 */ /* 0x100fe200078e0a0f */
[----:B------:R-:W-:Y:S01]  /*b7a0*/  ISETP.GE.AND P1, PT, R5, RZ, PT ;  /* 0x000000ff0500720c */ /* 0x000fe20003f26270 */
[----:B------:R-:W-:Y:S01]  /*b7b0*/  @!P2 IMAD.IADD R3, R3, 0x1, -R15 ;  /* 0x000000010303a824 */ /* 0x000fe200078e0a0f */
[----:B------:R-:W-:Y:S01]  /*b7c0*/  IABS R5, R4 ;  /* 0x0000000400057213 */ /* 0x000fe20000000000 */
[----:B------:R-:W-:Y:S01]  /*b7d0*/  VIADD R16, R7, 0xd8 ;  /* 0x000000d807107836 */ /* 0x000fe20000000000 */
[----:B------:R-:W-:Y:S01]  /*b7e0*/  ISETP.GE.AND P0, PT, R4, RZ, PT ;  /* 0x000000ff0400720c */ /* 0x000fe20003f06270 */
[----:B------:R-:W-:Y:S01]  /*b7f0*/  IMAD.HI.U32 R4, R11, R13, RZ ;  /* 0x0000000d0b047227 */ /* 0x000fe200078e00ff */
[----:B------:R-:W-:-:S03]  /*b800*/  ISETP.GE.AND P2, PT, R8, RZ, PT ;  /* 0x000000ff0800720c */ /* 0x000fc60003f46270 */
[----:B------:R-:W-:Y:S01]  /*b810*/  @!P4 IMAD.IADD R2, R2, 0x1, -R15 ;  /* 0x000000010202c824 */ /* 0x000fe200078e0a0f */
[C---:B------:R-:W-:Y:S01]  /*b820*/  ISETP.GT.U32.AND P4, PT, R15.reuse, R6, PT ;  /* 0x000000060f00720c */ /* 0x040fe20003f84070 */
[----:B0-----:R-:W-:Y:S02]  /*b830*/  IMAD.MOV.U32 R0, RZ, RZ, R19 ;  /* 0x000000ffff007224 */ /* 0x001fe400078e0013 */
[----:B------:R-:W-:Y:S02]  /*b840*/  IMAD.MOV R4, RZ, RZ, -R4 ;  /* 0x000000ffff047224 */ /* 0x000fe400078e0a04 */
[----:B------:R-:W-:Y:S01]  /*b850*/  @!P3 IMAD.MOV R0, RZ, RZ, -R0 ;  /* 0x000000ffff00b224 */ /* 0x000fe200078e0a00 */
[C---:B------:R-:W-:Y:S01]  /*b860*/  ISETP.GT.U32.AND P3, PT, R15.reuse, R2, PT ;  /* 0x000000020f00720c */ /* 0x040fe20003f64070 */
[----:B------:R-:W-:Y:S02]  /*b870*/  IMAD R13, R15, R4, R13 ;  /* 0x000000040f0d7224 */ /* 0x000fe400078e020d */
[----:B------:R-:W-:Y:S01]  /*b880*/  IMAD.HI.U32 R8, R11, R5, RZ ;  /* 0x000000050b087227 */ /* 0x000fe200078e00ff */
[----:B------:R0:W-:Y:S03]  /*b890*/  STL [R1+0x288], R0 ;  /* 0x0002880001007387 */ /* 0x0001e60000100800 */
[----:B------:R-:W-:Y:S01]  /*b8a0*/  @!P4 IMAD.IADD R6, R6, 0x1, -R15 ;  /* 0x000000010606c824 */ /* 0x000fe200078e0a0f */
[----:B------:R-:W-:Y:S01]  /*b8b0*/  ISETP.GT.U32.AND P4, PT, R15, R13, PT ;  /* 0x0000000d0f00720c */ /* 0x000fe20003f84070 */
[----:B------:R-:W-:-:S02]  /*b8c0*/  VIADD R19, R7, 0xda ;  /* 0x000000da07137836 */ /* 0x000fc40000000000 */
[----:B------:R-:W-:Y:S02]  /*b8d0*/  IMAD.MOV.U32 R9, RZ, RZ, R6 ;  /* 0x000000ffff097224 */ /* 0x000fe400078e0006 */
[----:B------:R-:W-:Y:S02]  /*b8e0*/  @!P3 IMAD.IADD R2, R2, 0x1, -R15 ;  /* 0x000000010202b824 */ /* 0x000fe400078e0a0f */
[----:B0-----:R-:W-:Y:S02]  /*b8f0*/  IMAD.MOV.U32 R0, RZ, RZ, R3 ;  /* 0x000000ffff007224 */ /* 0x001fe400078e0003 */
[----:B------:R-:W-:Y:S02]  /*b900*/  IMAD.MOV R3, RZ, RZ, -R8 ;  /* 0x000000ffff037224 */ /* 0x000fe400078e0a08 */
[----:B------:R-:W-:Y:S02]  /*b910*/  @!P6 IMAD.MOV R9, RZ, RZ, -R9 ;  /* 0x000000ffff09e224 */ /* 0x000fe400078e0a09 */
[----:B------:R-:W-:-:S02]  /*b920*/  IMAD R5, R15, R3, R5 ;  /* 0x000000030f057224 */ /* 0x000fc400078e0205 */
[----:B------:R-:W-:Y:S01]  /*b930*/  @!P5 IMAD.MOV R0, RZ, RZ, -R0 ;  /* 0x000000ffff00d224 */ /* 0x000fe200078e0a00 */
[----:B------:R-:W-:Y:S01]  /*b940*/  ISETP.GE.AND P5, PT, R12, RZ, PT ;  /* 0x000000ff0c00720c */ /* 0x000fe20003fa6270 */
[----:B------:R-:W-:Y:S01]  /*b950*/  @!P4 IMAD.IADD R13, R13, 0x1, -R15 ;  /* 0x000000010d0dc824 */ /* 0x000fe200078e0a0f */
[----:B------:R-:W-:Y:S01]  /*b960*/  ISETP.GT.U32.AND P6, PT, R15, R5, PT ;  /* 0x000000050f00720c */ /* 0x000fe20003fc4070 */
[----:B------:R-:W-:Y:S01]  /*b970*/  VIADD R8, R7, 0xe0 ;  /* 0x000000e007087836 */ /* 0x000fe20000000000 */
[----:B------:R-:W-:Y:S01]  /*b980*/  IABS R12, R12 ;  /* 0x0000000c000c7213 */ /* 0x000fe20000000000 */
[----:B------:R0:W-:Y:S01]  /*b990*/  STL [R1+0x28c], R0 ;  /* 0x00028c0001007387 */ /* 0x0001e20000100800 */
[----:B------:R-:W-:Y:S01]  /*b9a0*/  ISETP.GT.U32.AND P4, PT, R15, R13, PT ;  /* 0x0000000d0f00720c */ /* 0x000fe20003f84070 */
[----:B------:R-:W-:Y:S01]  /*b9b0*/  VIADD R3, R7, 0xdc ;  /* 0x000000dc07037836 */ /* 0x000fe20000000000 */
[----:B------:R-:W-:Y:S01]  /*b9c0*/  ISETP.GE.AND P3, PT, R8, RZ, PT ;  /* 0x000000ff0800720c */ /* 0x000fe20003f66270 */
[----:B------:R-:W-:Y:S01]  /*b9d0*/  IMAD.HI.U32 R4, R11, R12, RZ ;  /* 0x0000000c0b047227 */ /* 0x000fe200078e00ff */
[----:B------:R1:W-:Y:S01]  /*b9e0*/  STL [R1+0x290], R9 ;  /* 0x0002900901007387 */ /* 0x0003e20000100800 */
[----:B------:R-:W-:-:S02]  /*b9f0*/  IABS R8, R8 ;  /* 0x0000000800087213 */ /* 0x000fc40000000000 */
[----:B------:R-:W-:Y:S02]  /*ba00*/  IMAD.MOV R4, RZ, RZ, -R4 ;  /* 0x000000ffff047224 */ /* 0x000fe400078e0a04 */
[----:B0-----:R-:W-:Y:S02]  /*ba10*/  IMAD.MOV.U32 R0, RZ, RZ, R2 ;  /* 0x000000ffff007224 */ /* 0x001fe400078e0002 */
[--C-:B------:R-:W-:Y:S02]  /*ba20*/  @!P6 IMAD.IADD R5, R5, 0x1, -R15.reuse ;  /* 0x000000010505e824 */ /* 0x100fe400078e0a0f */
[----:B------:R-:W-:Y:S01]  /*ba30*/  @!P1 IMAD.MOV R0, RZ, RZ, -R0 ;  /* 0x000000ffff009224 */ /* 0x000fe200078e0a00 */
[----:B------:R-:W-:Y:S01]  /*ba40*/  ISETP.GE.AND P1, PT, R10, RZ, PT ;  /* 0x000000ff0a00720c */ /* 0x000fe20003f26270 */
[----:B------:R-:W-:Y:S01]  /*ba50*/  IMAD R12, R15, R4, R12 ;  /* 0x000000040f0c7224 */ /* 0x000fe200078e020c */
[----:B------:R-:W-:Y:S01]  /*ba60*/  IABS R10, R10 ;  /* 0x0000000a000a7213 */ /* 0x000fe20000000000 */
[----:B------:R-:W-:Y:S01]  /*ba70*/  @!P4 IMAD.IADD R13, R13, 0x1, -R15 ;  /* 0x000000010d0dc824 */ /* 0x000fe200078e0a0f */
[----:B-1----:R-:W-:Y:S01]  /*ba80*/  IABS R9, R3 ;  /* 0x0000000300097213 */ /* 0x002fe20000000000 */
[----:B------:R-:W-:Y:S01]  /*ba90*/  IMAD.HI.U32 R2, R11, R8, RZ ;  /* 0x000000080b027227 */ /* 0x000fe200078e00ff */
[C---:B------:R-:W-:Y:S01]  /*baa0*/  ISETP.GT.U32.AND P6, PT, R15.reuse, R5, PT ;  /* 0x000000050f00720c */ /* 0x040fe20003fc4070 */
[----:B------:R0:W-:Y:S01]  /*bab0*/  STL [R1+0x29c], R0 ;  /* 0x00029c0001007387 */ /* 0x0001e20000100800 */
[----:B------:R-:W-:Y:S01]  /*bac0*/  ISETP.GT.U32.AND P4, PT, R15, R12, PT ;  /* 0x0000000c0f00720c */ /* 0x000fe20003f84070 */
[----:B------:R-:W-:-:S04]  /*bad0*/  IMAD.HI.U32 R4, R11, R10, RZ ;  /* 0x0000000a0b047227 */ /* 0x000fc800078e00ff */
[----:B------:R-:W-:-:S04]  /*bae0*/  IMAD.HI.U32 R6, R11, R9, RZ ;  /* 0x000000090b067227 */ /* 0x000fc800078e00ff */
[----:B------:R-:W-:Y:S02]  /*baf0*/  IMAD.MOV R4, RZ, RZ, -R4 ;  /* 0x000000ffff047224 */ /* 0x000fe400078e0a04 */
[----:B------:R-:W-:Y:S02]  /*bb00*/  IMAD.MOV R2, RZ, RZ, -R2 ;  /* 0x000000ffff027224 */ /* 0x000fe400078e0a02 */
[----:B------:R-:W-:Y:S02]  /*bb10*/  IMAD.MOV R6, RZ, RZ, -R6 ;  /* 0x000000ffff067224 */ /* 0x000fe400078e0a06 */
[C---:B------:R-:W-:Y:S02]  /*bb20*/  IMAD R10, R15.reuse, R4, R10 ;  /* 0x000000040f0a7224 */ /* 0x040fe400078e020a */
[C---:B------:R-:W-:Y:S01]  /*bb30*/  IMAD R8, R15.reuse, R2, R8 ;  /* 0x000000020f087224 */ /* 0x040fe200078e0208 */
[----:B------:R-:W-:Y:S01]  /*bb40*/  IABS R2, R19 ;  /* 0x0000001300027213 */ /* 0x000fe20000000000 */
[----:B0-----:R-:W-:Y:S01]  /*bb50*/  IMAD.MOV.U32 R0, RZ, RZ, R13 ;  /* 0x000000ffff007224 */ /* 0x001fe200078e000d */
[----:B------:R-:W-:Y:S01]  /*bb60*/  IABS R13, R16 ;  /* 0x00000010000d7213 */ /* 0x000fe20000000000 */
[----:B------:R-:W-:-:S02]  /*bb70*/  IMAD R9, R15, R6, R9 ;  /* 0x000000060f097224 */ /* 0x000fc400078e0209 */
        /* <DEDUP_REMOVED lines=32> */
[----:B------:R-:W-:Y:S01]  /*bd80*/  IABS R17, R4 ;  /* 0x0000000400117213 */ /* 0x000fe20000000000 */
[----:B------:R-:W-:Y:S01]  /*bd90*/  @!P0 IMAD.IADD R9, R9, 0x1, -R15 ;  /* 0x0000000109098824 */ /* 0x000fe200078e0a0f */
[----:B------:R-:W-:Y:S01]  /*bda0*/  ISETP.GE.AND P0, PT, R19, RZ, PT ;  /* 0x000000ff1300720c */ /* 0x000fe20003f06270 */
[----:B------:R-:W-:Y:S01]  /*bdb0*/  IMAD.MOV.U32 R20, RZ, RZ, R12 ;  /* 0x000000ffff147224 */ /* 0x000fe200078e000c */
[----:B------:R-:W-:Y:S01]  /*bdc0*/  IABS R19, R5 ;  /* 0x0000000500137213 */ /* 0x000fe20000000000 */
[----:B0-----:R-:W-:Y:S01]  /*bdd0*/  IMAD.MOV.U32 R0, RZ, RZ, R8 ;  /* 0x000000ffff007224 */ /* 0x001fe200078e0008 */
[----:B------:R-:W-:Y:S01]  /*bde0*/  ISETP.GE.AND P6, PT, R3, RZ, PT ;  /* 0x000000ff0300720c */ /* 0x000fe20003fc6270 */
[----:B------:R-:W-:-:S04]  /*bdf0*/  IMAD.HI.U32 R3, R11, R17, RZ ;  /* 0x000000110b037227 */ /* 0x000fc800078e00ff */
[--C-:B------:R-:W-:Y:S01]  /*be00*/  @!P2 IMAD.IADD R2, R2, 0x1, -R15.reuse ;  /* 0x000000010202a824 */ /* 0x100fe200078e0a0f */
[----:B------:R-:W-:Y:S01]  /*be10*/  ISETP.GE.AND P2, PT, R16, RZ, PT ;  /* 0x000000ff1000720c */ /* 0x000fe20003f46270 */
[----:B------:R-:W-:Y:S02]  /*be20*/  @!P4 IMAD.IADD R13, R13, 0x1, -R15 ;  /* 0x000000010d0dc824 */ /* 0x000fe400078e0a0f */
[----:B------:R-:W-:Y:S01]  /*be30*/  @!P5 IMAD.MOV R20, RZ, RZ, -R20 ;  /* 0x000000ffff14d224 */ /* 0x000fe200078e0a14 */
[C---:B------:R-:W-:Y:S01]  /*be40*/  ISETP.GT.U32.AND P4, PT, R15.reuse, R2, PT ;  /* 0x000000020f00720c */ /* 0x040fe20003f84070 */
[----:B------:R-:W-:Y:S02]  /*be50*/  IMAD.MOV.U32 R16, RZ, RZ, R19 ;  /* 0x000000ffff107224 */ /* 0x000fe400078e0013 */
[----:B------:R-:W-:Y:S01]  /*be60*/  @!P3 IMAD.MOV R0, RZ, RZ, -R0 ;  /* 0x000000ffff00b224 */ /* 0x000fe200078e0a00 */
[----:B------:R-:W-:Y:S01]  /*be70*/  ISETP.GT.U32.AND P3, PT, R15, R13, PT ;  /* 0x0000000d0f00720c */ /* 0x000fe20003f64070 */
[----:B------:R-:W-:Y:S01]  /*be80*/  IMAD.MOV R3, RZ, RZ, -R3 ;  /* 0x000000ffff037224 */ /* 0x000fe200078e0a03 */
[----:B------:R-:W-:Y:S01]  /*be90*/  STL [R1+0x270], R20 ;  /* 0x0002701401007387 */ /* 0x000fe20000100800 */
[----:B------:R-:W-:-:S03]  /*bea0*/  IMAD.HI.U32 R14, R11, R18, RZ ;  /* 0x000000120b0e7227 */ /* 0x000fc600078e00ff */
[----:B------:R0:W-:Y:S01]  /*beb0*/  STL [R1+0x274], R0 ;  /* 0x0002740001007387 */ /* 0x0001e20000100800 */
[----:B------:R-:W-:-:S04]  /*bec0*/  IMAD.HI.U32 R12, R11, R16, RZ ;  /* 0x000000100b0c7227 */ /* 0x000fc800078e00ff */
[C---:B------:R-:W-:Y:S02]  /*bed0*/  IMAD R17, R15.reuse, R3, R17 ;  /* 0x000000030f117224 */ /* 0x040fe400078e0211 */
[----:B------:R-:W-:Y:S02]  /*bee0*/  IMAD.MOV R14, RZ, RZ, -R14 ;  /* 0x000000ffff0e7224 */ /* 0x000fe400078e0a0e */
[----:B------:R-:W-:Y:S02]  /*bef0*/  IMAD.MOV R8, RZ, RZ, -R12 ;  /* 0x000000ffff087224 */ /* 0x000fe400078e0a0c */
[----:B0-----:R-:W-:Y:S02]  /*bf00*/  IMAD.MOV.U32 R0, RZ, RZ, R9 ;  /* 0x000000ffff007224 */ /* 0x001fe400078e0009 */
[C---:B------:R-:W-:Y:S02]  /*bf10*/  IMAD R18, R15.reuse, R14, R18 ;  /* 0x0000000e0f127224 */ /* 0x040fe400078e0212 */
[----:B------:R-:W-:Y:S01]  /*bf20*/  @!P6 IMAD.MOV R0, RZ, RZ, -R0 ;  /* 0x000000ffff00e224 */ /* 0x000fe200078e0a00 */
[C---:B------:R-:W-:Y:S01]  /*bf30*/  ISETP.GT.U32.AND P6, PT, R15.reuse, R17, PT ;  /* 0x000000110f00720c */ /* 0x040fe20003fc4070 */
[C---:B------:R-:W-:Y:S01]  /*bf40*/  IMAD R16, R15.reuse, R8, R16 ;  /* 0x000000080f107224 */ /* 0x040fe200078e0210 */
[----:B------:R-:W-:Y:S01]  /*bf50*/  ISETP.GT.U32.AND P5, PT, R15, R18, PT ;  /* 0x000000120f00720c */ /* 0x000fe20003fa4070 */
[----:B------:R-:W-:-:S02]  /*bf60*/  @!P3 IMAD.IADD R13, R13, 0x1, -R15 ;  /* 0x000000010d0db824 */ /* 0x000fc400078e0a0f */
[----:B------:R-:W-:Y:S01]  /*bf70*/  @!P1 IMAD.MOV R10, RZ, RZ, -R10 ;  /* 0x000000ffff0a9224 */ /* 0x000fe200078e0a0a */
[----:B------:R-:W-:Y:S01]  /*bf80*/  ISETP.GT.U32.AND P3, PT, R15, R16, PT ;  /* 0x000000100f00720c */ /* 0x000fe20003f64070 */
[--C-:B------:R-:W-:Y:S01]  /*bf90*/  @!P4 IMAD.IADD R2, R2, 0x1, -R15.reuse ;  /* 0x000000010202c824 */ /* 0x100fe200078e0a0f */
[----:B------:R-:W-:Y:S01]  /*bfa0*/  ISETP.GE.AND P4, PT, R4, RZ, PT ;  /* 0x000000ff0400720c */ /* 0x000fe20003f86270 */
[C---:B------:R-:W-:Y:S01]  /*bfb0*/  VIADD R4, R7.reuse, 0xce ;  /* 0x000000ce07047836 */ /* 0x040fe20000000000 */
[----:B------:R-:W-:Y:S01]  /*bfc0*/  STL [R1+0x278], R10 ;  /* 0x0002780a01007387 */ /* 0x000fe20000100800 */
[----:B------:R-:W-:Y:S01]  /*bfd0*/  VIADD R3, R7, 0xd0 ;  /* 0x000000d007037836 */ /* 0x000fe20000000000 */
[----:B------:R-:W-:Y:S01]  /*bfe0*/  ISETP.GE.AND P1, PT, R6, RZ, PT ;  /* 0x000000ff0600720c */ /* 0x000fe20003f26270 */
[--C-:B------:R-:W-:Y:S01]  /*bff0*/  @!P6 IMAD.IADD R17, R17, 0x1, -R15.reuse ;  /* 0x000000011111e824 */ /* 0x100fe200078e0a0f */
[----:B------:R0:W-:Y:S01]  /*c000*/  STL [R1+0x27c], R0 ;  /* 0x00027c0001007387 */ /* 0x0001e20000100800 */
[--C-:B------:R-:W-:Y:S01]  /*c010*/  @!P5 IMAD.IADD R18, R18, 0x1, -R15.reuse ;  /* 0x000000011212d824 */ /* 0x100fe200078e0a0f */
[----:B------:R-:W-:Y:S01]  /*c020*/  ISETP.GE.AND P5, PT, R5, RZ, PT ;  /* 0x000000ff0500720c */ /* 0x000fe20003fa6270 */
[----:B------:R-:W-:Y:S01]  /*c030*/  VIADD R8, R7, 0xcc ;  /* 0x000000cc07087836 */ /* 0x000fe20000000000 */
[----:B------:R-:W-:Y:S01]  /*c040*/  IABS R5, R4 ;  /* 0x0000000400057213 */ /* 0x000fe20000000000 */
[----:B------:R-:W-:Y:S01]  /*c050*/  @!P3 IMAD.IADD R16, R16, 0x1, -R15 ;  /* 0x000000011010b824 */ /* 0x000fe200078e0a0f */
[----:B------:R-:W-:Y:S01]  /*c060*/  IABS R12, R3 ;  /* 0x00000003000c7213 */ /* 0x000fe20000000000 */
[----:B------:R-:W-:Y:S01]  /*c070*/  IMAD.MOV.U32 R20, RZ, RZ, R13 ;  /* 0x000000ffff147224 */ /* 0x000fe200078e000d */
[----:B------:R-:W-:Y:S01]  /*c080*/  ISETP.GT.U32.AND P6, PT, R15, R18, PT ;  /* 0x000000120f00720c */ /* 0x000fe20003fc4070 */
[----:B------:R-:W-:Y:S01]  /*c090*/  IMAD.HI.U32 R9, R11, R5, RZ ;  /* 0x000000050b097227 */ /* 0x000fe200078e00ff */
[----:B------:R-:W-:-:S02]  /*c0a0*/  ISETP.GT.U32.AND P3, PT, R15, R16, PT ;  /* 0x000000100f00720c */ /* 0x000fc40003f64070 */
[----:B------:R-:W-:Y:S01]  /*c0b0*/  IABS R14, R8 ;  /* 0x00000008000e7213 */ /* 0x000fe20000000000 */
[----:B0-----:R-:W-:Y:S02]  /*c0c0*/  IMAD.MOV.U32 R0, RZ, RZ, R2 ;  /* 0x000000ffff007224 */ /* 0x001fe400078e0002 */
[----:B------:R-:W-:Y:S02]  /*c0d0*/  IMAD.MOV R9, RZ, RZ, -R9 ;  /* 0x000000ffff097224 */ /* 0x000fe400078e0a09 */
[----:B------:R-:W-:Y:S01]  /*c0e0*/  @!P0 IMAD.MOV R0, RZ, RZ, -R0 ;  /* 0x000000ffff008224 */ /* 0x000fe200078e0a00 */
[----:B------:R-:W-:Y:S01]  /*c0f0*/  ISETP.GT.U32.AND P0, PT, R15, R17, PT ;  /* 0x000000110f00720c */ /* 0x000fe20003f04070 */
[----:B------:R-:W-:-:S03]  /*c100*/  IMAD.HI.U32 R6, R11, R12, RZ ;  /* 0x0000000c0b067227 */ /* 0x000fc600078e00ff */
[----:B------:R0:W-:Y:S01]  /*c110*/  STL [R1+0x280], R0 ;  /* 0x0002800001007387 */ /* 0x0001e20000100800 */
[----:B------:R-:W-:Y:S02]  /*c120*/  IMAD.MOV R6, RZ, RZ, -R6 ;  /* 0x000000ffff067224 */ /* 0x000fe400078e0a06 */
[--C-:B------:R-:W-:Y:S02]  /*c130*/  @!P3 IMAD.IADD R16, R16, 0x1, -R15.reuse ;  /* 0x000000011010b824 */ /* 0x100fe400078e0a0f */
[----:B------:R-:W-:Y:S02]  /*c140*/  IMAD R12, R15, R6, R12 ;  /* 0x000000060f0c7224 */ /* 0x000fe400078e020c */
[--C-:B------:R-:W-:Y:S02]  /*c150*/  @!P6 IMAD.IADD R18, R18, 0x1, -R15.reuse ;  /* 0x000000011212e824 */ /* 0x100fe400078e0a0f */
[----:B------:R-:W-:Y:S01]  /*c160*/  @!P0 IMAD.IADD R17, R17, 0x1, -R15 ;  /* 0x0000000111118824 */ /* 0x000fe200078e0a0f */
[----:B------:R-:W-:Y:S01]  /*c170*/  ISETP.GE.AND P0, PT, R3, RZ, PT ;  /* 0x000000ff0300720c */ /* 0x000fe20003f06270 */
[C---:B------:R-:W-:Y:S01]  /*c180*/  IMAD R3, R15.reuse, R9, R5 ;  /* 0x000000090f037224 */ /* 0x040fe200078e0205 */
[----:B------:R-:W-:Y:S01]  /*c190*/  ISETP.GT.U32.AND P6, PT, R15, R12, PT ;  /* 0x0000000c0f00720c */ /* 0x000fe20003fc4070 */
[----:B------:R-:W-:-:S02]  /*c1a0*/  VIADD R5, R7, 0xc8 ;  /* 0x000000c807057836 */ /* 0x000fc40000000000 */
[----:B0-----:R-:W-:Y:S01]  /*c1b0*/  IMAD.MOV.U32 R0, RZ, RZ, R18 ;  /* 0x000000ffff007224 */ /* 0x001fe200078e0012 */
[----:B------:R-:W-:Y:S01]  /*c1c0*/  ISETP.GT.U32.AND P3, PT, R15, R3, PT ;  /* 0x000000030f00720c */ /* 0x000fe20003f64070 */
[----:B------:R-:W-:Y:S01]  /*c1d0*/  VIADD R2, R7, 0xca ;  /* 0x000000ca07027836 */ /* 0x000fe20000000000 */
[----:B------:R-:W-:Y:S01]  /*c1e0*/  IABS R10, R5 ;  /* 0x00000005000a7213 */ /* 0x000fe20000000000 */
[----:B------:R-:W-:Y:S02]  /*c1f0*/  @!P1 IMAD.MOV R0, RZ, RZ, -R0 ;  /* 0x000000ffff009224 */ /* 0x000fe400078e0a00 */
[----:B------:R-:W-:Y:S01]  /*c200*/  IMAD.HI.U32 R19, R11, R14, RZ ;  /* 0x0000000e0b137227 */ /* 0x000fe200078e00ff */
[----:B------:R-:W-:-:S03]  /*c210*/  IABS R6, R2 ;  /* 0x0000000200067213 */ /* 0x000fc60000000000 */
[----:B------:R-:W-:Y:S01]  /*c220*/  @!P6 IMAD.IADD R12, R12, 0x1, -R15 ;  /* 0x000000010c0ce824 */ /* 0x000fe200078e0a0f */
[----:B------:R-:W-:Y:S01]  /*c230*/  ISETP.GE.AND P6, PT, R4, RZ, PT ;  /* 0x000000ff0400720c */ /* 0x000fe20003fc6270 */
[----:B------:R-:W-:-:S04]  /*c240*/  IMAD.HI.U32 R13, R11, R10, RZ ;  /* 0x0000000a0b0d7227 */ /* 0x000fc800078e00ff */
[----:B------:R-:W-:Y:S02]  /*c250*/  @!P3 IMAD.IADD R3, R3, 0x1, -R15 ;  /* 0x000000010303b824 */ /* 0x000fe400078e0a0f */
[----:B------:R-:W-:Y:S01]  /*c260*/  @!P2 IMAD.MOV R20, RZ, RZ, -R20 ;  /* 0x000000ffff14a224 */ /* 0x000fe200078e0a14 */
[C---:B------:R-:W-:Y:S01]  /*c270*/  ISETP.GT.U32.AND P2, PT, R15.reuse, R12, PT ;  /* 0x0000000c0f00720c */ /* 0x040fe20003f44070 */
[----:B------:R-:W-:Y:S01]  /*c280*/  IMAD.MOV R13, RZ, RZ, -R13 ;  /* 0x000000ffff0d7224 */ /* 0x000fe200078e0a0d */
[----:B------:R-:W-:Y:S01]  /*c290*/  ISETP.GT.U32.AND P1, PT, R15, R3, PT ;  /* 0x000000030f00720c */ /* 0x000fe20003f24070 */
[----:B------:R-:W-:Y:S01]  /*c2a0*/  IMAD.HI.U32 R9, R11, R6, RZ ;  /* 0x000000060b097227 */ /* 0x000fe200078e00ff */
[----:B------:R-:W-:Y:S03]  /*c2b0*/  STL [R1+0x190], R20 ;  /* 0x0001901401007387 */ /* 0x000fe60000100800 */
[----:B------:R-:W-:Y:S01]  /*c2c0*/  IMAD.MOV R19, RZ, RZ, -R19 ;  /* 0x000000ffff137224 */ /* 0x000fe200078e0a13 */
[----:B------:R0:W-:Y:S01]  /*c2d0*/  STL [R1+0x18c], R0 ;  /* 0x00018c0001007387 */ /* 0x0001e20000100800 */
[----:B------:R-:W-:Y:S01]  /*c2e0*/  @!P4 IMAD.MOV R17, RZ, RZ, -R17 ;  /* 0x000000ffff11c224 */ /* 0x000fe200078e0a11 */
[----:B------:R-:W-:Y:S01]  /*c2f0*/  ISETP.GE.AND P4, PT, R8, RZ, PT ;  /* 0x000000ff0800720c */ /* 0x000fe20003f86270 */
[----:B------:R-:W-:-:S02]  /*c300*/  IMAD R8, R15, R13, R10 ;  /* 0x0000000d0f087224 */ /* 0x000fc400078e020a */
[----:B------:R-:W-:Y:S01]  /*c310*/  IMAD.MOV R9, RZ, RZ, -R9 ;  /* 0x000000ffff097224 */ /* 0x000fe200078e0a09 */
[----:B------:R-:W-:Y:S01]  /*c320*/  STL [R1+0x198], R17 ;  /* 0x0001981101007387 */ /* 0x000fe20000100800 */
[----:B------:R-:W-:Y:S02]  /*c330*/  IMAD R14, R15, R19, R14 ;  /* 0x000000130f0e7224 */ /* 0x000fe400078e020e */
[----:B------:R-:W-:Y:S01]  /*c340*/  @!P1 IMAD.IADD R3, R3, 0x1, -R15 ;  /* 0x0000000103039824 */ /* 0x000fe200078e0a0f */
[C---:B------:R-:W-:Y:S01]  /*c350*/  ISETP.GT.U32.AND P1, PT, R15.reuse, R8, PT ;  /* 0x000000080f00720c */ /* 0x040fe20003f24070 */
[----:B0-----:R-:W-:Y:S01]  /*c360*/  IMAD.MOV.U32 R0, RZ, RZ, R16 ;  /* 0x000000ffff007224 */ /* 0x001fe200078e0010 */
[C---:B------:R-:W-:Y:S01]  /*c370*/  ISETP.GT.U32.AND P3, PT, R15.reuse, R14, PT ;  /* 0x0000000e0f00720c */ /* 0x040fe20003f64070 */
[----:B------:R-:W-:Y:S02]  /*c380*/  IMAD R6, R15, R9, R6 ;  /* 0x000000090f067224 */ /* 0x000fe400078e0206 */
[----:B------:R-:W-:-:S02]  /*c390*/  @!P5 IMAD.MOV R0, RZ, RZ, -R0 ;  /* 0x000000ffff00d224 */ /* 0x000fc400078e0a00 */
[--C-:B------:R-:W-:Y:S01]  /*c3a0*/  @!P2 IMAD.IADD R12, R12, 0x1, -R15.reuse ;  /* 0x000000010c0ca824 */ /* 0x100fe200078e0a0f */
[----:B------:R-:W-:Y:S01]  /*c3b0*/  ISETP.GT.U32.AND P5, PT, R15, R6, PT ;  /* 0x000000060f00720c */ /* 0x000fe20003fa4070 */
[C---:B------:R-:W-:Y:S01]  /*c3c0*/  VIADD R4, R7.reuse, 0xc6 ;  /* 0x000000c607047836 */ /* 0x040fe20000000000 */
[----:B------:R0:W-:Y:S01]  /*c3d0*/  STL [R1+0x1c4], R0 ;  /* 0x0001c40001007387 */ /* 0x0001e20000100800 */
[----:B------:R-:W-:Y:S01]  /*c3e0*/  ISETP.GE.AND P2, PT, R2, RZ, PT ;  /* 0x000000ff0200720c */ /* 0x000fe20003f46270 */
[C---:B------:R-:W-:Y:S02]  /*c3f0*/  VIADD R2, R7.reuse, 0xc4 ;  /* 0x000000c407027836 */ /* 0x040fe40000000000 */
[--C-:B------:R-:W-:Y:S01]  /*c400*/  @!P1 IMAD.IADD R8, R8, 0x1, -R15.reuse ;  /* 0x0000000108089824 */ /* 0x100fe200078e0a0f */
[----:B------:R-:W-:Y:S01]  /*c410*/  IABS R9, R4 ;  /* 0x0000000400097213 */ /* 0x000fe20000000000 */
[--C-:B------:R-:W-:Y:S01]  /*c420*/  @!P3 IMAD.IADD R14, R14, 0x1, -R15.reuse ;  /* 0x000000010e0eb824 */ /* 0x100fe200078e0a0f */
[----:B------:R-:W-:Y:S01]  /*c430*/  IABS R13, R2 ;  /* 0x00000002000d7213 */ /* 0x000fe20000000000 */
[----:B------:R-:W-:Y:S01]  /*c440*/  VIADD R19, R7, 0x9c ;  /* 0x0000009c07137836 */ /* 0x000fe20000000000 */
[----:B------:R-:W-:Y:S01]  /*c450*/  ISETP.GT.U32.AND P1, PT, R15, R8, PT ;  /* 0x000000080f00720c */ /* 0x000fe20003f24070 */
[----:B0-----:R-:W-:Y:S01]  /*c460*/  IMAD.MOV.U32 R0, RZ, RZ, R12 ;  /* 0x000000ffff007224 */ /* 0x001fe200078e000c */
[----:B------:R-:W-:Y:S01]  /*c470*/  ISETP.GE.AND P3, PT, R5, RZ, PT ;  /* 0x000000ff0500720c */ /* 0x000fe20003f66270 */
[----:B------:R-:W-:Y:S01]  /*c480*/  @!P5 IMAD.IADD R6, R6, 0x1, -R15 ;  /* 0x000000010606d824 */ /* 0x000fe200078e0a0f */
[----:B------:R-:W-:Y:S01]  /*c490*/  ISETP.GT.U32.AND P5, PT, R15, R14, PT ;  /* 0x0000000e0f00720c */ /* 0x000fe20003fa4070 */
[----:B------:R-:W-:Y:S01]  /*c4a0*/  @!P0 IMAD.MOV R0, RZ, RZ, -R0 ;  /* 0x000000ffff008224 */ /* 0x000fe200078e0a00 */
[----:B------:R-:W-:Y:S01]  /*c4b0*/  IABS R20, R19 ;  /* 0x0000001300147213 */ /* 0x000fe20000000000 */
[----:B------:R-:W-:Y:S01]  /*c4c0*/  IMAD.HI.U32 R10, R11, R9, RZ ;  /* 0x000000090b0a7227 */ /* 0x000fe200078e00ff */
[----:B------:R-:W-:-:S02]  /*c4d0*/  ISETP.GT.U32.AND P0, PT, R15, R6, PT ;  /* 0x000000060f00720c */ /* 0x000fc40003f04070 */
[----:B------:R0:W-:Y:S01]  /*c4e0*/  STL [R1+0x254], R0 ;  /* 0x0002540001007387 */ /* 0x0001e20000100800 */
[----:B------:R-:W-:Y:S02]  /*c4f0*/  IMAD.MOV R10, RZ, RZ, -R10 ;  /* 0x000000ffff0a7224 */ /* 0x000fe400078e0a0a */
[----:B------:R-:W-:Y:S02]  /*c500*/  VIADD R5, R7, 0xc2 ;  /* 0x000000c207057836 */ /* 0x000fe40000000000 */
[C---:B------:R-:W-:Y:S02]  /*c510*/  IMAD R9, R15.reuse, R10, R9 ;  /* 0x0000000a0f097224 */ /* 0x040fe400078e0209 */
[--C-:B------:R-:W-:Y:S01]  /*c520*/  @!P1 IMAD.IADD R8, R8, 0x1, -R15.reuse ;  /* 0x0000000108089824 */ /* 0x100fe200078e0a0f */
[----:B------:R-:W-:Y:S01]  /*c530*/  IABS R12, R5 ;  /* 0x00000005000c7213 */ /* 0x000fe20000000000 */
[----:B------:R-:W-:Y:S01]  /*c540*/  @!P5 IMAD.IADD R14, R14, 0x1, -R15 ;  /* 0x000000010e0ed824 */ /* 0x000fe200078e0a0f */
[----:B------:R-:W-:Y:S01]  /*c550*/  ISETP.GT.U32.AND P5, PT, R15, R9, PT ;  /* 0x000000090f00720c */ /* 0x000fe20003fa4070 */
[----:B0-----:R-:W-:-:S02]  /*c560*/  IMAD.MOV.U32 R0, RZ, RZ, R3 ;  /* 0x000000ffff007224 */ /* 0x001fc400078e0003 */
[----:B------:R-:W-:-:S04]  /*c570*/  IMAD.HI.U32 R3, R11, R13, RZ ;  /* 0x0000000d0b037227 */ /* 0x000fc800078e00ff */
[----:B------:R-:W-:Y:S02]  /*c580*/  IMAD.MOV R3, RZ, RZ, -R3 ;  /* 0x000000ffff037224 */ /* 0x000fe400078e0a03 */
[----:B------:R-:W-:Y:S01]  /*c590*/  @!P6 IMAD.MOV R0, RZ, RZ, -R0 ;  /* 0x000000ffff00e224 */ /* 0x000fe200078e0a00 */
[----:B------:R-:W-:Y:S01]  /*c5a0*/  ISETP.GE.AND P6, PT, R4, RZ, PT ;  /* 0x000000ff0400720c */ /* 0x000fe20003fc6270 */
[----:B------:R-:W-:Y:S02]  /*c5b0*/  IMAD R13, R15, R3, R13 ;  /* 0x000000030f0d7224 */ /* 0x000fe400078e020d */
[----:B------:R-:W-:Y:S01]  /*c5c0*/  VIADD R3, R7, 0xc0 ;  /* 0x000000c007037836 */ /* 0x000fe20000000000 */
[----:B------:R0:W-:Y:S01]  /*c5d0*/  STL [R1+0x25c], R0 ;  /* 0x00025c0001007387 */ /* 0x0001e20000100800 */
[----:B------:R-:W-:Y:S01]  /*c5e0*/  IMAD.HI.U32 R16, R11, R12, RZ ;  /* 0x0000000c0b107227 */ /* 0x000fe200078e00ff */
[----:B------:R-:W-:-:S03]  /*c5f0*/  ISETP.GT.U32.AND P1, PT, R15, R13, PT ;  /* 0x0000000d0f00720c */ /* 0x000fc60003f24070 */
[--C-:B------:R-:W-:Y:S01]  /*c600*/  @!P0 IMAD.IADD R6, R6, 0x1, -R15.reuse ;  /* 0x0000000106068824 */ /* 0x100fe200078e0a0f */
[----:B------:R-:W-:Y:S01]  /*c610*/  ISETP.GE.AND P0, PT, R2, RZ, PT ;  /* 0x000000ff0200720c */ /* 0x000fe20003f06270 */
[----:B------:R-:W-:Y:S01]  /*c620*/  IMAD.MOV R16, RZ, RZ, -R16 ;  /* 0x000000ffff107224 */ /* 0x000fe200078e0a10 */
[----:B------:R-:W-:Y:S01]  /*c630*/  IABS R2, R3 ;  /* 0x0000000300027213 */ /* 0x000fe20000000000 */
[--C-:B------:R-:W-:Y:S01]  /*c640*/  @!P5 IMAD.IADD R9, R9, 0x1, -R15.reuse ;  /* 0x000000010909d824 */ /* 0x100fe200078e0a0f */
[----:B------:R-:W-:Y:S01]  /*c650*/  ISETP.GE.AND P5, PT, R5, RZ, PT ;  /* 0x000000ff0500720c */ /* 0x000fe20003fa6270 */
[----:B0-----:R-:W-:Y:S02]  /*c660*/  IMAD.MOV.U32 R0, RZ, RZ, R14 ;  /* 0x000000ffff007224 */ /* 0x001fe400078e000e */
[----:B------:R-:W-:Y:S02]  /*c670*/  IMAD R12, R15, R16, R12 ;  /* 0x000000100f0c7224 */ /* 0x000fe400078e020c */
[----:B------:R-:W-:-:S02]  /*c680*/  @!P1 IMAD.IADD R13, R13, 0x1, -R15 ;  /* 0x000000010d0d9824 */ /* 0x000fc400078e0a0f */
[----:B------:R-:W-:Y:S02]  /*c690*/  IMAD.MOV.U32 R14, RZ, RZ, R6 ;  /* 0x000000ffff0e7224 */ /* 0x000fe400078e0006 */
[----:B------:R-:W-:Y:S01]  /*c6a0*/  VIADD R4, R7, 0xbe ;  /* 0x000000be07047836 */ /* 0x000fe20000000000 */
[C---:B------:R-:W-:Y:S01]  /*c6b0*/  ISETP.GT.U32.AND P1, PT, R15.reuse, R13, PT ;  /* 0x0000000d0f00720c */ /* 0x040fe20003f24070 */
[----:B------:R-:W-:Y:S01]  /*c6c0*/  @!P4 IMAD.MOV R0, RZ, RZ, -R0 ;  /* 0x000000ffff00c224 */ /* 0x000fe200078e0a00 */
[----:B------:R-:W-:Y:S01]  /*c6d0*/  ISETP.GT.U32.AND P4, PT, R15, R9, PT ;  /* 0x000000090f00720c */ /* 0x000fe20003f84070 */
[----:B------:R-:W-:Y:S01]  /*c6e0*/  IMAD.HI.U32 R5, R11, R2, RZ ;  /* 0x000000020b057227 */ /* 0x000fe200078e00ff */
[----:B------:R-:W-:Y:S02]  /*c6f0*/  IABS R10, R4 ;  /* 0x00000004000a7213 */ /* 0x000fe40000000000 */
[----:B------:R0:W-:Y:S01]  /*c700*/  STL [R1+0x258], R0 ;  /* 0x0002580001007387 */ /* 0x0001e20000100800 */
[----:B------:R-:W-:Y:S01]  /*c710*/  @!P2 IMAD.MOV R14, RZ, RZ, -R14 ;  /* 0x000000ffff0ea224 */ /* 0x000fe200078e0a0e */
[----:B------:R-:W-:Y:S01]  /*c720*/  ISETP.GT.U32.AND P2, PT, R15, R12, PT ;  /* 0x0000000c0f00720c */ /* 0x000fe20003f44070 */
[----:B------:R-:W-:-:S02]  /*c730*/  IMAD.MOV R5, RZ, RZ, -R5 ;  /* 0x000000ffff057224 */ /* 0x000fc400078e0a05 */
[----:B------:R-:W-:Y:S01]  /*c740*/  IMAD.HI.U32 R6, R11, R10, RZ ;  /* 0x0000000a0b067227 */ /* 0x000fe200078e00ff */
[----:B------:R1:W-:Y:S03]  /*c750*/  STL [R1+0x220], R14 ;  /* 0x0002200e01007387 */ /* 0x0003e60000100800 */
[----:B------:R-:W-:Y:S02]  /*c760*/  IMAD R2, R15, R5, R2 ;  /* 0x000000050f027224 */ /* 0x000fe400078e0202 */
[--C-:B------:R-:W-:Y:S02]  /*c770*/  @!P1 IMAD.IADD R13, R13, 0x1, -R15.reuse ;  /* 0x000000010d0d9824 */ /* 0x100fe400078e0a0f */
[----:B------:R-:W-:Y:S01]  /*c780*/  IMAD.MOV R6, RZ, RZ, -R6 ;  /* 0x000000ffff067224 */ /* 0x000fe200078e0a06 */
[----:B------:R-:W-:Y:S01]  /*c790*/  ISETP.GT.U32.AND P1, PT, R15, R2, PT ;  /* 0x000000020f00720c */ /* 0x000fe20003f24070 */
[--C-:B------:R-:W-:Y:S01]  /*c7a0*/  @!P4 IMAD.IADD R9, R9, 0x1, -R15.reuse ;  /* 0x000000010909c824 */ /* 0x100fe200078e0a0f */
[----:B------:R-:W-:Y:S01]  /*c7b0*/  ISETP.GE.AND P4, PT, R4, RZ, PT ;  /* 0x000000ff0400720c */ /* 0x000fe20003f86270 */
[----:B------:R-:W-:-:S02]  /*c7c0*/  @!P2 IMAD.IADD R12, R12, 0x1, -R15 ;  /* 0x000000010c0ca824 */ /* 0x000fc400078e0a0f */
[----:B0-----:R-:W-:Y:S02]  /*c7d0*/  IMAD.MOV.U32 R0, RZ, RZ, R8 ;  /* 0x000000ffff007224 */ /* 0x001fe400078e0008 */
[C---:B------:R-:W-:Y:S01]  /*c7e0*/  IMAD R10, R15.reuse, R6, R10 ;  /* 0x000000060f0a7224 */ /* 0x040fe200078e020a */
[----:B------:R-:W-:Y:S01]  /*c7f0*/  ISETP.GT.U32.AND P2, PT, R15, R12, PT ;  /* 0x0000000c0f00720c */ /* 0x000fe20003f44070 */
[----:B-1----:R-:W-:Y:S02]  /*c800*/  IMAD.MOV.U32 R14, RZ, RZ, R9 ;  /* 0x000000ffff0e7224 */ /* 0x002fe400078e0009 */
[----:B------:R-:W-:Y:S01]  /*c810*/  @!P3 IMAD.MOV R0, RZ, RZ, -R0 ;  /* 0x000000ffff00b224 */ /* 0x000fe200078e0a00 */
[----:B------:R-:W-:Y:S01]  /*c820*/  ISETP.GE.AND P3, PT, R3, RZ, PT ;  /* 0x000000ff0300720c */ /* 0x000fe20003f66270 */
[----:B------:R-:W-:Y:S01]  /*c830*/  @!P6 IMAD.MOV R14, RZ, RZ, -R14 ;  /* 0x000000ffff0ee224 */ /* 0x000fe200078e0a0e */
[----:B------:R-:W-:Y:S01]  /*c840*/  ISETP.GT.U32.AND P6, PT, R15, R10, PT ;  /* 0x0000000a0f00720c */ /* 0x000fe20003fc4070 */
[----:B------:R-:W-:Y:S01]  /*c850*/  @!P1 IMAD.IADD R2, R2, 0x1, -R15 ;  /* 0x0000000102029824 */ /* 0x000fe200078e0a0f */
[----:B------:R0:W-:Y:S01]  /*c860*/  STL [R1+0x23c], R0 ;  /* 0x00023c0001007387 */ /* 0x0001e20000100800 */
[----:B------:R-:W-:-:S02]  /*c870*/  VIADD R8, R7, 0xbc ;  /* 0x000000bc07087836 */ /* 0x000fc40000000000 */
        /* <DEDUP_REMOVED lines=8> */
[----:B0-----:R-:W-:Y:S02]  /*c900*/  IMAD.MOV.U32 R0, RZ, RZ, R13 ;  /* 0x000000ffff007224 */ /* 0x001fe400078e000d */
[----:B------:R-:W-:Y:S01]  /*c910*/  @!P6 IMAD.IADD R10, R10, 0x1, -R15 ;  /* 0x000000010a0ae824 */ /* 0x000fe200078e0a0f */
[----:B------:R-:W-:Y:S01]  /*c920*/  IABS R9, R4 ;  /* 0x0000000400097213 */ /* 0x000fe20000000000 */
[----:B------:R-:W-:Y:S01]  /*c930*/  @!P0 IMAD.MOV R0, RZ, RZ, -R0 ;  /* 0x000000ffff008224 */ /* 0x000fe200078e0a00 */
[----:B------:R-:W-:Y:S01]  /*c940*/  ISETP.GE.AND P0, PT, R8, RZ, PT ;  /* 0x000000ff0800720c */ /* 0x000fe20003f06270 */
[----:B------:R-:W-:Y:S01]  /*c950*/  IMAD.HI.U32 R13, R11, R3, RZ ;  /* 0x000000030b0d7227 */ /* 0x000fe200078e00ff */
[----:B------:R-:W-:-:S02]  /*c960*/  ISETP.GT.U32.AND P6, PT, R15, R10, PT ;  /* 0x0000000a0f00720c */ /* 0x000fc40003fc4070 */
[----:B------:R0:W-:Y:S01]  /*c970*/  STL [R1+0x24c], R0 ;  /* 0x00024c0001007387 */ /* 0x0001e20000100800 */
[----:B------:R-:W-:-:S04]  /*c980*/  IMAD.HI.U32 R6, R11, R5, RZ ;  /* 0x000000050b067227 */ /* 0x000fc800078e00ff */
[----:B------:R-:W-:Y:S02]  /*c990*/  IMAD.MOV R13, RZ, RZ, -R13 ;  /* 0x000000ffff0d7224 */ /* 0x000fe400078e0a0d */
[----:B------:R-:W-:Y:S02]  /*c9a0*/  IMAD.MOV R6, RZ, RZ, -R6 ;  /* 0x000000ffff067224 */ /* 0x000fe400078e0a06 */
[----:B------:R-:W-:Y:S02]  /*c9b0*/  @!P1 IMAD.IADD R2, R2, 0x1, -R15 ;  /* 0x0000000102029824 */ /* 0x000fe400078e0a0f */
[----:B0-----:R-:W-:Y:S02]  /*c9c0*/  IMAD.MOV.U32 R0, RZ, RZ, R12 ;  /* 0x000000ffff007224 */ /* 0x001fe400078e000c */
[C---:B------:R-:W-:Y:S02]  /*c9d0*/  IMAD R3, R15.reuse, R13, R3 ;  /* 0x0000000d0f037224 */ /* 0x040fe400078e0203 */
        /* <DEDUP_REMOVED lines=15> */
[----:B------:R-:W-:Y:S01]  /*cad0*/  VIADD R13, R7, 0xb4 ;  /* 0x000000b4070d7836 */ /* 0x000fe20000000000 */
[----:B------:R-:W-:Y:S01]  /*cae0*/  ISETP.GT.U32.AND P1, PT, R15, R3, PT ;  /* 0x000000030f00720c */ /* 0x000fe20003f24070 */
[C---:B------:R-:W-:Y:S01]  /*caf0*/  VIADD R5, R7.reuse, 0xb2 ;  /* 0x000000b207057836 */ /* 0x040fe20000000000 */
[----:B------:R0:W-:Y:S01]  /*cb00*/  STL [R1+0x248], R0 ;  /* 0x0002480001007387 */ /* 0x0001e20000100800 */
[----:B------:R-:W-:Y:S01]  /*cb10*/  IABS R16, R16 ;  /* 0x0000001000107213 */ /* 0x000fe20000000000 */
[----:B------:R-:W-:Y:S01]  /*cb20*/  VIADD R8, R7, 0xb0 ;  /* 0x000000b007087836 */ /* 0x000fe20000000000 */
[----:B------:R-:W-:Y:S01]  /*cb30*/  IABS R12, R13 ;  /* 0x0000000d000c7213 */ /* 0x000fe20000000000 */
[----:B------:R-:W-:Y:S01]  /*cb40*/  IMAD.HI.U32 R23, R11, R20, RZ ;  /* 0x000000140b177227 */ /* 0x000fe200078e00ff */
[----:B------:R-:W-:-:S02]  /*cb50*/  IABS R6, R5 ;  /* 0x0000000500067213 */ /* 0x000fc40000000000 */
[----:B------:R-:W-:Y:S01]  /*cb60*/  IABS R2, R8 ;  /* 0x0000000800027213 */ /* 0x000fe20000000000 */
[----:B------:R-:W-:-:S04]  /*cb70*/  IMAD.HI.U32 R17, R11, R16, RZ ;  /* 0x000000100b117227 */ /* 0x000fc800078e00ff */
[----:B0-----:R-:W-:Y:S02]  /*cb80*/  IMAD.MOV.U32 R0, RZ, RZ, R10 ;  /* 0x000000ffff007224 */ /* 0x001fe400078e000a */
[----:B------:R-:W-:Y:S02]  /*cb90*/  @!P3 IMAD.IADD R4, R4, 0x1, -R15 ;  /* 0x000000010404b824 */ /* 0x000fe400078e0a0f */
[----:B------:R-:W-:Y:S01]  /*cba0*/  @!P4 IMAD.MOV R0, RZ, RZ, -R0 ;  /* 0x000000ffff00c224 */ /* 0x000fe200078e0a00 */
[C---:B------:R-:W-:Y:S01]  /*cbb0*/  ISETP.GT.U32.AND P4, PT, R15.reuse, R9, PT ;  /* 0x000000090f00720c */ /* 0x040fe20003f84070 */
[----:B------:R-:W-:Y:S01]  /*cbc0*/  IMAD.MOV R17, RZ, RZ, -R17 ;  /* 0x000000ffff117224 */ /* 0x000fe200078e0a11 */
[----:B------:R-:W-:Y:S01]  /*cbd0*/  ISETP.GT.U32.AND P3, PT, R15, R4, PT ;  /* 0x000000040f00720c */ /* 0x000fe20003f64070 */
[----:B------:R-:W-:Y:S01]  /*cbe0*/  @!P1 IMAD.IADD R3, R3, 0x1, -R15 ;  /* 0x0000000103039824 */ /* 0x000fe200078e0a0f */
[----:B------:R-:W-:Y:S01]  /*cbf0*/  ISETP.GE.AND P1, PT, R13, RZ, PT ;  /* 0x000000ff0d00720c */ /* 0x000fe20003f26270 */
[----:B------:R-:W-:Y:S01]  /*cc00*/  IMAD.HI.U32 R14, R11, R12, RZ ;  /* 0x0000000c0b0e7227 */ /* 0x000fe200078e00ff */
[----:B------:R0:W-:Y:S03]  /*cc10*/  STL [R1+0x240], R0 ;  /* 0x0002400001007387 */ /* 0x0001e60000100800 */
[----:B------:R-:W-:-:S02]  /*cc20*/  IMAD R13, R15, R17, R16 ;  /* 0x000000110f0d7224 */ /* 0x000fc400078e0210 */
[----:B------:R-:W-:Y:S02]  /*cc30*/  IMAD.MOV.U32 R18, RZ, RZ, R3 ;  /* 0x000000ffff127224 */ /* 0x000fe400078e0003 */
[--C-:B------:R-:W-:Y:S02]  /*cc40*/  @!P4 IMAD.IADD R9, R9, 0x1, -R15.reuse ;  /* 0x000000010909c824 */ /* 0x100fe400078e0a0f */
[----:B------:R-:W-:Y:S01]  /*cc50*/  @!P3 IMAD.IADD R4, R4, 0x1, -R15 ;  /* 0x000000010404b824 */ /* 0x000fe200078e0a0f */
[C---:B------:R-:W-:Y:S01]  /*cc60*/  ISETP.GT.U32.AND P3, PT, R15.reuse, R13, PT ;  /* 0x0000000d0f00720c */ /* 0x040fe20003f64070 */
[----:B------:R-:W-:Y:S01]  /*cc70*/  IMAD.MOV R14, RZ, RZ, -R14 ;  /* 0x000000ffff0e7224 */ /* 0x000fe200078e0a0e */
[----:B------:R-:W-:Y:S01]  /*cc80*/  ISETP.GT.U32.AND P4, PT, R15, R9, PT ;  /* 0x000000090f00720c */ /* 0x000fe20003f84070 */
[----:B0-----:R-:W-:Y:S02]  /*cc90*/  IMAD.MOV.U32 R0, RZ, RZ, R4 ;  /* 0x000000ffff007224 */ /* 0x001fe400078e0004 */
[----:B------:R-:W-:-:S04]  /*cca0*/  IMAD.HI.U32 R10, R11, R6, RZ ;  /* 0x000000060b0a7227 */ /* 0x000fc800078e00ff */
[----:B------:R-:W-:-:S04]  /*ccb0*/  IMAD.HI.U32 R16, R11, R2, RZ ;  /* 0x000000020b107227 */ /* 0x000fc800078e00ff */
[----:B------:R-:W-:Y:S02]  /*ccc0*/  @!P0 IMAD.MOV R18, RZ, RZ, -R18 ;  /* 0x000000ffff128224 */ /* 0x000fe400078e0a12 */
[C---:B------:R-:W-:Y:S02]  /*ccd0*/  IMAD R12, R15.reuse, R14, R12 ;  /* 0x0000000e0f0c7224 */ /* 0x040fe400078e020c */
[----:B------:R-:W-:Y:S01]  /*cce0*/  @!P2 IMAD.MOV R0, RZ, RZ, -R0 ;  /* 0x000000ffff00a224 */ /* 0x000fe200078e0a00 */
[----:B------:R-:W-:Y:S01]  /*ccf0*/  STL [R1+0x1e0], R18 ;  /* 0x0001e01201007387 */ /* 0x000fe20000100800 */
[----:B------:R-:W-:Y:S01]  /*cd00*/  IMAD.MOV R14, RZ, RZ, -R10 ;  /* 0x000000ffff0e7224 */ /* 0x000fe200078e0a0a */
[----:B------:R-:W-:Y:S01]  /*cd10*/  ISETP.GT.U32.AND P0, PT, R15, R12, PT ;  /* 0x0000000c0f00720c */ /* 0x000fe20003f04070 */
[----:B------:R-:W-:Y:S01]  /*cd20*/  IMAD.MOV R10, RZ, RZ, -R16 ;  /* 0x000000ffff0a7224 */ /* 0x000fe200078e0a10 */
[----:B------:R0:W-:Y:S01]  /*cd30*/  STL [R1+0x1cc], R0 ;  /* 0x0001cc0001007387 */ /* 0x0001e20000100800 */
[----:B------:R-:W-:Y:S01]  /*cd40*/  @!P4 IMAD.IADD R9, R9, 0x1, -R15 ;  /* 0x000000010909c824 */ /* 0x000fe200078e0a0f */
[----:B------:R-:W-:Y:S01]  /*cd50*/  ISETP.GE.AND P2, PT, R5, RZ, PT ;  /* 0x000000ff0500720c */ /* 0x000fe20003f46270 */
[----:B------:R-:W-:-:S02]  /*cd60*/  IMAD R2, R15, R10, R2 ;  /* 0x0000000a0f027224 */ /* 0x000fc400078e0202 */
[----:B------:R-:W-:Y:S02]  /*cd70*/  @!P3 IMAD.IADD R13, R13, 0x1, -R15 ;  /* 0x000000010d0db824 */ /* 0x000fe400078e0a0f */
[----:B------:R-:W-:Y:S02]  /*cd80*/  IMAD R3, R15, R14, R6 ;  /* 0x0000000e0f037224 */ /* 0x000fe400078e0206 */
[----:B------:R-:W-:Y:S01]  /*cd90*/  VIADD R4, R7, 0xae ;  /* 0x000000ae07047836 */ /* 0x000fe20000000000 */
[C---:B------:R-:W-:Y:S01]  /*cda0*/  ISETP.GT.U32.AND P3, PT, R15.reuse, R13, PT ;  /* 0x0000000d0f00720c */ /* 0x040fe20003f64070 */
[----:B0-----:R-:W-:Y:S01]  /*cdb0*/  IMAD.MOV.U32 R0, RZ, RZ, R9 ;  /* 0x000000ffff007224 */ /* 0x001fe200078e0009 */
[----:B------:R-:W-:Y:S01]  /*cdc0*/  ISETP.GT.U32.AND P4, PT, R15, R3, PT ;  /* 0x000000030f00720c */ /* 0x000fe20003f84070 */
[----:B------:R-:W-:Y:S01]  /*cdd0*/  VIADD R5, R7, 0xac ;  /* 0x000000ac07057836 */ /* 0x000fe20000000000 */
[----:B------:R-:W-:Y:S01]  /*cde0*/  IABS R10, R4 ;  /* 0x00000004000a7213 */ /* 0x000fe20000000000 */
        /* <DEDUP_REMOVED lines=9> */
[----:B------:R-:W-:-:S02]  /*ce80*/  IMAD.MOV R14, RZ, RZ, -R14 ;  /* 0x000000ffff0e7224 */ /* 0x000fc400078e0a0e */
[----:B------:R-:W-:-:S04]  /*ce90*/  IMAD.HI.U32 R8, R11, R9, RZ ;  /* 0x000000090b087227 */ /* 0x000fc800078e00ff */
[--C-:B------:R-:W-:Y:S02]  /*cea0*/  @!P5 IMAD.IADD R2, R2, 0x1, -R15.reuse ;  /* 0x000000010202d824 */ /* 0x100fe400078e0a0f */
[--C-:B------:R-:W-:Y:S02]  /*ceb0*/  @!P4 IMAD.IADD R3, R3, 0x1, -R15.reuse ;  /* 0x000000010303c824 */ /* 0x100fe400078e0a0f */
[C---:B------:R-:W-:Y:S01]  /*cec0*/  IMAD R10, R15.reuse, R14, R10 ;  /* 0x0000000e0f0a7224 */ /* 0x040fe200078e020a */
[C---:B------:R-:W-:Y:S01]  /*ced0*/  ISETP.GT.U32.AND P5, PT, R15.reuse, R2, PT ;  /* 0x000000020f00720c */ /* 0x040fe20003fa4070 */
[----:B------:R-:W-:Y:S01]  /*cee0*/  IMAD.MOV R8, RZ, RZ, -R8 ;  /* 0x000000ffff087224 */ /* 0x000fe200078e0a08 */
[C---:B------:R-:W-:Y:S01]  /*cef0*/  ISETP.GT.U32.AND P4, PT, R15.reuse, R3, PT ;  /* 0x000000030f00720c */ /* 0x040fe20003f84070 */
[----:B------:R-:W-:Y:S01]  /*cf00*/  @!P0 IMAD.IADD R12, R12, 0x1, -R15 ;  /* 0x000000010c0c8824 */ /* 0x000fe200078e0a0f */
[C---:B------:R-:W-:Y:S01]  /*cf10*/  ISETP.GT.U32.AND P0, PT, R15.reuse, R10, PT ;  /* 0x0000000a0f00720c */ /* 0x040fe20003f04070 */
[----:B------:R-:W-:-:S02]  /*cf20*/  IMAD R9, R15, R8, R9 ;  /* 0x000000080f097224 */ /* 0x000fc400078e0209 */
[----:B------:R-:W-:Y:S02]  /*cf30*/  IMAD.MOV.U32 R16, RZ, RZ, R13 ;  /* 0x000000ffff107224 */ /* 0x000fe400078e000d */
[----:B0-----:R-:W-:Y:S02]  /*cf40*/  IMAD.MOV.U32 R0, RZ, RZ, R12 ;  /* 0x000000ffff007224 */ /* 0x001fe400078e000c */
[----:B------:R-:W-:Y:S01]  /*cf50*/  @!P6 IMAD.MOV R16, RZ, RZ, -R16 ;  /* 0x000000ffff10e224 */ /* 0x000fe200078e0a10 */
[----:B------:R-:W-:Y:S01]  /*cf60*/  ISETP.GE.AND P6, PT, R4, RZ, PT ;  /* 0x000000ff0400720c */ /* 0x000fe20003fc6270 */
[--C-:B------:R-:W-:Y:S01]  /*cf70*/  @!P5 IMAD.IADD R2, R2, 0x1, -R15.reuse ;  /* 0x000000010202d824 */ /* 0x100fe200078e0a0f */
[----:B------:R-:W-:Y:S01]  /*cf80*/  ISETP.GT.U32.AND P5, PT, R15, R9, PT ;  /* 0x000000090f00720c */ /* 0x000fe20003fa4070 */
[--C-:B------:R-:W-:Y:S01]  /*cf90*/  @!P4 IMAD.IADD R3, R3, 0x1, -R15.reuse ;  /* 0x000000010303c824 */ /* 0x100fe200078e0a0f */
[----:B------:R-:W-:Y:S01]  /*cfa0*/  STL [R1+0x1ac], R16 ;  /* 0x0001ac1001007387 */ /* 0x000fe20000100800 */
[----:B------:R-:W-:-:S02]  /*cfb0*/  @!P0 IMAD.IADD R10, R10, 0x1, -R15 ;  /* 0x000000010a0a8824 */ /* 0x000fc400078e0a0f */
[----:B------:R-:W-:Y:S02]  /*cfc0*/  VIADD R4, R7, 0xa8 ;  /* 0x000000a807047836 */ /* 0x000fe40000000000 */
[----:B------:R-:W-:Y:S01]  /*cfd0*/  @!P1 IMAD.MOV R0, RZ, RZ, -R0 ;  /* 0x000000ffff009224 */ /* 0x000fe200078e0a00 */
[----:B------:R-:W-:Y:S01]  /*cfe0*/  ISETP.GE.AND P1, PT, R5, RZ, PT ;  /* 0x000000ff0500720c */ /* 0x000fe20003f26270 */
[----:B------:R-:W-:Y:S01]  /*cff0*/  VIADD R6, R7, 0xaa ;  /* 0x000000aa07067836 */ /* 0x000fe20000000000 */
[----:B------:R-:W-:Y:S01]  /*d000*/  ISETP.GT.U32.AND P0, PT, R15, R10, PT ;  /* 0x0000000a0f00720c */ /* 0x000fe20003f04070 */
[----:B------:R-:W-:Y:S01]  /*d010*/  IMAD.MOV.U32 R12, RZ, RZ, R3 ;  /* 0x000000ffff0c7224 */ /* 0x000fe200078e0003 */
[----:B------:R-:W-:Y:S01]  /*d020*/  IABS R5, R4 ;  /* 0x0000000400057213 */ /* 0x000fe20000000000 */
[----:B------:R-:W-:Y:S01]  /*d030*/  VIADD R3, R7, 0xa6 ;  /* 0x000000a607037836 */ /* 0x000fe20000000000 */
[----:B------:R0:W-:Y:S01]  /*d040*/  STL [R1+0x1b0], R0 ;  /* 0x0001b00001007387 */ /* 0x0001e20000100800 */
[----:B------:R-:W-:Y:S01]  /*d050*/  @!P5 IMAD.IADD R9, R9, 0x1, -R15 ;  /* 0x000000010909d824 */ /* 0x000fe200078e0a0f */
[----:B------:R-:W-:Y:S01]  /*d060*/  IABS R17, R6 ;  /* 0x0000000600117213 */ /* 0x000fe20000000000 */
[----:B------:R-:W-:Y:S01]  /*d070*/  IMAD.HI.U32 R8, R11, R5, RZ ;  /* 0x000000050b087227 */ /* 0x000fe200078e00ff */
[----:B------:R-:W-:-:S02]  /*d080*/  IABS R14, R3 ;  /* 0x00000003000e7213 */ /* 0x000fc40000000000 */
[----:B------:R-:W-:Y:S01]  /*d090*/  ISETP.GT.U32.AND P5, PT, R15, R9, PT ;  /* 0x000000090f00720c */ /* 0x000fe20003fa4070 */
[----:B------:R-:W-:Y:S01]  /*d0a0*/  IMAD.HI.U32 R13, R11, R17, RZ ;  /* 0x000000110b0d7227 */ /* 0x000fe200078e00ff */
[----:B------:R-:W-:-:S03]  /*d0b0*/  ISETP.GE.AND P4, PT, R6, RZ, PT ;  /* 0x000000ff0600720c */ /* 0x000fc60003f86270 */
[----:B0-----:R-:W-:Y:S02]  /*d0c0*/  IMAD.MOV.U32 R0, RZ, RZ, R2 ;  /* 0x000000ffff007224 */ /* 0x001fe400078e0002 */
[----:B------:R-:W-:Y:S02]  /*d0d0*/  IMAD.MOV R8, RZ, RZ, -R8 ;  /* 0x000000ffff087224 */ /* 0x000fe400078e0a08 */
[----:B------:R-:W-:Y:S01]  /*d0e0*/  @!P3 IMAD.MOV R0, RZ, RZ, -R0 ;  /* 0x000000ffff00b224 */ /* 0x000fe200078e0a00 */
[----:B------:R-:W-:Y:S01]  /*d0f0*/  ISETP.GE.AND P3, PT, R3, RZ, PT ;  /* 0x000000ff0300720c */ /* 0x000fe20003f66270 */
[----:B------:R-:W-:-:S04]  /*d100*/  IMAD.HI.U32 R3, R11, R14, RZ ;  /* 0x0000000e0b037227 */ /* 0x000fc800078e00ff */
[----:B------:R-:W-:Y:S02]  /*d110*/  IMAD.MOV R13, RZ, RZ, -R13 ;  /* 0x000000ffff0d7224 */ /* 0x000fe400078e0a0d */
[----:B------:R-:W-:Y:S02]  /*d120*/  @!P0 IMAD.IADD R10, R10, 0x1, -R15 ;  /* 0x000000010a0a8824 */ /* 0x000fe400078e0a0f */
[----:B------:R-:W-:Y:S02]  /*d130*/  IMAD.MOV R3, RZ, RZ, -R3 ;  /* 0x000000ffff037224 */ /* 0x000fe400078e0a03 */
[C---:B------:R-:W-:Y:S02]  /*d140*/  IMAD R5, R15.reuse, R8, R5 ;  /* 0x000000080f057224 */ /* 0x040fe400078e0205 */
[C---:B------:R-:W-:Y:S02]  /*d150*/  IMAD R17, R15.reuse, R13, R17 ;  /* 0x0000000d0f117224 */ /* 0x040fe400078e0211 */
[----:B------:R-:W-:-:S02]  /*d160*/  IMAD R14, R15, R3, R14 ;  /* 0x000000030f0e7224 */ /* 0x000fc400078e020e */
[----:B------:R-:W-:Y:S01]  /*d170*/  @!P5 IMAD.IADD R9, R9, 0x1, -R15 ;  /* 0x000000010909d824 */ /* 0x000fe200078e0a0f */
[C---:B------:R-:W-:Y:S01]  /*d180*/  ISETP.GT.U32.AND P5, PT, R15.reuse, R5, PT ;  /* 0x000000050f00720c */ /* 0x040fe20003fa4070 */
[----:B------:R-:W-:Y:S01]  /*d190*/  IMAD.MOV.U32 R13, RZ, RZ, R10 ;  /* 0x000000ffff0d7224 */ /* 0x000fe200078e000a */
[C---:B------:R-:W-:Y:S01]  /*d1a0*/  ISETP.GT.U32.AND P0, PT, R15.reuse, R17, PT ;  /* 0x000000110f00720c */ /* 0x040fe20003f04070 */
[----:B------:R-:W-:Y:S01]  /*d1b0*/  @!P2 IMAD.MOV R12, RZ, RZ, -R12 ;  /* 0x000000ffff0ca224 */ /* 0x000fe200078e0a0c */
[----:B------:R-:W-:Y:S01]  /*d1c0*/  ISETP.GE.AND P2, PT, R4, RZ, PT ;  /* 0x000000ff0400720c */ /* 0x000fe20003f46270 */
[----:B------:R-:W-:Y:S01]  /*d1d0*/  @!P6 IMAD.MOV R13, RZ, RZ, -R13 ;  /* 0x000000ffff0de224 */ /* 0x000fe200078e0a0d */
[----:B------:R-:W-:Y:S01]  /*d1e0*/  ISETP.GT.U32.AND P6, PT, R15, R14, PT ;  /* 0x0000000e0f00720c */ /* 0x000fe20003fc4070 */
[C---:B------:R-:W-:Y:S01]  /*d1f0*/  VIADD R6, R7.reuse, 0xa2 ;  /* 0x000000a207067836 */ /* 0x040fe20000000000 */
[----:B------:R0:W-:Y:S01]  /*d200*/  STL [R1+0x1bc], R12 ;  /* 0x0001bc0c01007387 */ /* 0x0001e20000100800 */
[----:B------:R-:W-:-:S02]  /*d210*/  VIADD R2, R7, 0xa4 ;  /* 0x000000a407027836 */ /* 0x000fc40000000000 */
[----:B------:R-:W-:Y:S01]  /*d220*/  VIADD R16, R7, 0xa0 ;  /* 0x000000a007107836 */ /* 0x000fe20000000000 */
[----:B------:R1:W-:Y:S01]  /*d230*/  STL [R1+0x1c0], R0 ;  /* 0x0001c00001007387 */ /* 0x0003e20000100800 */
[--C-:B------:R-:W-:Y:S01]  /*d240*/  @!P5 IMAD.IADD R5, R5, 0x1, -R15.reuse ;  /* 0x000000010505d824 */ /* 0x100fe200078e0a0f */
[----:B------:R-:W-:Y:S01]  /*d250*/  IABS R4, R2 ;  /* 0x0000000200047213 */ /* 0x000fe20000000000 */
[--C-:B------:R-:W-:Y:S01]  /*d260*/  @!P0 IMAD.IADD R17, R17, 0x1, -R15.reuse ;  /* 0x0000000111118824 */ /* 0x100fe200078e0a0f */
[----:B------:R2:W-:Y:S01]  /*d270*/  STL [R1+0x1b4], R13 ;  /* 0x0001b40d01007387 */ /* 0x0005e20000100800 */
[----:B------:R-:W-:Y:S01]  /*d280*/  VIADD R10, R7, 0x98 ;  /* 0x00000098070a7836 */ /* 0x000fe20000000000 */
[----:B0-----:R-:W-:Y:S01]  /*d290*/  IABS R12, R6 ;  /* 0x00000006000c7213 */ /* 0x001fe20000000000 */
[----:B------:R-:W-:Y:S01]  /*d2a0*/  @!P6 IMAD.IADD R14, R14, 0x1, -R15 ;  /* 0x000000010e0ee824 */ /* 0x000fe200078e0a0f */
[----:B------:R-:W-:Y:S01]  /*d2b0*/  ISETP.GT.U32.AND P5, PT, R15, R5, PT ;  /* 0x000000050f00720c */ /* 0x000fe20003fa4070 */
[----:B------:R-:W-:Y:S01]  /*d2c0*/  IMAD.HI.U32 R8, R11, R4, RZ ;  /* 0x000000040b087227 */ /* 0x000fe200078e00ff */
[----:B------:R-:W-:-:S02]  /*d2d0*/  ISETP.GT.U32.AND P0, PT, R15, R17, PT ;  /* 0x000000110f00720c */ /* 0x000fc40003f04070 */
[----:B------:R-:W-:Y:S01]  /*d2e0*/  ISETP.GT.U32.AND P6, PT, R15, R14, PT ;  /* 0x0000000e0f00720c */ /* 0x000fe20003fc4070 */
[----:B------:R-:W-:-:S04]  /*d2f0*/  IMAD.HI.U32 R3, R11, R12, RZ ;  /* 0x0000000c0b037227 */ /* 0x000fc800078e00ff */
[----:B-1----:R-:W-:Y:S01]  /*d300*/  IMAD.MOV.U32 R0, RZ, RZ, R9 ;  /* 0x000000ffff007224 */ /* 0x002fe200078e0009 */
[----:B------:R-:W-:Y:S01]  /*d310*/  IABS R9, R10 ;  /* 0x0000000a00097213 */ /* 0x000fe20000000000 */
[----:B------:R-:W-:Y:S02]  /*d320*/  IMAD.MOV R3, RZ, RZ, -R3 ;  /* 0x000000ffff037224 */ /* 0x000fe400078e0a03 */
[----:B------:R-:W-:Y:S02]  /*d330*/  IMAD.MOV R8, RZ, RZ, -R8 ;  /* 0x000000ffff087224 */ /* 0x000fe400078e0a08 */
[----:B------:R-:W-:Y:S01]  /*d340*/  @!P1 IMAD.MOV R0, RZ, RZ, -R0 ;  /* 0x000000ffff009224 */ /* 0x000fe200078e0a00 */
[----:B------:R-:W-:Y:S01]  /*d350*/  ISETP.GE.AND P1, PT, R2, RZ, PT ;  /* 0x000000ff0200720c */ /* 0x000fe20003f26270 */
[C---:B------:R-:W-:Y:S02]  /*d360*/  IMAD R12, R15.reuse, R3, R12 ;  /* 0x000000030f0c7224 */ /* 0x040fe400078e020c */
[----:B------:R-:W-:Y:S01]  /*d370*/  IMAD R2, R15, R8, R4 ;  /* 0x000000080f027224 */ /* 0x000fe200078e0204 */
[----:B------:R-:W-:Y:S01]  /*d380*/  IABS R8, R16 ;  /* 0x0000001000087213 */ /* 0x000fe20000000000 */
[----:B------:R-:W-:Y:S01]  /*d390*/  VIADD R3, R7, 0x9e ;  /* 0x0000009e07037836 */ /* 0x000fe20000000000 */
[----:B------:R0:W-:Y:S01]  /*d3a0*/  STL [R1+0x1b8], R0 ;  /* 0x0001b80001007387 */ /* 0x0001e20000100800 */
[----:B------:R-:W-:Y:S01]  /*d3b0*/  @!P5 IMAD.IADD R5, R5, 0x1, -R15 ;  /* 0x000000010505d824 */ /* 0x000fe200078e0a0f */
[----:B------:R-:W-:Y:S01]  /*d3c0*/  ISETP.GT.U32.AND P5, PT, R15, R2, PT ;  /* 0x000000020f00720c */ /* 0x000fe20003fa4070 */
[----:B--2---:R-:W-:Y:S01]  /*d3d0*/  IMAD.HI.U32 R13, R11, R8, RZ ;  /* 0x000000080b0d7227 */ /* 0x004fe200078e00ff */
[----:B------:R-:W-:-:S03]  /*d3e0*/  IABS R22, R3 ;  /* 0x0000000300167213 */ /* 0x000fc60000000000 */
[----:B------:R-:W-:Y:S01]  /*d3f0*/  @!P6 IMAD.IADD R14, R14, 0x1, -R15 ;  /* 0x000000010e0ee824 */ /* 0x000fe200078e0a0f */
[----:B------:R-:W-:Y:S01]  /*d400*/  ISETP.GT.U32.AND P6, PT, R15, R12, PT ;  /* 0x0000000c0f00720c */ /* 0x000fe20003fc4070 */
[----:B------:R-:W-:Y:S02]  /*d410*/  IMAD.MOV R13, RZ, RZ, -R13 ;  /* 0x000000ffff0d7224 */ /* 0x000fe400078e0a0d */
[----:B------:R-:W-:-:S04]  /*d420*/  IMAD.HI.U32 R21, R11, R22, RZ ;  /* 0x000000160b157227 */ /* 0x000fc800078e00ff */
[----:B------:R-:W-:Y:S02]  /*d430*/  IMAD R8, R15, R13, R8 ;  /* 0x0000000d0f087224 */ /* 0x000fe400078e0208 */
[----:B------:R-:W-:Y:S02]  /*d440*/  IMAD.MOV R21, RZ, RZ, -R21 ;  /* 0x000000ffff157224 */ /* 0x000fe400078e0a15 */
[--C-:B------:R-:W-:Y:S01]  /*d450*/  @!P0 IMAD.IADD R17, R17, 0x1, -R15.reuse ;  /* 0x0000000111118824 */ /* 0x100fe200078e0a0f */
[----:B------:R-:W-:Y:S01]  /*d460*/  ISETP.GE.AND P0, PT, R6, RZ, PT ;  /* 0x000000ff0600720c */ /* 0x000fe20003f06270 */
[----:B------:R-:W-:Y:S01]  /*d470*/  @!P5 IMAD.IADD R2, R2, 0x1, -R15 ;  /* 0x000000010202d824 */ /* 0x000fe200078e0a0f */
[C---:B------:R-:W-:Y:S01]  /*d480*/  ISETP.GT.U32.AND P5, PT, R15.reuse, R8, PT ;  /* 0x000000080f00720c */ /* 0x040fe20003fa4070 */
[----:B------:R-:W-:Y:S02]  /*d490*/  IMAD R21, R15, R21, R22 ;  /* 0x000000150f157224 */ /* 0x000fe400078e0216 */
[----:B0-----:R-:W-:-:S02]  /*d4a0*/  IMAD.MOV.U32 R0, RZ, RZ, R17 ;  /* 0x000000ffff007224 */ /* 0x001fc400078e0011 */
[----:B------:R-:W-:Y:S01]  /*d4b0*/  @!P6 IMAD.IADD R12, R12, 0x1, -R15 ;  /* 0x000000010c0ce824 */ /* 0x000fe200078e0a0f */
[----:B------:R-:W-:Y:S01]  /*d4c0*/  ISETP.GT.U32.AND P6, PT, R15, R21, PT ;  /* 0x000000150f00720c */ /* 0x000fe20003fc4070 */
[----:B------:R-:W-:Y:S02]  /*d4d0*/  VIADD R4, R7, 0x9a ;  /* 0x0000009a07047836 */ /* 0x000fe40000000000 */
[----:B------:R-:W-:Y:S01]  /*d4e0*/  @!P4 IMAD.MOV R0, RZ, RZ, -R0 ;  /* 0x000000ffff00c224 */ /* 0x000fe200078e0a00 */
[----:B------:R-:W-:Y:S01]  /*d4f0*/  ISETP.GT.U32.AND P4, PT, R15, R2, PT ;  /* 0x000000020f00720c */ /* 0x000fe20003f84070 */
[----:B------:R-:W-:Y:S01]  /*d500*/  IMAD.MOV R23, RZ, RZ, -R23 ;  /* 0x000000ffff177224 */ /* 0x000fe200078e0a17 */
[----:B------:R-:W-:Y:S01]  /*d510*/  IABS R6, R4 ;  /* 0x0000000400067213 */ /* 0x000fe20000000000 */
[----:B------:R-:W-:Y:S01]  /*d520*/  @!P5 IMAD.IADD R8, R8, 0x1, -R15 ;  /* 0x000000010808d824 */ /* 0x000fe200078e0a0f */
[----:B------:R0:W-:Y:S01]  /*d530*/  STL [R1+0x1a8], R0 ;  /* 0x0001a80001007387 */ /* 0x0001e20000100800 */
[----:B------:R-:W-:Y:S01]  /*d540*/  IMAD.HI.U32 R13, R11, R9, RZ ;  /* 0x000000090b0d7227 */ /* 0x000fe200078e00ff */
[----:B------:R-:W-:-:S03]  /*d550*/  ISETP.GT.U32.AND P5, PT, R15, R12, PT ;  /* 0x0000000c0f00720c */ /* 0x000fc60003fa4070 */
[----:B------:R-:W-:-:S04]  /*d560*/  IMAD.HI.U32 R18, R11, R6, RZ ;  /* 0x000000060b127227 */ /* 0x000fc800078e00ff */
[----:B------:R-:W-:Y:S01]  /*d570*/  @!P6 IMAD.IADD R21, R21, 0x1, -R15 ;  /* 0x000000011515e824 */ /* 0x000fe200078e0a0f */
[C---:B------:R-:W-:Y:S01]  /*d580*/  ISETP.GT.U32.AND P6, PT, R15.reuse, R8, PT ;  /* 0x000000080f00720c */ /* 0x040fe20003fc4070 */
[----:B0-----:R-:W-:Y:S02]  /*d590*/  IMAD.MOV.U32 R0, RZ, RZ, R5 ;  /* 0x000000ffff007224 */ /* 0x001fe400078e0005 */
[----:B------:R-:W-:Y:S02]  /*d5a0*/  IMAD.MOV R18, RZ, RZ, -R18 ;  /* 0x000000ffff127224 */ /* 0x000fe400078e0a12 */
[----:B------:R-:W-:Y:S01]  /*d5b0*/  @!P2 IMAD.MOV R0, RZ, RZ, -R0 ;  /* 0x000000ffff00a224 */ /* 0x000fe200078e0a00 */
[C---:B------:R-:W-:Y:S01]  /*d5c0*/  ISETP.GT.U32.AND P2, PT, R15.reuse, R21, PT ;  /* 0x000000150f00720c */ /* 0x040fe20003f44070 */
[C---:B------:R-:W-:Y:S02]  /*d5d0*/  IMAD R20, R15.reuse, R23, R20 ;  /* 0x000000170f147224 */ /* 0x040fe400078e0214 */
[----:B------:R-:W-:Y:S01]  /*d5e0*/  IMAD.MOV R13, RZ, RZ, -R13 ;  /* 0x000000ffff0d7224 */ /* 0x000fe200078e0a0d */
[----:B------:R0:W-:Y:S01]  /*d5f0*/  STL [R1+0x1a4], R0 ;  /* 0x0001a40001007387 */ /* 0x0001e20000100800 */
[----:B------:R-:W-:-:S02]  /*d600*/  IMAD R6, R15, R18, R6 ;  /* 0x000000120f067224 */ /* 0x000fc400078e0206 */
[C---:B------:R-:W-:Y:S02]  /*d610*/  IMAD R9, R15.reuse, R13, R9 ;  /* 0x0000000d0f097224 */ /* 0x040fe400078e0209 */
[--C-:B------:R-:W-:Y:S01]  /*d620*/  @!P4 IMAD.IADD R2, R2, 0x1, -R15.reuse ;  /* 0x000000010202c824 */ /* 0x100fe200078e0a0f */
[C---:B------:R-:W-:Y:S01]  /*d630*/  ISETP.GT.U32.AND P4, PT, R15.reuse, R6, PT ;  /* 0x000000060f00720c */ /* 0x040fe20003f84070 */
[--C-:B------:R-:W-:Y:S01]  /*d640*/  @!P6 IMAD.IADD R8, R8, 0x1, -R15.reuse ;  /* 0x000000010808e824 */ /* 0x100fe200078e0a0f */
[----:B------:R-:W-:Y:S01]  /*d650*/  ISETP.GT.U32.AND P6, PT, R15, R9, PT ;  /* 0x000000090f00720c */ /* 0x000fe20003fc4070 */
[----:B------:R-:W-:Y:S02]  /*d660*/  VIADD R18, R7, 0x96 ;  /* 0x0000009607127836 */ /* 0x000fe40000000000 */
[----:B0-----:R-:W-:Y:S02]  /*d670*/  IMAD.MOV.U32 R0, RZ, RZ, R14 ;  /* 0x000000ffff007224 */ /* 0x001fe400078e000e */
[--C-:B------:R-:W-:Y:S01]  /*d680*/  @!P5 IMAD.IADD R12, R12, 0x1, -R15.reuse ;  /* 0x000000010c0cd824 */ /* 0x100fe200078e0a0f */
[----:B------:R-:W-:Y:S01]  /*d690*/  IABS R17, R18 ;  /* 0x0000001200117213 */ /* 0x000fe20000000000 */
[----:B------:R-:W-:Y:S01]  /*d6a0*/  @!P3 IMAD.MOV R0, RZ, RZ, -R0 ;  /* 0x000000ffff00b224 */ /* 0x000fe200078e0a00 */
[----:B------:R-:W-:Y:S01]  /*d6b0*/  ISETP.GT.U32.AND P3, PT, R15, R20, PT ;  /* 0x000000140f00720c */ /* 0x000fe20003f64070 */
[----:B------:R-:W-:Y:S01]  /*d6c0*/  VIADD R13, R7, 0x94 ;  /* 0x00000094070d7836 */ /* 0x000fe20000000000 */
[----:B------:R-:W-:Y:S01]  /*d6d0*/  ISETP.GE.AND P5, PT, R16, RZ, PT ;  /* 0x000000ff1000720c */ /* 0x000fe20003fa6270 */
[----:B------:R-:W-:Y:S01]  /*d6e0*/  IMAD.MOV.U32 R22, RZ, RZ, R2 ;  /* 0x000000ffff167224 */ /* 0x000fe200078e0002 */
[----:B------:R0:W-:Y:S01]  /*d6f0*/  STL [R1+0x1a0], R0 ;  /* 0x0001a00001007387 */ /* 0x0001e20000100800 */
[--C-:B------:R-:W-:Y:S01]  /*d700*/  @!P4 IMAD.IADD R6, R6, 0x1, -R15.reuse ;  /* 0x000000010606c824 */ /* 0x100fe200078e0a0f */
[----:B------:R-:W-:Y:S01]  /*d710*/  IABS R5, R13 ;  /* 0x0000000d00057213 */ /* 0x000fe20000000000 */
[--C-:B------:R-:W-:Y:S01]  /*d720*/  @!P2 IMAD.IADD R21, R21, 0x1, -R15.reuse ;  /* 0x000000011515a824 */ /* 0x100fe200078e0a0f */
[----:B------:R-:W-:Y:S01]  /*d730*/  ISETP.GE.AND P2, PT, R3, RZ, PT ;  /* 0x000000ff0300720c */ /* 0x000fe20003f46270 */
[----:B------:R-:W-:Y:S01]  /*d740*/  @!P1 IMAD.MOV R22, RZ, RZ, -R22 ;  /* 0x000000ffff169224 */ /* 0x000fe200078e0a16 */
[----:B------:R-:W-:Y:S01]  /*d750*/  ISETP.GE.AND P4, PT, R4, RZ, PT ;  /* 0x000000ff0400720c */ /* 0x000fe20003f86270 */
[--C-:B------:R-:W-:Y:S01]  /*d760*/  @!P6 IMAD.IADD R9, R9, 0x1, -R15.reuse ;  /* 0x000000010909e824 */ /* 0x100fe200078e0a0f */
[----:B------:R-:W-:Y:S01]  /*d770*/  ISETP.GT.U32.AND P6, PT, R15, R6, PT ;  /* 0x000000060f00720c */ /* 0x000fe20003fc4070 */
[----:B------:R-:W-:Y:S01]  /*d780*/  @!P3 IMAD.IADD R20, R20, 0x1, -R15 ;  /* 0x000000011414b824 */ /* 0x000fe200078e0a0f */
[----:B------:R-:W-:Y:S01]  /*d790*/  STL [R1+0x188], R22 ;  /* 0x0001881601007387 */ /* 0x000fe20000100800 */
[----:B0-----:R-:W-:Y:S01]  /*d7a0*/  IMAD.MOV.U32 R0, RZ, RZ, R12 ;  /* 0x000000ffff007224 */ /* 0x001fe200078e000c */
[----:B------:R-:W-:Y:S01]  /*d7b0*/  ISETP.GE.AND P3, PT, R19, RZ, PT ;  /* 0x000000ff1300720c */ /* 0x000fe20003f66270 */
[----:B------:R-:W-:Y:S01]  /*d7c0*/  IMAD.HI.U32 R16, R11, R17, RZ ;  /* 0x000000110b107227 */ /* 0x000fe200078e00ff */
[----:B------:R-:W-:-:S03]  /*d7d0*/  ISETP.GT.U32.AND P1, PT, R15, R20, PT ;  /* 0x000000140f00720c */ /* 0x000fc60003f24070 */
[----:B------:R-:W-:Y:S01]  /*d7e0*/  @!P0 IMAD.MOV R0, RZ, RZ, -R0 ;  /* 0x000000ffff008224 */ /* 0x000fe200078e0a00 */
[----:B------:R-:W-:Y:S01]  /*d7f0*/  ISETP.GT.U32.AND P0, PT, R15, R9, PT ;  /* 0x000000090f00720c */ /* 0x000fe20003f04070 */
[----:B------:R-:W-:-:S03]  /*d800*/  IMAD.HI.U32 R14, R11, R5, RZ ;  /* 0x000000050b0e7227 */ /* 0x000fc600078e00ff */
[----:B------:R0:W-:Y:S01]  /*d810*/  STL [R1+0x164], R0 ;  /* 0x0001640001007387 */ /* 0x0001e20000100800 */
[----:B------:R-:W-:Y:S02]  /*d820*/  IMAD.MOV R16, RZ, RZ, -R16 ;  /* 0x000000ffff107224 */ /* 0x000fe400078e0a10 */
[----:B------:R-:W-:Y:S02]  /*d830*/  IMAD.MOV R14, RZ, RZ, -R14 ;  /* 0x000000ffff0e7224 */ /* 0x000fe400078e0a0e */
[----:B------:R-:W-:Y:S02]  /*d840*/  IMAD R4, R15, R16, R17 ;  /* 0x000000100f047224 */ /* 0x000fe400078e0211 */
[----:B------:R-:W-:Y:S02]  /*d850*/  @!P5 IMAD.MOV R8, RZ, RZ, -R8 ;  /* 0x000000ffff08d224 */ /* 0x000fe400078e0a08 */
[----:B------:R-:W-:Y:S01]  /*d860*/  VIADD R2, R7, 0x92 ;  /* 0x0000009207027836 */ /* 0x000fe20000000000 */
[C---:B------:R-:W-:Y:S01]  /*d870*/  ISETP.GT.U32.AND P5, PT, R15.reuse, R4, PT ;  /* 0x000000040f00720c */ /* 0x040fe20003fa4070 */
[----:B0-----:R-:W-:Y:S01]  /*d880*/  IMAD.MOV.U32 R0, RZ, RZ, R21 ;  /* 0x000000ffff007224 */ /* 0x001fe200078e0015 */
[----:B------:R0:W-:Y:S01]  /*d890*/  STL [R1+0x15c], R8 ;  /* 0x00015c0801007387 */ /* 0x0001e20000100800 */
[----:B------:R-:W-:-:S02]  /*d8a0*/  IMAD R3, R15, R14, R5 ;  /* 0x0000000e0f037224 */ /* 0x000fc400078e0205 */
[----:B------:R-:W-:Y:S01]  /*d8b0*/  @!P2 IMAD.MOV R0, RZ, RZ, -R0 ;  /* 0x000000ffff00a224 */ /* 0x000fe200078e0a00 */
[----:B------:R-:W-:Y:S01]  /*d8c0*/  ISETP.GE.AND P2, PT, R10, RZ, PT ;  /* 0x000000ff0a00720c */ /* 0x000fe20003f46270 */
[--C-:B------:R-:W-:Y:S01]  /*d8d0*/  @!P1 IMAD.IADD R20, R20, 0x1, -R15.reuse ;  /* 0x0000000114149824 */ /* 0x100fe200078e0a0f */
[----:B------:R-:W-:Y:S01]  /*d8e0*/  ISETP.GT.U32.AND P1, PT, R15, R3, PT ;  /* 0x000000030f00720c */ /* 0x000fe20003f24070 */
[--C-:B------:R-:W-:Y:S01]  /*d8f0*/  @!P6 IMAD.IADD R6, R6, 0x1, -R15.reuse ;  /* 0x000000010606e824 */ /* 0x100fe200078e0a0f */
[----:B------:R1:W-:Y:S01]  /*d900*/  STL [R1+0x158], R0 ;  /* 0x0001580001007387 */ /* 0x0003e20000100800 */
[----:B------:R-:W-:Y:S01]  /*d910*/  IMAD.MOV.U32 R12, RZ, RZ, R20 ;  /* 0x000000ffff0c7224 */ /* 0x000fe200078e0014 */
[----:B0-----:R-:W-:Y:S01]  /*d920*/  IABS R8, R2 ;  /* 0x0000000200087213 */ /* 0x001fe20000000000 */
[----:B------:R-:W-:Y:S01]  /*d930*/  @!P0 IMAD.IADD R9, R9, 0x1, -R15 ;  /* 0x0000000109098824 */ /* 0x000fe200078e0a0f */
[----:B------:R-:W-:Y:S01]  /*d940*/  ISETP.GE.AND P0, PT, R13, RZ, PT ;  /* 0x000000ff0d00720c */ /* 0x000fe20003f06270 */
[----:B------:R-:W-:Y:S01]  /*d950*/  @!P3 IMAD.MOV R12, RZ, RZ, -R12 ;  /* 0x000000ffff0cb224 */ /* 0x000fe200078e0a0c */
[----:B------:R-:W-:Y:S01]  /*d960*/  ISETP.GE.AND P6, PT, R18, RZ, PT ;  /* 0x000000ff1200720c */ /* 0x000fe20003fc6270 */
[----:B------:R-:W-:-:S03]  /*d970*/  IMAD.HI.U32 R10, R11, R8, RZ ;  /* 0x000000080b0a7227 */ /* 0x000fc600078e00ff */
[----:B------:R-:W-:Y:S01]  /*d980*/  STL [R1+0x78], R12 ;  /* 0x0000780c01007387 */ /* 0x000fe20000100800 */
[----:B-1----:R-:W-:Y:S02]  /*d990*/  IMAD.MOV.U32 R0, RZ, RZ, R6 ;  /* 0x000000ffff007224 */ /* 0x002fe400078e0006 */
[----:B------:R-:W-:Y:S02]  /*d9a0*/  IMAD.MOV R10, RZ, RZ, -R10 ;  /* 0x000000ffff0a7224 */ /* 0x000fe400078e0a0a */
[----:B------:R-:W-:Y:S02]  /*d9b0*/  @!P4 IMAD.MOV R0, RZ, RZ, -R0 ;  /* 0x000000ffff00c224 */ /* 0x000fe400078e0a00 */
[----:B------:R-:W-:Y:S01]  /*d9c0*/  @!P5 IMAD.IADD R4, R4, 0x1, -R15 ;  /* 0x000000010404d824 */ /* 0x000fe200078e0a0f */
[----:B------:R-:W-:Y:S01]  /*d9d0*/  ISETP.GE.AND P5, PT, R2, RZ, PT ;  /* 0x000000ff0200720c */ /* 0x000fe20003fa6270 */
[----:B------:R-:W-:Y:S01]  /*d9e0*/  VIADD R5, R7, 0x90 ;  /* 0x0000009007057836 */ /* 0x000fe20000000000 */
[----:B------:R0:W-:Y:S01]  /*d9f0*/  STL [R1+0x70], R0 ;  /* 0x0000700001007387 */ /* 0x0001e20000100800 */
[----:B------:R-:W-:-:S02]  /*da00*/  IMAD R13, R15, R10, R8 ;  /* 0x0000000a0f0d7224 */ /* 0x000fc400078e0208 */
[----:B------:R-:W-:Y:S01]  /*da10*/  @!P1 IMAD.IADD R3, R3, 0x1, -R15 ;  /* 0x0000000103039824 */ /* 0x000fe200078e0a0f */
[----:B------:R-:W-:Y:S01]  /*da20*/  ISETP.GT.U32.AND P1, PT, R15, R4, PT ;  /* 0x000000040f00720c */ /* 0x000fe20003f24070 */
[C---:B------:R-:W-:Y:S01]  /*da30*/  VIADD R14, R7.reuse, 0x8e ;  /* 0x0000008e070e7836 */ /* 0x040fe20000000000 */
[----:B------:R-:W-:Y:S01]  /*da40*/  IABS R17, R5 ;  /* 0x0000000500117213 */ /* 0x000fe20000000000 */
[----:B------:R-:W-:Y:S01]  /*da50*/  VIADD R10, R7, 0x86 ;  /* 0x00000086070a7836 */ /* 0x000fe20000000000 */
[----:B------:R-:W-:Y:S01]  /*da60*/  ISETP.GT.U32.AND P3, PT, R15, R3, PT ;  /* 0x000000030f00720c */ /* 0x000fe20003f64070 */
[----:B0-----:R-:W-:Y:S01]  /*da70*/  IMAD.MOV.U32 R0, RZ, RZ, R9 ;  /* 0x000000ffff007224 */ /* 0x001fe200078e0009 */
[----:B------:R-:W-:Y:S01]  /*da80*/  ISETP.GE.AND P4, PT, R5, RZ, PT ;  /* 0x000000ff0500720c */ /* 0x000fe20003f86270 */
[----:B------:R-:W-:Y:S01]  /*da90*/  IMAD.HI.U32 R2, R11, R17, RZ ;  /* 0x000000110b027227 */ /* 0x000fe200078e00ff */
[----:B------:R-:W-:-:S03]  /*daa0*/  IABS R16, R10 ;  /* 0x0000000a00107213 */ /* 0x000fc60000000000 */
[----:B------:R-:W-:Y:S01]  /*dab0*/  @!P2 IMAD.MOV R0, RZ, RZ, -R0 ;  /* 0x000000ffff00a224 */ /* 0x000fe200078e0a00 */
[C---:B------:R-:W-:Y:S01]  /*dac0*/  ISETP.GT.U32.AND P2, PT, R15.reuse, R13, PT ;  /* 0x0000000d0f00720c */ /* 0x040fe20003f44070 */
[----:B------:R-:W-:Y:S02]  /*dad0*/  IMAD.MOV R2, RZ, RZ, -R2 ;  /* 0x000000ffff027224 */ /* 0x000fe400078e0a02 */
[----:B------:R-:W-:Y:S01]  /*dae0*/  @!P1 IMAD.IADD R4, R4, 0x1, -R15 ;  /* 0x0000000104049824 */ /* 0x000fe200078e0a0f */
[----:B------:R-:W-:Y:S01]  /*daf0*/  ISETP.GE.AND P1, PT, R14, RZ, PT ;  /* 0x000000ff0e00720c */ /* 0x000fe20003f26270 */
[----:B------:R-:W-:Y:S01]  /*db00*/  IMAD R17, R15, R2, R17 ;  /* 0x000000020f117224 */ /* 0x000fe200078e0211 */
[----:B------:R-:W-:Y:S01]  /*db10*/  IABS R14, R14 ;  /* 0x0000000e000e7213 */ /* 0x000fe20000000000 */
[----:B------:R-:W-:Y:S01]  /*db20*/  @!P3 IMAD.IADD R3, R3, 0x1, -R15 ;  /* 0x000000010303b824 */ /* 0x000fe200078e0a0f */
[----:B------:R0:W-:Y:S01]  /*db30*/  STL [R1+0x6c], R0 ;  /* 0x00006c0001007387 */ /* 0x0001e20000100800 */
[----:B------:R-:W-:Y:S01]  /*db40*/  VIADD R2, R7, 0x8a ;  /* 0x0000008a07027836 */ /* 0x000fe20000000000 */
[----:B------:R-:W-:Y:S01]  /*db50*/  ISETP.GT.U32.AND P3, PT, R15, R17, PT ;  /* 0x000000110f00720c */ /* 0x000fe20003f64070 */
[----:B------:R-:W-:-:S03]  /*db60*/  IMAD.HI.U32 R6, R11, R14, RZ ;  /* 0x0000000e0b067227 */ /* 0x000fc600078e00ff */
[----:B------:R-:W-:Y:S01]  /*db70*/  IABS R8, R2 ;  /* 0x0000000200087213 */ /* 0x000fe20000000000 */
[----:B------:R-:W-:Y:S02]  /*db80*/  @!P2 IMAD.IADD R13, R13, 0x1, -R15 ;  /* 0x000000010d0da824 */ /* 0x000fe400078e0a0f */
[----:B------:R-:W-:Y:S02]  /*db90*/  IMAD.MOV R6, RZ, RZ, -R6 ;  /* 0x000000ffff067224 */ /* 0x000fe400078e0a06 */
[----:B0-----:R-:W-:Y:S01]  /*dba0*/  IMAD.MOV.U32 R0, RZ, RZ, R4 ;  /* 0x000000ffff007224 */ /* 0x001fe200078e0004 */
[C---:B------:R-:W-:Y:S01]  /*dbb0*/  ISETP.GT.U32.AND P2, PT, R15.reuse, R13, PT ;  /* 0x0000000d0f00720c */ /* 0x040fe20003f44070 */
[----:B------:R-:W-:Y:S02]  /*dbc0*/  IMAD R14, R15, R6, R14 ;  /* 0x000000060f0e7224 */ /* 0x000fe400078e020e */
[----:B------:R-:W-:Y:S02]  /*dbd0*/  @!P6 IMAD.MOV R0, RZ, RZ, -R0 ;  /* 0x000000ffff00e224 */ /* 0x000fe400078e0a00 */
[----:B------:R-:W-:-:S02]  /*dbe0*/  VIADD R5, R7, 0x8c ;  /* 0x0000008c07057836 */ /* 0x000fc40000000000 */
[--C-:B------:R-:W-:Y:S01]  /*dbf0*/  @!P3 IMAD.IADD R17, R17, 0x1, -R15.reuse ;  /* 0x000000011111b824 */ /* 0x100fe200078e0a0f */
[----:B------:R0:W-:Y:S01]  /*dc00*/  STL [R1+0xfc], R0 ;  /* 0x0000fc0001007387 */ /* 0x0001e20000100800 */
[----:B------:R-:W-:Y:S01]  /*dc10*/  IMAD.HI.U32 R4, R11, R8, RZ ;  /* 0x000000080b047227 */ /* 0x000fe200078e00ff */
[----:B------:R-:W-:Y:S02]  /*dc20*/  IABS R9, R5 ;  /* 0x0000000500097213 */ /* 0x000fe40000000000 */
[----:B------:R-:W-:Y:S01]  /*dc30*/  ISETP.GT.U32.AND P3, PT, R15, R17, PT ;  /* 0x000000110f00720c */ /* 0x000fe20003f64070 */
[----:B------:R-:W-:Y:S01]  /*dc40*/  @!P2 IMAD.IADD R13, R13, 0x1, -R15 ;  /* 0x000000010d0da824 */ /* 0x000fe200078e0a0f */
[----:B------:R-:W-:Y:S01]  /*dc50*/  ISETP.GT.U32.AND P2, PT, R15, R14, PT ;  /* 0x0000000e0f00720c */ /* 0x000fe20003f44070 */
[----:B------:R-:W-:Y:S01]  /*dc60*/  IMAD.MOV R4, RZ, RZ, -R4 ;  /* 0x000000ffff047224 */ /* 0x000fe200078e0a04 */
[----:B------:R-:W-:Y:S01]  /*dc70*/  ISETP.GE.AND P6, PT, R5, RZ, PT ;  /* 0x000000ff0500720c */ /* 0x000fe20003fc6270 */
[----:B------:R-:W-:-:S04]  /*dc80*/  IMAD.HI.U32 R5, R11, R9, RZ ;  /* 0x000000090b057227 */ /* 0x000fc800078e00ff */
[----:B0-----:R-:W-:Y:S02]  /*dc90*/  IMAD.MOV.U32 R0, RZ, RZ, R3 ;  /* 0x000000ffff007224 */ /* 0x001fe400078e0003 */
[----:B------:R-:W-:Y:S02]  /*dca0*/  IMAD.MOV R5, RZ, RZ, -R5 ;  /* 0x000000ffff057224 */ /* 0x000fe400078e0a05 */
[----:B------:R-:W-:Y:S01]  /*dcb0*/  @!P0 IMAD.MOV R0, RZ, RZ, -R0 ;  /* 0x000000ffff008224 */ /* 0x000fe200078e0a00 */
[----:B------:R-:W-:Y:S01]  /*dcc0*/  ISETP.GE.AND P0, PT, R2, RZ, PT ;  /* 0x000000ff0200720c */ /* 0x000fe20003f06270 */
[----:B------:R-:W-:Y:S02]  /*dcd0*/  VIADD R2, R7, 0x88 ;  /* 0x0000008807027836 */ /* 0x000fe40000000000 */
[C---:B------:R-:W-:Y:S01]  /*dce0*/  IMAD R8, R15.reuse, R4, R8 ;  /* 0x000000040f087224 */ /* 0x040fe200078e0208 */
[----:B------:R0:W-:Y:S01]  /*dcf0*/  STL [R1+0x11c], R0 ;  /* 0x00011c0001007387 */ /* 0x0001e20000100800 */
[----:B------:R-:W-:Y:S01]  /*dd00*/  @!P2 IMAD.IADD R14, R14, 0x1, -R15 ;  /* 0x000000010e0ea824 */ /* 0x000fe200078e0a0f */
[----:B------:R-:W-:Y:S01]  /*dd10*/  IABS R4, R2 ;  /* 0x0000000200047213 */ /* 0x000fe20000000000 */
[----:B------:R-:W-:-:S02]  /*dd20*/  IMAD R9, R15, R5, R9 ;  /* 0x000000050f097224 */ /* 0x000fc400078e0209 */
[----:B------:R-:W-:Y:S01]  /*dd30*/  @!P3 IMAD.IADD R17, R17, 0x1, -R15 ;  /* 0x000000011111b824 */ /* 0x000fe200078e0a0f */
[----:B------:R-:W-:Y:S01]  /*dd40*/  ISETP.GT.U32.AND P2, PT, R15, R14, PT ;  /* 0x0000000e0f00720c */ /* 0x000fe20003f44070 */
[----:B------:R-:W-:Y:S01]  /*dd50*/  VIADD R6, R7, 0x84 ;  /* 0x0000008407067836 */ /* 0x000fe20000000000 */
[----:B------:R-:W-:Y:S01]  /*dd60*/  ISETP.GT.U32.AND P3, PT, R15, R9, PT ;  /* 0x000000090f00720c */ /* 0x000fe20003f64070 */
[----:B------:R-:W-:Y:S02]  /*dd70*/  VIADD R3, R7, 0x82 ;  /* 0x0000008207037836 */ /* 0x000fe40000000000 */
[----:B0-----:R-:W-:Y:S01]  /*dd80*/  IMAD.MOV.U32 R0, RZ, RZ, R13 ;  /* 0x000000ffff007224 */ /* 0x001fe200078e000d */
[----:B------:R-:W-:Y:S01]  /*dd90*/  IABS R12, R6 ;  /* 0x00000006000c7213 */ /* 0x000fe20000000000 */
[----:B------:R-:W-:Y:S01]  /*dda0*/  IMAD.HI.U32 R13, R11, R4, RZ ;  /* 0x000000040b0d7227 */ /* 0x000fe200078e00ff */
[----:B------:R-:W-:-:S03]  /*ddb0*/  IABS R5, R3 ;  /* 0x0000000300057213 */ /* 0x000fc60000000000 */
[----:B------:R-:W-:Y:S01]  /*ddc0*/  @!P5 IMAD.MOV R0, RZ, RZ, -R0 ;  /* 0x000000ffff00d224 */ /* 0x000fe200078e0a00 */
[----:B------:R-:W-:Y:S01]  /*ddd0*/  ISETP.GT.U32.AND P5, PT, R15, R8, PT ;  /* 0x000000080f00720c */ /* 0x000fe20003fa4070 */
[----:B------:R-:W-:Y:S02]  /*dde0*/  IMAD.MOV R13, RZ, RZ, -R13 ;  /* 0x000000ffff0d7224 */ /* 0x000fe400078e0a0d */
[--C-:B------:R-:W-:Y:S01]  /*ddf0*/  @!P2 IMAD.IADD R14, R14, 0x1, -R15.reuse ;  /* 0x000000010e0ea824 */ /* 0x100fe200078e0a0f */
[----:B------:R0:W-:Y:S01]  /*de00*/  STL [R1+0x154], R0 ;  /* 0x0001540001007387 */ /* 0x0001e20000100800 */
[----:B------:R-:W-:-:S05]  /*de10*/  @!P3 IMAD.IADD R9, R9, 0x1, -R15 ;  /* 0x000000010909b824 */ /* 0x000fca00078e0a0f */
[----:B------:R-:W-:-:S03]  /*de20*/  ISETP.GT.U32.AND P3, PT, R15, R9, PT ;  /* 0x000000090f00720c */ /* 0x000fc60003f64070 */
[----:B------:R-:W-:Y:S02]  /*de30*/  @!P5 IMAD.IADD R8, R8, 0x1, -R15 ;  /* 0x000000010808d824 */ /* 0x000fe400078e0a0f */
[----:B0-----:R-:W-:Y:S02]  /*de40*/  IMAD.MOV.U32 R0, RZ, RZ, R17 ;  /* 0x000000ffff007224 */ /* 0x001fe400078e0011 */
        /* <DEDUP_REMOVED lines=12> */
[--C-:B------:R-:W-:Y:S02]  /*df10*/  @!P5 IMAD.IADD R8, R8, 0x1, -R15.reuse ;  /* 0x000000010808d824 */ /* 0x100fe400078e0a0f */
[----:B------:R-:W-:Y:S02]  /*df20*/  @!P2 IMAD.IADD R2, R2, 0x1, -R15 ;  /* 0x000000010202a824 */ /* 0x000fe400078e0a0f */
[----:B------:R-:W-:-:S02]  /*df30*/  @!P1 IMAD.MOV R0, RZ, RZ, -R0 ;  /* 0x000000ffff009224 */ /* 0x000fc400078e0a00 */
[----:B------:R-:W-:Y:S01]  /*df40*/  IMAD.MOV R17, RZ, RZ, -R17 ;  /* 0x000000ffff117224 */ /* 0x000fe200078e0a11 */
[C---:B------:R-:W-:Y:S01]  /*df50*/  ISETP.GT.U32.AND P1, PT, R15.reuse, R2, PT ;  /* 0x000000020f00720c */ /* 0x040fe20003f24070 */
[----:B------:R-:W-:Y:S01]  /*df60*/  IMAD R12, R15, R4, R12 ;  /* 0x000000040f0c7224 */ /* 0x000fe200078e020c */
[----:B------:R0:W-:Y:S01]  /*df70*/  STL [R1+0x13c], R0 ;  /* 0x00013c0001007387 */ /* 0x0001e20000100800 */
[----:B------:R-:W-:Y:S01]  /*df80*/  @!P3 IMAD.IADD R9, R9, 0x1, -R15 ;  /* 0x000000010909b824 */ /* 0x000fe200078e0a0f */
[----:B------:R-:W-:Y:S01]  /*df90*/  ISETP.GE.AND P3, PT, R10, RZ, PT ;  /* 0x000000ff0a00720c */ /* 0x000fe20003f66270 */
[C---:B------:R-:W-:Y:S01]  /*dfa0*/  IMAD R5, R15.reuse, R13, R5 ;  /* 0x0000000d0f057224 */ /* 0x040fe200078e0205 */
[C---:B------:R-:W-:Y:S01]  /*dfb0*/  ISETP.GT.U32.AND P5, PT, R15.reuse, R12, PT ;  /* 0x0000000c0f00720c */ /* 0x040fe20003fa4070 */
[----:B------:R-:W-:Y:S02]  /*dfc0*/  IMAD R10, R15, R17, R16 ;  /* 0x000000110f0a7224 */ /* 0x000fe400078e0210 */
[----:B------:R-:W-:-:S02]  /*dfd0*/  IMAD.MOV.U32 R14, RZ, RZ, R9 ;  /* 0x000000ffff0e7224 */ /* 0x000fc400078e0009 */
[----:B------:R-:W-:Y:S01]  /*dfe0*/  VIADD R4, R7, 0x80 ;  /* 0x0000008007047836 */ /* 0x000fe20000000000 */
[C---:B------:R-:W-:Y:S01]  /*dff0*/  ISETP.GT.U32.AND P2, PT, R15.reuse, R10, PT ;  /* 0x0000000a0f00720c */ /* 0x040fe20003f44070 */
[----:B0-----:R-:W-:Y:S02]  /*e000*/  IMAD.MOV.U32 R0, RZ, RZ, R8 ;  /* 0x000000ffff007224 */ /* 0x001fe400078e0008 */
[----:B------:R-:W-:Y:S01]  /*e010*/  @!P6 IMAD.MOV R14, RZ, RZ, -R14 ;  /* 0x000000ffff0ee224 */ /* 0x000fe200078e0a0e */
[----:B------:R-:W-:Y:S01]  /*e020*/  IABS R13, R4 ;  /* 0x00000004000d7213 */ /* 0x000fe20000000000 */
[----:B------:R-:W-:Y:S01]  /*e030*/  @!P0 IMAD.MOV R0, RZ, RZ, -R0 ;  /* 0x000000ffff008224 */ /* 0x000fe200078e0a00 */
[----:B------:R-:W-:Y:S01]  /*e040*/  ISETP.GT.U32.AND P0, PT, R15, R5, PT ;  /* 0x000000050f00720c */ /* 0x000fe20003f04070 */
[----:B------:R-:W-:Y:S01]  /*e050*/  @!P1 IMAD.IADD R2, R2, 0x1, -R15 ;  /* 0x0000000102029824 */ /* 0x000fe200078e0a0f */
[----:B------:R-:W-:Y:S01]  /*e060*/  ISETP.GE.AND P6, PT, R6, RZ, PT ;  /* 0x000000ff0600720c */ /* 0x000fe20003fc6270 */
[----:B------:R-:W-:Y:S01]  /*e070*/  VIADD R6, R7, 0x7e ;  /* 0x0000007e07067836 */ /* 0x000fe20000000000 */
[----:B------:R-:W-:Y:S01]  /*e080*/  STL [R1+0x144], R14 ;  /* 0x0001440e01007387 */ /* 0x000fe20000100800 */
[----:B------:R-:W-:Y:S01]  /*e090*/  IMAD.MOV.U32 R9, RZ, RZ, R13 ;  /* 0x000000ffff097224 */ /* 0x000fe200078e000d */
[----:B------:R-:W-:Y:S01]  /*e0a0*/  ISETP.GE.AND P1, PT, R3, RZ, PT ;  /* 0x000000ff0300720c */ /* 0x000fe20003f26270 */
[----:B------:R-:W-:Y:S01]  /*e0b0*/  @!P5 IMAD.IADD R12, R12, 0x1, -R15 ;  /* 0x000000010c0cd824 */ /* 0x000fe200078e0a0f */
[----:B------:R0:W-:Y:S01]  /*e0c0*/  STL [R1+0x148], R0 ;  /* 0x0001480001007387 */ /* 0x0001e20000100800 */
[----:B------:R-:W-:Y:S01]  /*e0d0*/  IABS R13, R6 ;  /* 0x00000006000d7213 */ /* 0x000fe20000000000 */
[----:B------:R-:W-:-:S04]  /*e0e0*/  IMAD.HI.U32 R8, R11, R9, RZ ;  /* 0x000000090b087227 */ /* 0x000fc800078e00ff */
[--C-:B------:R-:W-:Y:S02]  /*e0f0*/  @!P0 IMAD.IADD R5, R5, 0x1, -R15.reuse ;  /* 0x0000000105058824 */ /* 0x100fe400078e0a0f */
[----:B------:R-:W-:Y:S01]  /*e100*/  @!P2 IMAD.IADD R10, R10, 0x1, -R15 ;  /* 0x000000010a0aa824 */ /* 0x000fe200078e0a0f */
[----:B------:R-:W-:Y:S01]  /*e110*/  ISETP.GE.AND P2, PT, R4, RZ, PT ;  /* 0x000000ff0400720c */ /* 0x000fe20003f46270 */
[----:B0-----:R-:W-:Y:S01]  /*e120*/  IMAD.MOV.U32 R0, RZ, RZ, R2 ;  /* 0x000000ffff007224 */ /* 0x001fe200078e0002 */
[----:B------:R-:W-:Y:S01]  /*e130*/  ISETP.GT.U32.AND P0, PT, R15, R5, PT ;  /* 0x000000050f00720c */ /* 0x000fe20003f04070 */
[----:B------:R-:W-:Y:S01]  /*e140*/  IMAD.HI.U32 R2, R11, R13, RZ ;  /* 0x0000000d0b027227 */ /* 0x000fe200078e00ff */
[----:B------:R-:W-:-:S03]  /*e150*/  ISETP.GT.U32.AND P5, PT, R15, R10, PT ;  /* 0x0000000a0f00720c */ /* 0x000fc60003fa4070 */
[----:B------:R-:W-:Y:S01]  /*e160*/  @!P4 IMAD.MOV R0, RZ, RZ, -R0 ;  /* 0x000000ffff00c224 */ /* 0x000fe200078e0a00 */
[C---:B------:R-:W-:Y:S01]  /*e170*/  ISETP.GT.U32.AND P4, PT, R15.reuse, R12, PT ;  /* 0x0000000c0f00720c */ /* 0x040fe20003f84070 */
[----:B------:R-:W-:Y:S02]  /*e180*/  IMAD.MOV R8, RZ, RZ, -R8 ;  /* 0x000000ffff087224 */ /* 0x000fe400078e0a08 */
[----:B------:R-:W-:Y:S01]  /*e190*/  IMAD.MOV R2, RZ, RZ, -R2 ;  /* 0x000000ffff027224 */ /* 0x000fe200078e0a02 */
[----:B------:R0:W-:Y:S01]  /*e1a0*/  STL [R1+0x14c], R0 ;  /* 0x00014c0001007387 */ /* 0x0001e20000100800 */
[----:B------:R-:W-:Y:S02]  /*e1b0*/  IMAD R9, R15, R8, R9 ;  /* 0x000000080f097224 */ /* 0x000fe400078e0209 */
[C---:B------:R-:W-:Y:S02]  /*e1c0*/  VIADD R8, R7.reuse, 0x78 ;  /* 0x0000007807087836 */ /* 0x040fe40000000000 */
[----:B------:R-:W-:-:S02]  /*e1d0*/  VIADD R4, R7, 0x7c ;  /* 0x0000007c07047836 */ /* 0x000fc40000000000 */
[----:B------:R-:W-:Y:S01]  /*e1e0*/  IMAD R13, R15, R2, R13 ;  /* 0x000000020f0d7224 */ /* 0x000fe200078e020d */
[----:B------:R-:W-:Y:S01]  /*e1f0*/  IABS R16, R8 ;  /* 0x0000000800107213 */ /* 0x000fe20000000000 */
[----:B------:R-:W-:Y:S01]  /*e200*/  VIADD R3, R7, 0x7a ;  /* 0x0000007a07037836 */ /* 0x000fe20000000000 */
[----:B------:R-:W-:Y:S01]  /*e210*/  IABS R14, R4 ;  /* 0x00000004000e7213 */ /* 0x000fe20000000000 */
[--C-:B------:R-:W-:Y:S01]  /*e220*/  @!P4 IMAD.IADD R12, R12, 0x1, -R15.reuse ;  /* 0x000000010c0cc824 */ /* 0x100fe200078e0a0f */
[----:B------:R-:W-:Y:S01]  /*e230*/  ISETP.GT.U32.AND P4, PT, R15, R13, PT ;  /* 0x0000000d0f00720c */ /* 0x000fe20003f84070 */
[--C-:B------:R-:W-:Y:S01]  /*e240*/  @!P0 IMAD.IADD R5, R5, 0x1, -R15.reuse ;  /* 0x0000000105058824 */ /* 0x100fe200078e0a0f */
[----:B------:R-:W-:Y:S01]  /*e250*/  ISETP.GE.AND P0, PT, R6, RZ, PT ;  /* 0x000000ff0600720c */ /* 0x000fe20003f06270 */
[----:B------:R-:W-:Y:S01]  /*e260*/  @!P5 IMAD.IADD R10, R10, 0x1, -R15 ;  /* 0x000000010a0ad824 */ /* 0x000fe200078e0a0f */
[----:B------:R-:W-:Y:S01]  /*e270*/  ISETP.GT.U32.AND P5, PT, R15, R9, PT ;  /* 0x000000090f00720c */ /* 0x000fe20003fa4070 */
[----:B------:R-:W-:Y:S01]  /*e280*/  IMAD.MOV.U32 R6, RZ, RZ, R16 ;  /* 0x000000ffff067224 */ /* 0x000fe200078e0010 */
[----:B------:R-:W-:Y:S01]  /*e290*/  IABS R2, R3 ;  /* 0x0000000300027213 */ /* 0x000fe20000000000 */
[----:B------:R-:W-:-:S04]  /*e2a0*/  IMAD.HI.U32 R16, R11, R14, RZ ;  /* 0x0000000e0b107227 */ /* 0x000fc800078e00ff */
[----:B0-----:R-:W-:Y:S02]  /*e2b0*/  IMAD.MOV.U32 R0, RZ, RZ, R10 ;  /* 0x000000ffff007224 */ /* 0x001fe400078e000a */
[----:B------:R-:W-:-:S04]  /*e2c0*/  IMAD.HI.U32 R17, R11, R2, RZ ;  /* 0x000000020b117227 */ /* 0x000fc800078e00ff */
[----:B------:R-:W-:Y:S02]  /*e2d0*/  IMAD.MOV R16, RZ, RZ, -R16 ;  /* 0x000000ffff107224 */ /* 0x000fe400078e0a10 */
[----:B------:R-:W-:Y:S02]  /*e2e0*/  @!P3 IMAD.MOV R0, RZ, RZ, -R0 ;  /* 0x000000ffff00b224 */ /* 0x000fe400078e0a00 */
[----:B------:R-:W-:Y:S02]  /*e2f0*/  IMAD.MOV R10, RZ, RZ, -R17 ;  /* 0x000000ffff0a7224 */ /* 0x000fe400078e0a11 */
[--C-:B------:R-:W-:Y:S01]  /*e300*/  @!P4 IMAD.IADD R13, R13, 0x1, -R15.reuse ;  /* 0x000000010d0dc824 */ /* 0x100fe200078e0a0f */
[----:B------:R0:W-:Y:S01]  /*e310*/  STL [R1+0x140], R0 ;  /* 0x0001400001007387 */ /* 0x0001e20000100800 */
[----:B------:R-:W-:Y:S02]  /*e320*/  IMAD R14, R15, R16, R14 ;  /* 0x000000100f0e7224 */ /* 0x000fe400078e020e */
[----:B------:R-:W-:Y:S01]  /*e330*/  @!P5 IMAD.IADD R9, R9, 0x1, -R15 ;  /* 0x000000010909d824 */ /* 0x000fe200078e0a0f */
[----:B------:R-:W-:Y:S01]  /*e340*/  ISETP.GE.AND P5, PT, R4, RZ, PT ;  /* 0x000000ff0400720c */ /* 0x000fe20003fa6270 */
[C---:B------:R-:W-:Y:S01]  /*e350*/  IMAD R2, R15.reuse, R10, R2 ;  /* 0x0000000a0f027224 */ /* 0x040fe200078e0202 */
[C---:B------:R-:W-:Y:S01]  /*e360*/  ISETP.GT.U32.AND P3, PT, R15.reuse, R13, PT ;  /* 0x0000000d0f00720c */ /* 0x040fe20003f64070 */
[----:B------:R-:W-:Y:S01]  /*e370*/  @!P6 IMAD.MOV R12, RZ, RZ, -R12 ;  /* 0x000000ffff0ce224 */ /* 0x000fe200078e0a0c */
[----:B------:R-:W-:Y:S01]  /*e380*/  ISETP.GT.U32.AND P6, PT, R15, R14, PT ;  /* 0x0000000e0f00720c */ /* 0x000fe20003fc4070 */
[----:B------:R-:W-:Y:S01]  /*e390*/  IMAD.HI.U32 R4, R11, R6, RZ ;  /* 0x000000060b047227 */ /* 0x000fe200078e00ff */
[----:B------:R-:W-:-:S02]  /*e3a0*/  ISETP.GT.U32.AND P4, PT, R15, R9, PT ;  /* 0x000000090f00720c */ /* 0x000fc40003f84070 */
[----:B------:R-:W-:Y:S01]  /*e3b0*/  STL [R1+0x130], R12 ;  /* 0x0001300c01007387 */ /* 0x000fe20000100800 */
[----:B0-----:R-:W-:Y:S02]  /*e3c0*/  IMAD.MOV.U32 R0, RZ, RZ, R5 ;  /* 0x000000ffff007224 */ /* 0x001fe400078e0005 */
[----:B------:R-:W-:Y:S02]  /*e3d0*/  IMAD.MOV R4, RZ, RZ, -R4 ;  /* 0x000000ffff047224 */ /* 0x000fe400078e0a04 */
[----:B------:R-:W-:Y:S01]  /*e3e0*/  @!P1 IMAD.MOV R0, RZ, RZ, -R0 ;  /* 0x000000ffff009224 */ /* 0x000fe200078e0a00 */
[C---:B------:R-:W-:Y:S01]  /*e3f0*/  ISETP.GT.U32.AND P1, PT, R15.reuse, R2, PT ;  /* 0x000000020f00720c */ /* 0x040fe20003f24070 */
[----:B------:R-:W-:Y:S02]  /*e400*/  IMAD R6, R15, R4, R6 ;  /* 0x000000040f067224 */ /* 0x000fe400078e0206 */
[----:B------:R-:W-:Y:S01]  /*e410*/  VIADD R16, R7, 0x76 ;  /* 0x0000007607107836 */ /* 0x000fe20000000000 */
[----:B------:R0:W-:Y:S01]  /*e420*/  STL [R1+0x134], R0 ;  /* 0x0001340001007387 */ /* 0x0001e20000100800 */
[--C-:B------:R-:W-:Y:S01]  /*e430*/  @!P3 IMAD.IADD R13, R13, 0x1, -R15.reuse ;  /* 0x000000010d0db824 */ /* 0x100fe200078e0a0f */
[----:B------:R-:W-:Y:S01]  /*e440*/  ISETP.GT.U32.AND P3, PT, R15, R6, PT ;  /* 0x000000060f00720c */ /* 0x000fe20003f64070 */
[--C-:B------:R-:W-:Y:S01]  /*e450*/  @!P6 IMAD.IADD R14, R14, 0x1, -R15.reuse ;  /* 0x000000010e0ee824 */ /* 0x100fe200078e0a0f */
[----:B------:R-:W-:Y:S01]  /*e460*/  IABS R4, R16 ;  /* 0x0000001000047213 */ /* 0x000fe20000000000 */
[--C-:B------:R-:W-:Y:S01]  /*e470*/  @!P4 IMAD.IADD R9, R9, 0x1, -R15.reuse ;  /* 0x000000010909c824 */ /* 0x100fe200078e0a0f */
[----:B------:R-:W-:Y:S01]  /*e480*/  ISETP.GE.AND P4, PT, R3, RZ, PT ;  /* 0x000000ff0300720c */ /* 0x000fe20003f86270 */
[----:B------:R-:W-:Y:S01]  /*e490*/  VIADD R3, R7, 0x74 ;  /* 0x0000007407037836 */ /* 0x000fe20000000000 */
[----:B------:R-:W-:Y:S01]  /*e4a0*/  ISETP.GE.AND P6, PT, R8, RZ, PT ;  /* 0x000000ff0800720c */ /* 0x000fe20003fc6270 */
[----:B------:R-:W-:Y:S01]  /*e4b0*/  @!P1 IMAD.IADD R2, R2, 0x1, -R15 ;  /* 0x0000000102029824 */ /* 0x000fe200078e0a0f */
[----:B------:R-:W-:Y:S01]  /*e4c0*/  ISETP.GT.U32.AND P1, PT, R15, R14, PT ;  /* 0x0000000e0f00720c */ /* 0x000fe20003f24070 */
[----:B------:R-:W-:Y:S01]  /*e4d0*/  IMAD.HI.U32 R10, R11, R4, RZ ;  /* 0x000000040b0a7227 */ /* 0x000fe200078e00ff */
[----:B------:R-:W-:-:S03]  /*e4e0*/  IABS R5, R3 ;  /* 0x0000000300057213 */ /* 0x000fc60000000000 */
[----:B------:R-:W-:Y:S02]  /*e4f0*/  IMAD.MOV R10, RZ, RZ, -R10 ;  /* 0x000000ffff0a7224 */ /* 0x000fe400078e0a0a */
[----:B------:R-:W-:Y:S01]  /*e500*/  @!P3 IMAD.IADD R6, R6, 0x1, -R15 ;  /* 0x000000010606b824 */ /* 0x000fe200078e0a0f */
[C---:B------:R-:W-:Y:S01]  /*e510*/  ISETP.GT.U32.AND P3, PT, R15.reuse, R2, PT ;  /* 0x000000020f00720c */ /* 0x040fe20003f64070 */
[----:B------:R-:W-:Y:S02]  /*e520*/  IMAD R4, R15, R10, R4 ;  /* 0x0000000a0f047224 */ /* 0x000fe400078e0204 */
[----:B0-----:R-:W-:Y:S02]  /*e530*/  IMAD.MOV.U32 R0, RZ, RZ, R9 ;  /* 0x000000ffff007224 */ /* 0x001fe400078e0009 */
[----:B------:R-:W-:-:S04]  /*e540*/  IMAD.HI.U32 R9, R11, R5, RZ ;  /* 0x000000050b097227 */ /* 0x000fc800078e00ff */
[----:B------:R-:W-:Y:S01]  /*e550*/  @!P1 IMAD.IADD R14, R14, 0x1, -R15 ;  /* 0x000000010e0e9824 */ /* 0x000fe200078e0a0f */
[----:B------:R-:W-:Y:S01]  /*e560*/  ISETP.GT.U32.AND P1, PT, R15, R4, PT ;  /* 0x000000040f00720c */ /* 0x000fe20003f24070 */
[----:B------:R-:W-:Y:S02]  /*e570*/  IMAD.MOV R9, RZ, RZ, -R9 ;  /* 0x000000ffff097224 */ /* 0x000fe400078e0a09 */
[----:B------:R-:W-:Y:S02]  /*e580*/  VIADD R8, R7, 0x72 ;  /* 0x0000007207087836 */ /* 0x000fe40000000000 */
[C---:B------:R-:W-:Y:S02]  /*e590*/  IMAD R5, R15.reuse, R9, R5 ;  /* 0x000000090f057224 */ /* 0x040fe400078e0205 */
[----:B------:R-:W-:Y:S01]  /*e5a0*/  @!P2 IMAD.MOV R0, RZ, RZ, -R0 ;  /* 0x000000ffff00a224 */ /* 0x000fe200078e0a00 */
[C---:B------:R-:W-:Y:S01]  /*e5b0*/  ISETP.GT.U32.AND P2, PT, R15.reuse, R6, PT ;  /* 0x000000060f00720c */ /* 0x040fe20003f44070 */
[----:B------:R-:W-:Y:S01]  /*e5c0*/  @!P3 IMAD.IADD R2, R2, 0x1, -R15 ;  /* 0x000000010202b824 */ /* 0x000fe200078e0a0f */
[----:B------:R-:W-:Y:S01]  /*e5d0*/  IABS R18, R8 ;  /* 0x0000000800127213 */ /* 0x000fe20000000000 */
[----:B------:R-:W-:Y:S01]  /*e5e0*/  @!P0 IMAD.MOV R13, RZ, RZ, -R13 ;  /* 0x000000ffff0d8224 */ /* 0x000fe200078e0a0d */
[----:B------:R-:W-:Y:S01]  /*e5f0*/  ISETP.GT.U32.AND P3, PT, R15, R5, PT ;  /* 0x000000050f00720c */ /* 0x000fe20003f64070 */
[----:B------:R-:W-:Y:S01]  /*e600*/  @!P1 IMAD.IADD R4, R4, 0x1, -R15 ;  /* 0x0000000104049824 */ /* 0x000fe200078e0a0f */
[----:B------:R0:W-:Y:S01]  /*e610*/  STL [R1+0x138], R0 ;  /* 0x0001380001007387 */ /* 0x0001e20000100800 */
[----:B------:R-:W-:Y:S01]  /*e620*/  IMAD.HI.U32 R19, R11, R18, RZ ;  /* 0x000000120b137227 */ /* 0x000fe200078e00ff */
[----:B------:R-:W-:-:S02]  /*e630*/  ISETP.GE.AND P1, PT, R3, RZ, PT ;  /* 0x000000ff0300720c */ /* 0x000fc40003f26270 */
[----:B------:R-:W-:Y:S01]  /*e640*/  ISETP.GT.U32.AND P0, PT, R15, R4, PT ;  /* 0x000000040f00720c */ /* 0x000fe20003f04070 */
[----:B------:R-:W-:Y:S01]  /*e650*/  IMAD.MOV R19, RZ, RZ, -R19 ;  /* 0x000000ffff137224 */ /* 0x000fe200078e0a13 */
[----:B------:R-:W-:Y:S01]  /*e660*/  STL [R1+0x12c], R13 ;  /* 0x00012c0d01007387 */ /* 0x000fe20000100800 */
[----:B------:R-:W-:Y:S02]  /*e670*/  VIADD R10, R7, 0x70 ;  /* 0x00000070070a7836 */ /* 0x000fe40000000000 */
[----:B------:R-:W-:Y:S01]  /*e680*/  @!P2 IMAD.IADD R6, R6, 0x1, -R15 ;  /* 0x000000010606a824 */ /* 0x000fe200078e0a0f */
[----:B------:R-:W-:Y:S01]  /*e690*/  ISETP.GE.AND P2, PT, R16, RZ, PT ;  /* 0x000000ff1000720c */ /* 0x000fe20003f46270 */
[----:B0-----:R-:W-:Y:S01]  /*e6a0*/  IMAD.MOV.U32 R0, RZ, RZ, R14 ;  /* 0x000000ffff007224 */ /* 0x001fe200078e000e */
[----:B------:R-:W-:Y:S01]  /*e6b0*/  IABS R9, R10 ;  /* 0x0000000a00097213 */ /* 0x000fe20000000000 */
[----:B------:R-:W-:Y:S02]  /*e6c0*/  IMAD R3, R15, R19, R18 ;  /* 0x000000130f037224 */ /* 0x000fe400078e0212 */
[----:B------:R-:W-:-:S02]  /*e6d0*/  @!P5 IMAD.MOV R0, RZ, RZ, -R0 ;  /* 0x000000ffff00d224 */ /* 0x000fc400078e0a00 */
[--C-:B------:R-:W-:Y:S01]  /*e6e0*/  @!P3 IMAD.IADD R5, R5, 0x1, -R15.reuse ;  /* 0x000000010505b824 */ /* 0x100fe200078e0a0f */
[----:B------:R-:W-:Y:S01]  /*e6f0*/  ISETP.GT.U32.AND P3, PT, R15, R3, PT ;  /* 0x000000030f00720c */ /* 0x000fe20003f64070 */
[----:B------:R-:W-:Y:S01]  /*e700*/  VIADD R12, R7, 0x6e ;  /* 0x0000006e070c7836 */ /* 0x000fe20000000000 */
[----:B------:R0:W-:Y:S01]  /*e710*/  STL [R1+0x128], R0 ;  /* 0x0001280001007387 */ /* 0x0001e20000100800 */
[----:B------:R-:W-:Y:S01]  /*e720*/  @!P4 IMAD.MOV R2, RZ, RZ, -R2 ;  /* 0x000000ffff02c224 */ /* 0x000fe200078e0a02 */
[----:B------:R-:W-:Y:S01]  /*e730*/  ISETP.GT.U32.AND P5, PT, R15, R5, PT ;  /* 0x000000050f00720c */ /* 0x000fe20003fa4070 */
[----:B------:R-:W-:Y:S01]  /*e740*/  IMAD.HI.U32 R17, R11, R9, RZ ;  /* 0x000000090b117227 */ /* 0x000fe200078e00ff */
[----:B------:R-:W-:Y:S02]  /*e750*/  IABS R16, R12 ;  /* 0x0000000c00107213 */ /* 0x000fe40000000000 */
[----:B------:R1:W-:Y:S01]  /*e760*/  STL [R1+0x124], R2 ;  /* 0x0001240201007387 */ /* 0x0003e20000100800 */
[----:B------:R-:W-:Y:S01]  /*e770*/  @!P0 IMAD.IADD R4, R4, 0x1, -R15 ;  /* 0x0000000104048824 */ /* 0x000fe200078e0a0f */
[----:B------:R-:W-:Y:S01]  /*e780*/  ISETP.GE.AND P4, PT, R8, RZ, PT ;  /* 0x000000ff0800720c */ /* 0x000fe20003f86270 */
[----:B------:R-:W-:-:S02]  /*e790*/  IMAD.MOV R17, RZ, RZ, -R17 ;  /* 0x000000ffff117224 */ /* 0x000fc400078e0a11 */
[----:B0-----:R-:W-:Y:S02]  /*e7a0*/  IMAD.MOV.U32 R0, RZ, RZ, R6 ;  /* 0x000000ffff007224 */ /* 0x001fe400078e0006 */
[----:B------:R-:W-:Y:S02]  /*e7b0*/  IMAD R9, R15, R17, R9 ;  /* 0x000000110f097224 */ /* 0x000fe400078e0209 */
[----:B------:R-:W-:Y:S01]  /*e7c0*/  @!P6 IMAD.MOV R0, RZ, RZ, -R0 ;  /* 0x000000ffff00e224 */ /* 0x000fe200078e0a00 */
[----:B------:R-:W-:Y:S01]  /*e7d0*/  ISETP.GE.AND P6, PT, R10, RZ, PT ;  /* 0x000000ff0a00720c */ /* 0x000fe20003fc6270 */
[----:B-1----:R-:W-:Y:S01]  /*e7e0*/  IMAD.HI.U32 R2, R11, R16, RZ ;  /* 0x000000100b027227 */ /* 0x002fe200078e00ff */
[----:B------:R-:W-:Y:S02]  /*e7f0*/  ISETP.GT.U32.AND P0, PT, R15, R9, PT ;  /* 0x000000090f00720c */ /* 0x000fe40003f04070 */
[----:B------:R0:W-:Y:S01]  /*e800*/  STL [R1+0x120], R0 ;  /* 0x0001200001007387 */ /* 0x0001e20000100800 */
[----:B------:R-:W-:-:S02]  /*e810*/  IMAD.MOV R2, RZ, RZ, -R2 ;  /* 0x000000ffff027224 */ /* 0x000fc400078e0a02 */
[--C-:B------:R-:W-:Y:S01]  /*e820*/  @!P5 IMAD.IADD R5, R5, 0x1, -R15.reuse ;  /* 0x000000010505d824 */ /* 0x100fe200078e0a0f */
[----:B------:R-:W-:Y:S01]  /*e830*/  ISETP.GE.AND P5, PT, R12, RZ, PT ;  /* 0x000000ff0c00720c */ /* 0x000fe20003fa6270 */
[--C-:B------:R-:W-:Y:S02]  /*e840*/  @!P3 IMAD.IADD R3, R3, 0x1, -R15.reuse ;  /* 0x000000010303b824 */ /* 0x100fe400078e0a0f */
[----:B------:R-:W-:Y:S02]  /*e850*/  VIADD R6, R7, 0x6c ;  /* 0x0000006c07067836 */ /* 0x000fe40000000000 */
[----:B------:R-:W-:Y:S02]  /*e860*/  IMAD R19, R15, R2, R16 ;  /* 0x000000020f137224 */ /* 0x000fe400078e0210 */
[----:B0-----:R-:W-:Y:S01]  /*e870*/  IMAD.MOV.U32 R0, RZ, RZ, R4 ;  /* 0x000000ffff007224 */ /* 0x001fe200078e0004 */
[----:B------:R-:W-:Y:S01]  /*e880*/  IABS R18, R6 ;  /* 0x0000000600127213 */ /* 0x000fe20000000000 */
[----:B------:R-:W-:Y:S01]  /*e890*/  @!P0 IMAD.IADD R9, R9, 0x1, -R15 ;  /* 0x0000000109098824 */ /* 0x000fe200078e0a0f */
[----:B------:R-:W-:Y:S01]  /*e8a0*/  ISETP.GE.AND P3, PT, R6, RZ, PT ;  /* 0x000000ff0600720c */ /* 0x000fe20003f66270 */
[----:B------:R-:W-:Y:S01]  /*e8b0*/  @!P2 IMAD.MOV R0, RZ, RZ, -R0 ;  /* 0x000000ffff00a224 */ /* 0x000fe200078e0a00 */
[----:B------:R-:W-:Y:S01]  /*e8c0*/  ISETP.GT.U32.AND P2, PT, R15, R3, PT ;  /* 0x000000030f00720c */ /* 0x000fe20003f44070 */
[----:B------:R-:W-:Y:S01]  /*e8d0*/  IMAD.HI.U32 R4, R11, R18, RZ ;  /* 0x000000120b047227 */ /* 0x000fe200078e00ff */
[----:B------:R-:W-:-:S02]  /*e8e0*/  ISETP.GT.U32.AND P0, PT, R15, R9, PT ;  /* 0x000000090f00720c */ /* 0x000fc40003f04070 */
[----:B------:R0:W-:Y:S01]  /*e8f0*/  STL [R1+0x118], R0 ;  /* 0x0001180001007387 */ /* 0x0001e20000100800 */
[----:B------:R-:W-:Y:S02]  /*e900*/  IMAD.MOV R4, RZ, RZ, -R4 ;  /* 0x000000ffff047224 */ /* 0x000fe400078e0a04 */
[----:B------:R-:W-:Y:S02]  /*e910*/  VIADD R6, R7, 0x68 ;  /* 0x0000006807067836 */ /* 0x000fe40000000000 */
[----:B------:R-:W-:Y:S02]  /*e920*/  IMAD R18, R15, R4, R18 ;  /* 0x000000040f127224 */ /* 0x000fe400078e0212 */
[----:B------:R-:W-:Y:S01]  /*e930*/  VIADD R8, R7, 0x6a ;  /* 0x0000006a07087836 */ /* 0x000fe20000000000 */
[----:B------:R-:W-:Y:S01]  /*e940*/  IABS R13, R6 ;  /* 0x00000006000d7213 */ /* 0x000fe20000000000 */
[----:B------:R-:W-:Y:S01]  /*e950*/  @!P2 IMAD.IADD R3, R3, 0x1, -R15 ;  /* 0x000000010303a824 */ /* 0x000fe200078e0a0f */
[----:B------:R-:W-:Y:S01]  /*e960*/  ISETP.GT.U32.AND P2, PT, R15, R18, PT ;  /* 0x000000120f00720c */ /* 0x000fe20003f44070 */
[----:B0-----:R-:W-:Y:S01]  /*e970*/  IMAD.MOV.U32 R0, RZ, RZ, R5 ;  /* 0x000000ffff007224 */ /* 0x001fe200078e0005 */
[----:B------:R-:W-:Y:S01]  /*e980*/  IABS R17, R8 ;  /* 0x0000000800117213 */ /* 0x000fe20000000000 */
[----:B------:R-:W-:-:S04]  /*e990*/  IMAD.HI.U32 R5, R11, R13, RZ ;  /* 0x0000000d0b057227 */ /* 0x000fc800078e00ff */
[----:B------:R-:W-:Y:S01]  /*e9a0*/  @!P1 IMAD.MOV R0, RZ, RZ, -R0 ;  /* 0x000000ffff009224 */ /* 0x000fe200078e0a00 */
[----:B------:R-:W-:Y:S01]  /*e9b0*/  ISETP.GT.U32.AND P1, PT, R15, R19, PT ;  /* 0x000000130f00720c */ /* 0x000fe20003f24070 */
[----:B------:R-:W-:-:S03]  /*e9c0*/  IMAD.HI.U32 R4, R11, R17, RZ ;  /* 0x000000110b047227 */ /* 0x000fc600078e00ff */
[----:B------:R0:W-:Y:S01]  /*e9d0*/  STL [R1+0x108], R0 ;  /* 0x0001080001007387 */ /* 0x0001e20000100800 */
[----:B------:R-:W-:Y:S02]  /*e9e0*/  IMAD.MOV R5, RZ, RZ, -R5 ;  /* 0x000000ffff057224 */ /* 0x000fe400078e0a05 */
[--C-:B------:R-:W-:Y:S01]  /*e9f0*/  @!P0 IMAD.IADD R9, R9, 0x1, -R15.reuse ;  /* 0x0000000109098824 */ /* 0x100fe200078e0a0f */
[----:B------:R-:W-:Y:S01]  /*ea00*/  ISETP.GE.AND P0, PT, R8, RZ, PT ;  /* 0x000000ff0800720c */ /* 0x000fe20003f06270 */
[----:B------:R-:W-:Y:S02]  /*ea10*/  VIADD R2, R7, 0x66 ;  /* 0x0000006607027836 */ /* 0x000fe40000000000 */
[----:B------:R-:W-:Y:S02]  /*ea20*/  IMAD.MOV R8, RZ, RZ, -R4 ;  /* 0x000000ffff087224 */ /* 0x000fe400078e0a04 */
[----:B------:R-:W-:Y:S01]  /*ea30*/  @!P1 IMAD.IADD R19, R19, 0x1, -R15 ;  /* 0x0000000113139824 */ /* 0x000fe200078e0a0f */
[----:B------:R-:W-:Y:S01]  /*ea40*/  IABS R16, R2 ;  /* 0x0000000200107213 */ /* 0x000fe20000000000 */
[----:B0-----:R-:W-:Y:S01]  /*ea50*/  IMAD.MOV.U32 R0, RZ, RZ, R3 ;  /* 0x000000ffff007224 */ /* 0x001fe200078e0003 */
[----:B------:R-:W-:Y:S01]  /*ea60*/  ISETP.GE.AND P1, PT, R6, RZ, PT ;  /* 0x000000ff0600720c */ /* 0x000fe20003f26270 */
[----:B------:R-:W-:-:S02]  /*ea70*/  IMAD R13, R15, R5, R13 ;  /* 0x000000050f0d7224 */ /* 0x000fc400078e020d */
[----:B------:R-:W-:Y:S01]  /*ea80*/  @!P4 IMAD.MOV R0, RZ, RZ, -R0 ;  /* 0x000000ffff00c224 */ /* 0x000fe200078e0a00 */
[C---:B------:R-:W-:Y:S01]  /*ea90*/  ISETP.GT.U32.AND P4, PT, R15.reuse, R19, PT ;  /* 0x000000130f00720c */ /* 0x040fe20003f84070 */
[----:B------:R-:W-:Y:S02]  /*eaa0*/  @!P2 IMAD.IADD R18, R18, 0x1, -R15 ;  /* 0x000000011212a824 */ /* 0x000fe400078e0a0f */
[----:B------:R-:W-:Y:S01]  /*eab0*/  IMAD R17, R15, R8, R17 ;  /* 0x000000080f117224 */ /* 0x000fe200078e0211 */
[----:B------:R0:W-:Y:S01]  /*eac0*/  STL [R1+0x100], R0 ;  /* 0x0001000001007387 */ /* 0x0001e20000100800 */
[----:B------:R-:W-:Y:S01]  /*ead0*/  IMAD.HI.U32 R4, R11, R16, RZ ;  /* 0x000000100b047227 */ /* 0x000fe200078e00ff */
[----:B------:R-:W-:-:S03]  /*eae0*/  ISETP.GT.U32.AND P2, PT, R15, R18, PT ;  /* 0x000000120f00720c */ /* 0x000fc60003f44070 */
[----:B------:R-:W-:Y:S02]  /*eaf0*/  IMAD.MOV R4, RZ, RZ, -R4 ;  /* 0x000000ffff047224 */ /* 0x000fe400078e0a04 */
[----:B------:R-:W-:Y:S02]  /*eb00*/  VIADD R14, R7, 0x60 ;  /* 0x00000060070e7836 */ /* 0x000fe40000000000 */
[----:B------:R-:W-:Y:S01]  /*eb10*/  @!P4 IMAD.IADD R19, R19, 0x1, -R15 ;  /* 0x000000011313c824 */ /* 0x000fe200078e0a0f */
[----:B------:R-:W-:Y:S01]  /*eb20*/  ISETP.GT.U32.AND P4, PT, R15, R13, PT ;  /* 0x0000000d0f00720c */ /* 0x000fe20003f84070 */
[----:B0-----:R-:W-:Y:S01]  /*eb30*/  IMAD.MOV.U32 R0, RZ, RZ, R9 ;  /* 0x000000ffff007224 */ /* 0x001fe200078e0009 */
[----:B------:R-:W-:Y:S01]  /*eb40*/  IABS R9, R14 ;  /* 0x0000000e00097213 */ /* 0x000fe20000000000 */
[----:B------:R-:W-:Y:S02]  /*eb50*/  VIADD R3, R7, 0x62 ;  /* 0x0000006207037836 */ /* 0x000fe40000000000 */
[----:B------:R-:W-:Y:S01]  /*eb60*/  @!P6 IMAD.MOV R0, RZ, RZ, -R0 ;  /* 0x000000ffff00e224 */ /* 0x000fe200078e0a00 */
[C---:B------:R-:W-:Y:S01]  /*eb70*/  ISETP.GT.U32.AND P6, PT, R15.reuse, R17, PT ;  /* 0x000000110f00720c */ /* 0x040fe20003fc4070 */
[----:B------:R-:W-:Y:S01]  /*eb80*/  IMAD R16, R15, R4, R16 ;  /* 0x000000040f107224 */ /* 0x000fe200078e0210 */
[----:B------:R-:W-:Y:S01]  /*eb90*/  IABS R4, R3 ;  /* 0x0000000300047213 */ /* 0x000fe20000000000 */
[----:B------:R-:W-:Y:S01]  /*eba0*/  VIADD R5, R7, 0x64 ;  /* 0x0000006407057836 */ /* 0x000fe20000000000 */
[----:B------:R0:W-:Y:S01]  /*ebb0*/  STL [R1+0x110], R0 ;  /* 0x0001100001007387 */ /* 0x0001e20000100800 */
[----:B------:R-:W-:-:S02]  /*ebc0*/  IMAD.MOV.U32 R20, RZ, RZ, R19 ;  /* 0x000000ffff147224 */ /* 0x000fc400078e0013 */
[--C-:B------:R-:W-:Y:S01]  /*ebd0*/  @!P4 IMAD.IADD R13, R13, 0x1, -R15.reuse ;  /* 0x000000010d0dc824 */ /* 0x100fe200078e0a0f */
[----:B------:R-:W-:Y:S01]  /*ebe0*/  IABS R8, R5 ;  /* 0x0000000500087213 */ /* 0x000fe20000000000 */
[--C-:B------:R-:W-:Y:S01]  /*ebf0*/  @!P2 IMAD.IADD R18, R18, 0x1, -R15.reuse ;  /* 0x000000011212a824 */ /* 0x100fe200078e0a0f */
[C---:B------:R-:W-:Y:S01]  /*ec00*/  ISETP.GT.U32.AND P2, PT, R15.reuse, R16, PT ;  /* 0x000000100f00720c */ /* 0x040fe20003f44070 */
[----:B------:R-:W-:Y:S01]  /*ec10*/  @!P5 IMAD.MOV R20, RZ, RZ, -R20 ;  /* 0x000000ffff14d224 */ /* 0x000fe200078e0a14 */
[----:B------:R-:W-:Y:S01]  /*ec20*/  ISETP.GT.U32.AND P5, PT, R15, R13, PT ;  /* 0x0000000d0f00720c */ /* 0x000fe20003fa4070 */
[----:B------:R-:W-:Y:S01]  /*ec30*/  @!P6 IMAD.IADD R17, R17, 0x1, -R15 ;  /* 0x000000011111e824 */ /* 0x000fe200078e0a0f */
[----:B------:R-:W-:Y:S01]  /*ec40*/  ISETP.GE.AND P6, PT, R2, RZ, PT ;  /* 0x000000ff0200720c */ /* 0x000fe20003fc6270 */
[----:B------:R-:W-:Y:S01]  /*ec50*/  IMAD.MOV.U32 R2, RZ, RZ, R9 ;  /* 0x000000ffff027224 */ /* 0x000fe200078e0009 */
[----:B------:R-:W-:Y:S01]  /*ec60*/  STL [R1+0xc0], R20 ;  /* 0x0000c01401007387 */ /* 0x000fe20000100800 */
[----:B------:R-:W-:Y:S01]  /*ec70*/  IMAD.HI.U32 R9, R11, R4, RZ ;  /* 0x000000040b097227 */ /* 0x000fe200078e00ff */
[----:B------:R-:W-:-:S03]  /*ec80*/  ISETP.GT.U32.AND P4, PT, R15, R17, PT ;  /* 0x000000110f00720c */ /* 0x000fc60003f84070 */
[----:B------:R-:W-:-:S04]  /*ec90*/  IMAD.HI.U32 R12, R11, R8, RZ ;  /* 0x000000080b0c7227 */ /* 0x000fc800078e00ff */
[----:B------:R-:W-:Y:S02]  /*eca0*/  IMAD.MOV R9, RZ, RZ, -R9 ;  /* 0x000000ffff097224 */ /* 0x000fe400078e0a09 */
[----:B0-----:R-:W-:Y:S02]  /*ecb0*/  IMAD.MOV.U32 R0, RZ, RZ, R18 ;  /* 0x000000ffff007224 */ /* 0x001fe400078e0012 */
[----:B------:R-:W-:Y:S02]  /*ecc0*/  IMAD.MOV R12, RZ, RZ, -R12 ;  /* 0x000000ffff0c7224 */ /* 0x000fe400078e0a0c */
[----:B------:R-:W-:Y:S02]  /*ecd0*/  IMAD R4, R15, R9, R4 ;  /* 0x000000090f047224 */ /* 0x000fe400078e0204 */
[----:B------:R-:W-:Y:S01]  /*ece0*/  @!P3 IMAD.MOV R0, RZ, RZ, -R0 ;  /* 0x000000ffff00b224 */ /* 0x000fe200078e0a00 */
[----:B------:R-:W-:Y:S01]  /*ecf0*/  ISETP.GE.AND P3, PT, R5, RZ, PT ;  /* 0x000000ff0500720c */ /* 0x000fe20003f66270 */
[----:B------:R-:W-:-:S02]  /*ed00*/  @!P2 IMAD.IADD R16, R16, 0x1, -R15 ;  /* 0x000000011010a824 */ /* 0x000fc400078e0a0f */
[----:B------:R-:W-:Y:S01]  /*ed10*/  IMAD R5, R15, R12, R8 ;  /* 0x0000000c0f057224 */ /* 0x000fe200078e0208 */
[----:B------:R0:W-:Y:S01]  /*ed20*/  STL [R1+0xcc], R0 ;  /* 0x0000cc0001007387 */ /* 0x0001e20000100800 */
[--C-:B------:R-:W-:Y:S01]  /*ed30*/  @!P5 IMAD.IADD R13, R13, 0x1, -R15.reuse ;  /* 0x000000010d0dd824 */ /* 0x100fe200078e0a0f */
[----:B------:R-:W-:Y:S01]  /*ed40*/  ISETP.GT.U32.AND P5, PT, R15, R4, PT ;  /* 0x000000040f00720c */ /* 0x000fe20003fa4070 */
[----:B------:R-:W-:Y:S01]  /*ed50*/  @!P4 IMAD.IADD R17, R17, 0x1, -R15 ;  /* 0x000000011111c824 */ /* 0x000fe200078e0a0f */
[----:B------:R-:W-:Y:S01]  /*ed60*/  ISETP.GT.U32.AND P2, PT, R15, R16, PT ;  /* 0x000000100f00720c */ /* 0x000fe20003f44070 */
[----:B------:R-:W-:Y:S01]  /*ed70*/  VIADD R6, R7, 0x5e ;  /* 0x0000005e07067836 */ /* 0x000fe20000000000 */
[----:B------:R-:W-:Y:S01]  /*ed80*/  ISETP.GT.U32.AND P4, PT, R15, R5, PT ;  /* 0x000000050f00720c */ /* 0x000fe20003f84070 */
[----:B------:R-:W-:-:S03]  /*ed90*/  IMAD.HI.U32 R12, R11, R2, RZ ;  /* 0x000000020b0c7227 */ /* 0x000fc600078e00ff */
[----:B------:R-:W-:Y:S01]  /*eda0*/  IABS R10, R6 ;  /* 0x00000006000a7213 */ /* 0x000fe20000000000 */
[----:B------:R-:W-:Y:S02]  /*edb0*/  IMAD.MOV R12, RZ, RZ, -R12 ;  /* 0x000000ffff0c7224 */ /* 0x000fe400078e0a0c */
[----:B0-----:R-:W-:Y:S02]  /*edc0*/  IMAD.MOV.U32 R0, RZ, RZ, R17 ;  /* 0x000000ffff007224 */ /* 0x001fe400078e0011 */
[----:B------:R-:W-:Y:S02]  /*edd0*/  IMAD R2, R15, R12, R2 ;  /* 0x0000000c0f027224 */ /* 0x000fe400078e0202 */
[----:B------:R-:W-:-:S04]  /*ede0*/  IMAD.HI.U32 R8, R11, R10, RZ ;  /* 0x0000000a0b087227 */ /* 0x000fc800078e00ff */
[--C-:B------:R-:W-:Y:S02]  /*edf0*/  @!P5 IMAD.IADD R4, R4, 0x1, -R15.reuse ;  /* 0x000000010404d824 */ /* 0x100fe400078e0a0f */
[--C-:B------:R-:W-:Y:S01]  /*ee00*/  @!P2 IMAD.IADD R16, R16, 0x1, -R15.reuse ;  /* 0x000000011010a824 */ /* 0x100fe200078e0a0f */
[----:B------:R-:W-:Y:S01]  /*ee10*/  ISETP.GE.AND P2, PT, R3, RZ, PT ;  /* 0x000000ff0300720c */ /* 0x000fe20003f46270 */
[----:B------:R-:W-:Y:S01]  /*ee20*/  @!P0 IMAD.MOV R0, RZ, RZ, -R0 ;  /* 0x000000ffff008224 */ /* 0x000fe200078e0a00 */
[----:B------:R-:W-:Y:S01]  /*ee30*/  ISETP.GT.U32.AND P5, PT, R15, R4, PT ;  /* 0x000000040f00720c */ /* 0x000fe20003fa4070 */
[----:B------:R-:W-:Y:S01]  /*ee40*/  @!P4 IMAD.IADD R5, R5, 0x1, -R15 ;  /* 0x000000010505c824 */ /* 0x000fe200078e0a0f */
[----:B------:R-:W-:Y:S01]  /*ee50*/  ISETP.GT.U32.AND P4, PT, R15, R2, PT ;  /* 0x000000020f00720c */ /* 0x000fe20003f84070 */
[----:B------:R-:W-:Y:S01]  /*ee60*/  IMAD.MOV R8, RZ, RZ, -R8 ;  /* 0x000000ffff087224 */ /* 0x000fe200078e0a08 */
[----:B------:R0:W-:Y:S01]  /*ee70*/  STL [R1+0xd8], R0 ;  /* 0x0000d80001007387 */ /* 0x0001e20000100800 */
[----:B------:R-:W-:Y:S01]  /*ee80*/  VIADD R3, R7, 0x5a ;  /* 0x0000005a07037836 */ /* 0x000fe20000000000 */
[C---:B------:R-:W-:Y:S01]  /*ee90*/  ISETP.GT.U32.AND P0, PT, R15.reuse, R5, PT ;  /* 0x000000050f00720c */ /* 0x040fe20003f04070 */
[----:B------:R-:W-:-:S02]  /*eea0*/  IMAD R10, R15, R8, R10 ;  /* 0x000000080f0a7224 */ /* 0x000fc400078e020a */
[----:B------:R-:W-:Y:S01]  /*eeb0*/  VIADD R9, R7, 0x5c ;  /* 0x0000005c07097836 */ /* 0x000fe20000000000 */
[----:B------:R-:W-:Y:S01]  /*eec0*/  IABS R8, R3 ;  /* 0x0000000300087213 */ /* 0x000fe20000000000 */
[----:B------:R-:W-:Y:S02]  /*eed0*/  IMAD.MOV.U32 R17, RZ, RZ, R13 ;  /* 0x000000ffff117224 */ /* 0x000fe400078e000d */
[----:B------:R-:W-:Y:S01]  /*eee0*/  @!P5 IMAD.IADD R4, R4, 0x1, -R15 ;  /* 0x000000010404d824 */ /* 0x000fe200078e0a0f */
[----:B------:R-:W-:Y:S01]  /*eef0*/  IABS R12, R9 ;  /* 0x00000009000c7213 */ /* 0x000fe20000000000 */
[----:B0-----:R-:W-:Y:S01]  /*ef00*/  IMAD.MOV.U32 R0, RZ, RZ, R16 ;  /* 0x000000ffff007224 */ /* 0x001fe200078e0010 */
[----:B------:R-:W-:Y:S01]  /*ef10*/  ISETP.GE.AND P5, PT, R9, RZ, PT ;  /* 0x000000ff0900720c */ /* 0x000fe20003fa6270 */
[----:B------:R-:W-:Y:S01]  /*ef20*/  @!P1 IMAD.MOV R17, RZ, RZ, -R17 ;  /* 0x000000ffff119224 */ /* 0x000fe200078e0a11 */
[----:B------:R-:W-:Y:S01]  /*ef30*/  ISETP.GT.U32.AND P1, PT, R15, R10, PT ;  /* 0x0000000a0f00720c */ /* 0x000fe20003f24070 */
[----:B------:R-:W-:Y:S01]  /*ef40*/  @!P6 IMAD.MOV R0, RZ, RZ, -R0 ;  /* 0x000000ffff00e224 */ /* 0x000fe200078e0a00 */
[----:B------:R-:W-:Y:S01]  /*ef50*/  ISETP.GE.AND P6, PT, R14, RZ, PT ;  /* 0x000000ff0e00720c */ /* 0x000fe20003fc6270 */
[----:B------:R-:W-:Y:S01]  /*ef60*/  IMAD.HI.U32 R14, R11, R8, RZ ;  /* 0x000000080b0e7227 */ /* 0x000fe200078e00ff */
[----:B------:R-:W-:Y:S03]  /*ef70*/  STL [R1+0xf8], R17 ;  /* 0x0000f81101007387 */ /* 0x000fe60000100800 */
[----:B------:R-:W-:Y:S01]  /*ef80*/  @!P4 IMAD.IADD R2, R2, 0x1, -R15 ;  /* 0x000000010202c824 */ /* 0x000fe200078e0a0f */
[----:B------:R0:W-:Y:S01]  /*ef90*/  STL [R1+0xdc], R0 ;  /* 0x0000dc0001007387 */ /* 0x0001e20000100800 */
[----:B------:R-:W-:-:S02]  /*efa0*/  IMAD.MOV R14, RZ, RZ, -R14 ;  /* 0x000000ffff0e7224 */ /* 0x000fc400078e0a0e */
[----:B------:R-:W-:Y:S01]  /*efb0*/  IMAD.HI.U32 R13, R11, R12, RZ ;  /* 0x0000000c0b0d7227 */ /* 0x000fe200078e00ff */
[----:B------:R-:W-:-:S03]  /*efc0*/  ISETP.GT.U32.AND P4, PT, R15, R2, PT ;  /* 0x000000020f00720c */ /* 0x000fc60003f84070 */
[----:B------:R-:W-:Y:S02]  /*efd0*/  IMAD R8, R15, R14, R8 ;  /* 0x0000000e0f087224 */ /* 0x000fe400078e0208 */
[----:B------:R-:W-:Y:S02]  /*efe0*/  IMAD.MOV.U32 R9, RZ, RZ, R4 ;  /* 0x000000ffff097224 */ /* 0x000fe400078e0004 */
[----:B------:R-:W-:Y:S02]  /*eff0*/  IMAD.MOV R13, RZ, RZ, -R13 ;  /* 0x000000ffff0d7224 */ /* 0x000fe400078e0a0d */
[----:B------:R-:W-:Y:S01]  /*f000*/  @!P0 IMAD.IADD R5, R5, 0x1, -R15 ;  /* 0x0000000105058824 */ /* 0x000fe200078e0a0f */
[----:B------:R-:W-:Y:S01]  /*f010*/  ISETP.GE.AND P0, PT, R6, RZ, PT ;  /* 0x000000ff0600720c */ /* 0x000fe20003f06270 */
[----:B------:R-:W-:Y:S01]  /*f020*/  @!P2 IMAD.MOV R9, RZ, RZ, -R9 ;  /* 0x000000ffff09a224 */ /* 0x000fe200078e0a09 */
[C---:B------:R-:W-:Y:S01]  /*f030*/  ISETP.GT.U32.AND P2, PT, R15.reuse, R8, PT ;  /* 0x000000080f00720c */ /* 0x040fe20003f44070 */
[----:B------:R-:W-:-:S02]  /*f040*/  IMAD R6, R15, R13, R12 ;  /* 0x0000000d0f067224 */ /* 0x000fc400078e020c */
[----:B------:R-:W-:Y:S02]  /*f050*/  @!P1 IMAD.IADD R10, R10, 0x1, -R15 ;  /* 0x000000010a0a9824 */ /* 0x000fe400078e0a0f */
[----:B0-----:R-:W-:Y:S02]  /*f060*/  IMAD.MOV.U32 R0, RZ, RZ, R5 ;  /* 0x000000ffff007224 */ /* 0x001fe400078e0005 */
[--C-:B------:R-:W-:Y:S01]  /*f070*/  @!P4 IMAD.IADD R2, R2, 0x1, -R15.reuse ;  /* 0x000000010202c824 */ /* 0x100fe200078e0a0f */
[C---:B------:R-:W-:Y:S01]  /*f080*/  ISETP.GT.U32.AND P1, PT, R15.reuse, R10, PT ;  /* 0x0000000a0f00720c */ /* 0x040fe20003f24070 */
[----:B------:R-:W-:Y:S01]  /*f090*/  @!P3 IMAD.MOV R0, RZ, RZ, -R0 ;  /* 0x000000ffff00b224 */ /* 0x000fe200078e0a00 */
[----:B------:R-:W-:Y:S01]  /*f0a0*/  ISETP.GT.U32.AND P3, PT, R15, R6, PT ;  /* 0x000000060f00720c */ /* 0x000fe20003f64070 */
[----:B------:R-:W-:Y:S01]  /*f0b0*/  VIADD R5, R7, 0x58 ;  /* 0x0000005807057836 */ /* 0x000fe20000000000 */
[----:B------:R-:W-:Y:S01]  /*f0c0*/  ISETP.GE.AND P4, PT, R3, RZ, PT ;  /* 0x000000ff0300720c */ /* 0x000fe20003f86270 */
[----:B------:R-:W-:Y:S01]  /*f0d0*/  @!P2 IMAD.IADD R8, R8, 0x1, -R15 ;  /* 0x000000010808a824 */ /* 0x000fe200078e0a0f */
[----:B------:R0:W-:Y:S01]  /*f0e0*/  STL [R1+0xe0], R0 ;  /* 0x0000e00001007387 */ /* 0x0001e20000100800 */
[C---:B------:R-:W-:Y:S01]  /*f0f0*/  VIADD R16, R7.reuse, 0x50 ;  /* 0x0000005007107836 */ /* 0x040fe20000000000 */
[----:B------:R-:W-:Y:S01]  /*f100*/  IABS R4, R5 ;  /* 0x0000000500047213 */ /* 0x000fe20000000000 */
[----:B------:R-:W-:Y:S01]  /*f110*/  VIADD R18, R7, 0x48 ;  /* 0x0000004807127836 */ /* 0x000fe20000000000 */
[----:B------:R1:W-:Y:S01]  /*f120*/  STL [R1+0xe4], R9 ;  /* 0x0000e40901007387 */ /* 0x0003e20000100800 */
[----:B------:R-:W-:Y:S01]  /*f130*/  ISETP.GT.U32.AND P2, PT, R15, R8, PT ;  /* 0x000000080f00720c */ /* 0x000fe20003f44070 */
[----:B------:R-:W-:-:S02]  /*f140*/  VIADD R19, R7, 0x4a ;  /* 0x0000004a07137836 */ /* 0x000fc40000000000 */
[--C-:B------:R-:W-:Y:S02]  /*f150*/  @!P1 IMAD.IADD R10, R10, 0x1, -R15.reuse ;  /* 0x000000010a0a9824 */ /* 0x100fe400078e0a0f */
[----:B0-----:R-:W-:Y:S02]  /*f160*/  IMAD.MOV.U32 R0, RZ, RZ, R2 ;  /* 0x000000ffff007224 */ /* 0x001fe400078e0002 */
[----:B------:R-:W-:Y:S02]  /*f170*/  @!P3 IMAD.IADD R6, R6, 0x1, -R15 ;  /* 0x000000010606b824 */ /* 0x000fe400078e0a0f */
[----:B------:R-:W-:Y:S01]  /*f180*/  @!P6 IMAD.MOV R0, RZ, RZ, -R0 ;  /* 0x000000ffff00e224 */ /* 0x000fe200078e0a00 */
[----:B------:R-:W-:Y:S01]  /*f190*/  ISETP.GE.AND P6, PT, R5, RZ, PT ;  /* 0x000000ff0500720c */ /* 0x000fe20003fc6270 */
[----:B-1----:R-:W-:Y:S01]  /*f1a0*/  VIADD R9, R7, 0x56 ;  /* 0x0000005607097836 */ /* 0x002fe20000000000 */
[----:B------:R-:W-:Y:S01]  /*f1b0*/  ISETP.GT.U32.AND P3, PT, R15, R6, PT ;  /* 0x000000060f00720c */ /* 0x000fe20003f64070 */
[----:B------:R-:W-:Y:S01]  /*f1c0*/  IMAD.HI.U32 R5, R11, R4, RZ ;  /* 0x000000040b057227 */ /* 0x000fe200078e00ff */
[----:B------:R0:W-:Y:S02]  /*f1d0*/  STL [R1+0xf0], R0 ;  /* 0x0000f00001007387 */ /* 0x0001e40000100800 */
[----:B------:R-:W-:Y:S01]  /*f1e0*/  ISETP.GE.AND P1, PT, R9, RZ, PT ;  /* 0x000000ff0900720c */ /* 0x000fe20003f26270 */
[----:B------:R-:W-:Y:S01]  /*f1f0*/  VIADD R2, R7, 0x54 ;  /* 0x0000005407027836 */ /* 0x000fe20000000000 */
[----:B------:R-:W-:Y:S01]  /*f200*/  IABS R9, R9 ;  /* 0x0000000900097213 */ /* 0x000fe20000000000 */
[----:B------:R-:W-:-:S02]  /*f210*/  IMAD.MOV R5, RZ, RZ, -R5 ;  /* 0x000000ffff057224 */ /* 0x000fc400078e0a05 */
[----:B------:R-:W-:Y:S01]  /*f220*/  @!P2 IMAD.IADD R8, R8, 0x1, -R15 ;  /* 0x000000010808a824 */ /* 0x000fe200078e0a0f */
[----:B------:R-:W-:Y:S01]  /*f230*/  IABS R3, R2 ;  /* 0x0000000200037213 */ /* 0x000fe20000000000 */
[----:B0-----:R-:W-:Y:S02]  /*f240*/  IMAD.MOV.U32 R0, RZ, RZ, R10 ;  /* 0x000000ffff007224 */ /* 0x001fe400078e000a */
[----:B------:R-:W-:-:S04]  /*f250*/  IMAD.HI.U32 R10, R11, R9, RZ ;  /* 0x000000090b0a7227 */ /* 0x000fc800078e00ff */
[----:B------:R-:W-:Y:S01]  /*f260*/  @!P0 IMAD.MOV R0, RZ, RZ, -R0 ;  /* 0x000000ffff008224 */ /* 0x000fe200078e0a00 */
[----:B------:R-:W-:Y:S01]  /*f270*/  ISETP.GE.AND P0, PT, R2, RZ, PT ;  /* 0x000000ff0200720c */ /* 0x000fe20003f06270 */
[----:B------:R-:W-:Y:S02]  /*f280*/  IMAD R2, R15, R5, R4 ;  /* 0x000000050f027224 */ /* 0x000fe400078e0204 */
[----:B------:R-:W-:Y:S01]  /*f290*/  VIADD R5, R7, 0x52 ;  /* 0x0000005207057836 */ /* 0x000fe20000000000 */
[----:B------:R0:W-:Y:S01]  /*f2a0*/  STL [R1+0xf4], R0 ;  /* 0x0000f40001007387 */ /* 0x0001e20000100800 */
[----:B------:R-:W-:Y:S02]  /*f2b0*/  IMAD.MOV R10, RZ, RZ, -R10 ;  /* 0x000000ffff0a7224 */ /* 0x000fe400078e0a0a */
[----:B------:R-:W-:Y:S01]  /*f2c0*/  @!P3 IMAD.IADD R6, R6, 0x1, -R15 ;  /* 0x000000010606b824 */ /* 0x000fe200078e0a0f */
[----:B------:R-:W-:Y:S01]  /*f2d0*/  IABS R17, R5 ;  /* 0x0000000500117213 */ /* 0x000fe20000000000 */
[----:B------:R-:W-:Y:S01]  /*f2e0*/  IMAD.HI.U32 R4, R11, R3, RZ ;  /* 0x000000030b047227 */ /* 0x000fe200078e00ff */
[----:B------:R-:W-:-:S02]  /*f2f0*/  ISETP.GE.AND P2, PT, R5, RZ, PT ;  /* 0x000000ff0500720c */ /* 0x000fc40003f46270 */
[C---:B------:R-:W-:Y:S01]  /*f300*/  ISETP.GT.U32.AND P3, PT, R15.reuse, R2, PT ;  /* 0x000000020f00720c */ /* 0x040fe20003f64070 */
[C---:B------:R-:W-:Y:S02]  /*f310*/  IMAD R5, R15.reuse, R10, R9 ;  /* 0x0000000a0f057224 */ /* 0x040fe400078e0209 */
[----:B0-----:R-:W-:Y:S02]  /*f320*/  IMAD.MOV.U32 R0, RZ, RZ, R8 ;  /* 0x000000ffff007224 */ /* 0x001fe400078e0008 */
[----:B------:R-:W-:Y:S02]  /*f330*/  IMAD.MOV.U32 R12, RZ, RZ, R6 ;  /* 0x000000ffff0c7224 */ /* 0x000fe400078e0006 */
[----:B------:R-:W-:Y:S01]  /*f340*/  @!P4 IMAD.MOV R0, RZ, RZ, -R0 ;  /* 0x000000ffff00c224 */ /* 0x000fe200078e0a00 */
[----:B------:R-:W-:Y:S01]  /*f350*/  ISETP.GT.U32.AND P4, PT, R15, R5, PT ;  /* 0x000000050f00720c */ /* 0x000fe20003f84070 */
[----:B------:R-:W-:Y:S02]  /*f360*/  IMAD.MOV R4, RZ, RZ, -R4 ;  /* 0x000000ffff047224 */ /* 0x000fe400078e0a04 */
[----:B------:R-:W-:-:S02]  /*f370*/  @!P5 IMAD.MOV R12, RZ, RZ, -R12 ;  /* 0x000000ffff0cd224 */ /* 0x000fc400078e0a0c */
[----:B------:R-:W-:Y:S01]  /*f380*/  @!P3 IMAD.IADD R2, R2, 0x1, -R15 ;  /* 0x000000010202b824 */ /* 0x000fe200078e0a0f */
[----:B------:R-:W-:Y:S01]  /*f390*/  ISETP.GE.AND P3, PT, R16, RZ, PT ;  /* 0x000000ff1000720c */ /* 0x000fe20003f66270 */
[----:B------:R-:W-:Y:S01]  /*f3a0*/  IMAD R3, R15, R4, R3 ;  /* 0x000000040f037224 */ /* 0x000fe200078e0203 */
[----:B------:R-:W-:Y:S01]  /*f3b0*/  IABS R16, R16 ;  /* 0x0000001000107213 */ /* 0x000fe20000000000 */
[----:B------:R-:W-:Y:S01]  /*f3c0*/  VIADD R4, R7, 0x4e ;  /* 0x0000004e07047836 */ /* 0x000fe20000000000 */
[----:B------:R-:W-:Y:S01]  /*f3d0*/  ISETP.GT.U32.AND P5, PT, R15, R2, PT ;  /* 0x000000020f00720c */ /* 0x000fe20003fa4070 */
[----:B------:R-:W-:Y:S01]  /*f3e0*/  IMAD.HI.U32 R6, R11, R17, RZ ;  /* 0x000000110b067227 */ /* 0x000fe200078e00ff */
[----:B------:R0:W-:Y:S02]  /*f3f0*/  STL [R1+0xe8], R12 ;  /* 0x0000e80c01007387 */ /* 0x0001e40000100800 */
[----:B------:R-:W-:Y:S01]  /*f400*/  IABS R10, R4 ;  /* 0x00000004000a7213 */ /* 0x000fe20000000000 */
[----:B------:R-:W-:Y:S01]  /*f410*/  @!P4 IMAD.IADD R5, R5, 0x1, -R15 ;  /* 0x000000010505c824 */ /* 0x000fe200078e0a0f */
[----:B------:R1:W-:Y:S01]  /*f420*/  STL [R1+0xec], R0 ;  /* 0x0000ec0001007387 */ /* 0x0003e20000100800 */
[----:B------:R-:W-:-:S02]  /*f430*/  IMAD.MOV R6, RZ, RZ, -R6 ;  /* 0x000000ffff067224 */ /* 0x000fc400078e0a06 */
[----:B------:R-:W-:Y:S01]  /*f440*/  VIADD R9, R7, 0x4c ;  /* 0x0000004c07097836 */ /* 0x000fe20000000000 */
[----:B------:R-:W-:Y:S01]  /*f450*/  ISETP.GT.U32.AND P4, PT, R15, R5, PT ;  /* 0x000000050f00720c */ /* 0x000fe20003f84070 */
[----:B------:R-:W-:-:S03]  /*f460*/  IMAD.HI.U32 R8, R11, R16, RZ ;  /* 0x000000100b087227 */ /* 0x000fc600078e00ff */
[----:B------:R-:W-:Y:S01]  /*f470*/  IABS R14, R9 ;  /* 0x00000009000e7213 */ /* 0x000fe20000000000 */
[C---:B------:R-:W-:Y:S01]  /*f480*/  IMAD R17, R15.reuse, R6, R17 ;  /* 0x000000060f117224 */ /* 0x040fe200078e0211 */
[----:B------:R-:W-:Y:S01]  /*f490*/  IABS R6, R19 ;  /* 0x0000001300067213 */ /* 0x000fe20000000000 */
[----:B------:R-:W-:Y:S01]  /*f4a0*/  @!P5 IMAD.IADD R2, R2, 0x1, -R15 ;  /* 0x000000010202d824 */ /* 0x000fe200078e0a0f */
[----:B------:R-:W-:Y:S01]  /*f4b0*/  ISETP.GT.U32.AND P5, PT, R15, R3, PT ;  /* 0x000000030f00720c */ /* 0x000fe20003fa4070 */
[----:B------:R-:W-:-:S04]  /*f4c0*/  IMAD.HI.U32 R13, R11, R10, RZ ;  /* 0x0000000a0b0d7227 */ /* 0x000fc800078e00ff */
[----:B------:R-:W-:Y:S02]  /*f4d0*/  IMAD.MOV R8, RZ, RZ, -R8 ;  /* 0x000000ffff087224 */ /* 0x000fe400078e0a08 */
[----:B------:R-:W-:Y:S01]  /*f4e0*/  @!P4 IMAD.IADD R5, R5, 0x1, -R15 ;  /* 0x000000010505c824 */ /* 0x000fe200078e0a0f */
[C---:B------:R-:W-:Y:S01]  /*f4f0*/  ISETP.GT.U32.AND P4, PT, R15.reuse, R17, PT ;  /* 0x000000110f00720c */ /* 0x040fe20003f84070 */
[----:B------:R-:W-:Y:S02]  /*f500*/  IMAD.MOV R13, RZ, RZ, -R13 ;  /* 0x000000ffff0d7224 */ /* 0x000fe400078e0a0d */
[----:B------:R-:W-:Y:S01]  /*f510*/  IMAD R16, R15, R8, R16 ;  /* 0x000000080f107224 */ /* 0x000fe200078e0210 */
[----:B------:R-:W-:Y:S01]  /*f520*/  IABS R8, R18 ;  /* 0x0000001200087213 */ /* 0x000fe20000000000 */
[----:B------:R-:W-:Y:S02]  /*f530*/  IMAD.MOV.U32 R20, RZ, RZ, R2 ;  /* 0x000000ffff147224 */ /* 0x000fe400078e0002 */
[----:B0-----:R-:W-:-:S04]  /*f540*/  IMAD.HI.U32 R12, R11, R14, RZ ;  /* 0x0000000e0b0c7227 */ /* 0x001fc800078e00ff */
[C---:B------:R-:W-:Y:S02]  /*f550*/  IMAD R10, R15.reuse, R13, R10 ;  /* 0x0000000d0f0a7224 */ /* 0x040fe400078e020a */
[----:B------:R-:W-:Y:S01]  /*f560*/  @!P6 IMAD.MOV R20, RZ, RZ, -R20 ;  /* 0x000000ffff14e224 */ /* 0x000fe200078e0a14 */
[C---:B------:R-:W-:Y:S01]  /*f570*/  ISETP.GT.U32.AND P6, PT, R15.reuse, R16, PT ;  /* 0x000000100f00720c */ /* 0x040fe20003fc4070 */
[----:B------:R-:W-:Y:S02]  /*f580*/  IMAD.MOV R13, RZ, RZ, -R12 ;  /* 0x000000ffff0d7224 */ /* 0x000fe400078e0a0c */
[----:B-1----:R-:W-:Y:S01]  /*f590*/  IMAD.MOV.U32 R0, RZ, RZ, R5 ;  /* 0x000000ffff007224 */ /* 0x002fe200078e0005 */
[----:B------:R-:W-:Y:S01]  /*f5a0*/  STL [R1+0xd4], R20 ;  /* 0x0000d41401007387 */ /* 0x000fe20000100800 */
[----:B------:R-:W-:Y:S02]  /*f5b0*/  IMAD R14, R15, R13, R14 ;  /* 0x0000000d0f0e7224 */ /* 0x000fe400078e020e */
[----:B------:R-:W-:-:S02]  /*f5c0*/  @!P5 IMAD.IADD R3, R3, 0x1, -R15 ;  /* 0x000000010303d824 */ /* 0x000fc400078e0a0f */
[----:B------:R-:W-:Y:S01]  /*f5d0*/  @!P1 IMAD.MOV R0, RZ, RZ, -R0 ;  /* 0x000000ffff009224 */ /* 0x000fe200078e0a00 */
[----:B------:R-:W-:Y:S01]  /*f5e0*/  ISETP.GT.U32.AND P1, PT, R15, R10, PT ;  /* 0x0000000a0f00720c */ /* 0x000fe20003f24070 */
[--C-:B------:R-:W-:Y:S01]  /*f5f0*/  @!P4 IMAD.IADD R17, R17, 0x1, -R15.reuse ;  /* 0x000000011111c824 */ /* 0x100fe200078e0a0f */
[----:B------:R-:W-:Y:S01]  /*f600*/  ISETP.GT.U32.AND P4, PT, R15, R14, PT ;  /* 0x0000000e0f00720c */ /* 0x000fe20003f84070 */
[----:B------:R-:W-:Y:S01]  /*f610*/  IMAD.HI.U32 R2, R11, R8, RZ ;  /* 0x000000080b027227 */ /* 0x000fe200078e00ff */
[C---:B------:R-:W-:Y:S01]  /*f620*/  ISETP.GT.U32.AND P5, PT, R15.reuse, R3, PT ;  /* 0x000000030f00720c */ /* 0x040fe20003fa4070 */
[----:B------:R0:W-:Y:S02]  /*f630*/  STL [R1+0xd0], R0 ;  /* 0x0000d00001007387 */ /* 0x0001e40000100800 */
[----:B------:R-:W-:Y:S02]  /*f640*/  IMAD.MOV R5, RZ, RZ, -R2 ;  /* 0x000000ffff057224 */ /* 0x000fe400078e0a02 */
[----:B------:R-:W-:Y:S01]  /*f650*/  @!P6 IMAD.IADD R16, R16, 0x1, -R15 ;  /* 0x000000011010e824 */ /* 0x000fe200078e0a0f */
[----:B------:R-:W-:Y:S01]  /*f660*/  ISETP.GT.U32.AND P6, PT, R15, R17, PT ;  /* 0x000000110f00720c */ /* 0x000fe20003fc4070 */
[----:B------:R-:W-:-:S04]  /*f670*/  IMAD.HI.U32 R12, R11, R6, RZ ;  /* 0x000000060b0c7227 */ /* 0x000fc800078e00ff */
[----:B------:R-:W-:Y:S02]  /*f680*/  IMAD R8, R15, R5, R8 ;  /* 0x000000050f087224 */ /* 0x000fe400078e0208 */
[----:B------:R-:W-:Y:S02]  /*f690*/  IMAD.MOV R12, RZ, RZ, -R12 ;  /* 0x000000ffff0c7224 */ /* 0x000fe400078e0a0c */
[----:B------:R-:W-:Y:S02]  /*f6a0*/  VIADD R5, R7, 0x46 ;  /* 0x0000004607057836 */ /* 0x000fe40000000000 */
[C---:B------:R-:W-:Y:S02]  /*f6b0*/  IMAD R2, R15.reuse, R12, R6 ;  /* 0x0000000c0f027224 */ /* 0x040fe400078e0206 */
[--C-:B------:R-:W-:Y:S01]  /*f6c0*/  @!P1 IMAD.IADD R10, R10, 0x1, -R15.reuse ;  /* 0x000000010a0a9824 */ /* 0x100fe200078e0a0f */
[----:B------:R-:W-:Y:S01]  /*f6d0*/  IABS R6, R5 ;  /* 0x0000000500067213 */ /* 0x000fe20000000000 */
[--C-:B------:R-:W-:Y:S01]  /*f6e0*/  @!P4 IMAD.IADD R14, R14, 0x1, -R15.reuse ;  /* 0x000000010e0ec824 */ /* 0x100fe200078e0a0f */
[----:B------:R-:W-:Y:S01]  /*f6f0*/  ISETP.GT.U32.AND P1, PT, R15, R16, PT ;  /* 0x000000100f00720c */ /* 0x000fe20003f24070 */
[--C-:B------:R-:W-:Y:S01]  /*f700*/  @!P5 IMAD.IADD R3, R3, 0x1, -R15.reuse ;  /* 0x000000010303d824 */ /* 0x100fe200078e0a0f */
[----:B------:R-:W-:Y:S01]  /*f710*/  ISETP.GE.AND P5, PT, R4, RZ, PT ;  /* 0x000000ff0400720c */ /* 0x000fe20003fa6270 */
[----:B------:R-:W-:Y:S01]  /*f720*/  @!P6 IMAD.IADD R17, R17, 0x1, -R15 ;  /* 0x000000011111e824 */ /* 0x000fe200078e0a0f */
[C---:B------:R-:W-:Y:S01]  /*f730*/  ISETP.GT.U32.AND P4, PT, R15.reuse, R14, PT ;  /* 0x0000000e0f00720c */ /* 0x040fe20003f84070 */
[----:B0-----:R-:W-:Y:S01]  /*f740*/  IMAD.MOV.U32 R0, RZ, RZ, R3 ;  /* 0x000000ffff007224 */ /* 0x001fe200078e0003 */
[----:B------:R-:W-:Y:S01]  /*f750*/  ISETP.GT.U32.AND P6, PT, R15, R2, PT ;  /* 0x000000020f00720c */ /* 0x000fe20003fc4070 */
[----:B------:R-:W-:-:S04]  /*f760*/  IMAD.HI.U32 R20, R11, R6, RZ ;  /* 0x000000060b147227 */ /* 0x000fc800078e00ff */
[----:B------:R-:W-:Y:S01]  /*f770*/  @!P0 IMAD.MOV R0, RZ, RZ, -R0 ;  /* 0x000000ffff008224 */ /* 0x000fe200078e0a00 */
[C---:B------:R-:W-:Y:S01]  /*f780*/  ISETP.GT.U32.AND P0, PT, R15.reuse, R10, PT ;  /* 0x0000000a0f00720c */ /* 0x040fe20003f04070 */
[----:B------:R-:W-:Y:S02]  /*f790*/  IMAD.MOV R20, RZ, RZ, -R20 ;  /* 0x000000ffff147224 */ /* 0x000fe400078e0a14 */
[----:B------:R-:W-:Y:S01]  /*f7a0*/  @!P1 IMAD.IADD R16, R16, 0x1, -R15 ;  /* 0x0000000110109824 */ /* 0x000fe200078e0a0f */
[C---:B------:R-:W-:Y:S01]  /*f7b0*/  ISETP.GT.U32.AND P1, PT, R15.reuse, R8, PT ;  /* 0x000000080f00720c */ /* 0x040fe20003f24070 */
[----:B------:R-:W-:Y:S01]  /*f7c0*/  IMAD R6, R15, R20, R6 ;  /* 0x000000140f067224 */ /* 0x000fe200078e0206 */
[----:B------:R0:W-:Y:S01]  /*f7d0*/  STL [R1+0xc8], R0 ;  /* 0x0000c80001007387 */ /* 0x0001e20000100800 */
[C---:B------:R-:W-:Y:S02]  /*f7e0*/  VIADD R13, R7.reuse, 0x42 ;  /* 0x00000042070d7836 */ /* 0x040fe40000000000 */
[----:B------:R-:W-:-:S02]  /*f7f0*/  VIADD R12, R7, 0x44 ;  /* 0x00000044070c7836 */ /* 0x000fc40000000000 */
[--C-:B------:R-:W-:Y:S01]  /*f800*/  @!P4 IMAD.IADD R14, R14, 0x1, -R15.reuse ;  /* 0x000000010e0ec824 */ /* 0x100fe200078e0a0f */
[----:B------:R-:W-:Y:S01]  /*f810*/  ISETP.GT.U32.AND P4, PT, R15, R6, PT ;  /* 0x000000060f00720c */ /* 0x000fe20003f84070 */
[----:B------:R-:W-:Y:S01]  /*f820*/  @!P6 IMAD.IADD R2, R2, 0x1, -R15 ;  /* 0x000000010202e824 */ /* 0x000fe200078e0a0f */
[----:B------:R-:W-:Y:S01]  /*f830*/  IABS R3, R13 ;  /* 0x0000000d00037213 */ /* 0x000fe20000000000 */
[----:B------:R-:W-:Y:S01]  /*f840*/  IMAD.MOV.U32 R21, RZ, RZ, R17 ;  /* 0x000000ffff157224 */ /* 0x000fe200078e0011 */
[----:B------:R-:W-:Y:S01]  /*f850*/  IABS R4, R12 ;  /* 0x0000000c00047213 */ /* 0x000fe20000000000 */
[----:B------:R-:W-:Y:S01]  /*f860*/  @!P0 IMAD.IADD R10, R10, 0x1, -R15 ;  /* 0x000000010a0a8824 */ /* 0x000fe200078e0a0f */
[----:B------:R-:W-:Y:S01]  /*f870*/  ISETP.GE.AND P0, PT, R9, RZ, PT ;  /* 0x000000ff0900720c */ /* 0x000fe20003f06270 */
[----:B------:R-:W-:Y:S01]  /*f880*/  @!P2 IMAD.MOV R21, RZ, RZ, -R21 ;  /* 0x000000ffff15a224 */ /* 0x000fe200078e0a15 */
[----:B------:R-:W-:Y:S01]  /*f890*/  ISETP.GT.U32.AND P2, PT, R15, R2, PT ;  /* 0x000000020f00720c */ /* 0x000fe20003f44070 */
[----:B------:R-:W-:Y:S01]  /*f8a0*/  IMAD.HI.U32 R9, R11, R3, RZ ;  /* 0x000000030b097227 */ /* 0x000fe200078e00ff */
[----:B------:R-:W-:-:S02]  /*f8b0*/  ISETP.GE.AND P6, PT, R19, RZ, PT ;  /* 0x000000ff1300720c */ /* 0x000fc40003fc6270 */
[----:B------:R-:W-:Y:S01]  /*f8c0*/  STL [R1+0x68], R21 ;  /* 0x0000681501007387 */ /* 0x000fe20000100800 */
[----:B------:R-:W-:-:S04]  /*f8d0*/  IMAD.HI.U32 R20, R11, R4, RZ ;  /* 0x000000040b147227 */ /* 0x000fc800078e00ff */
[----:B0-----:R-:W-:Y:S02]  /*f8e0*/  IMAD.MOV.U32 R0, RZ, RZ, R16 ;  /* 0x000000ffff007224 */ /* 0x001fe400078e0010 */
[----:B------:R-:W-:Y:S01]  /*f8f0*/  @!P1 IMAD.IADD R8, R8, 0x1, -R15 ;  /* 0x0000000108089824 */ /* 0x000fe200078e0a0f */
[----:B------:R-:W-:Y:S01]  /*f900*/  ISETP.GE.AND P1, PT, R18, RZ, PT ;  /* 0x000000ff1200720c */ /* 0x000fe20003f26270 */
[----:B------:R-:W-:Y:S02]  /*f910*/  IMAD.MOV R19, RZ, RZ, -R9 ;  /* 0x000000ffff137224 */ /* 0x000fe400078e0a09 */
[----:B------:R-:W-:Y:S02]  /*f920*/  IMAD.MOV R20, RZ, RZ, -R20 ;  /* 0x000000ffff147224 */ /* 0x000fe400078e0a14 */
[----:B------:R-:W-:Y:S02]  /*f930*/  @!P3 IMAD.MOV R0, RZ, RZ, -R0 ;  /* 0x000000ffff00b224 */ /* 0x000fe400078e0a00 */
[----:B------:R-:W-:Y:S01]  /*f940*/  @!P4 IMAD.IADD R6, R6, 0x1, -R15 ;  /* 0x000000010606c824 */ /* 0x000fe200078e0a0f */
[C---:B------:R-:W-:Y:S01]  /*f950*/  ISETP.GT.U32.AND P4, PT, R15.reuse, R8, PT ;  /* 0x000000080f00720c */ /* 0x040fe20003f84070 */
[----:B------:R-:W-:Y:S01]  /*f960*/  IMAD R3, R15, R19, R3 ;  /* 0x000000130f037224 */ /* 0x000fe200078e0203 */
[----:B------:R0:W-:Y:S01]  /*f970*/  STL [R1+0x64], R0 ;  /* 0x0000640001007387 */ /* 0x0001e20000100800 */
[----:B------:R-:W-:Y:S01]  /*f980*/  VIADD R9, R7, 0x40 ;  /* 0x0000004007097836 */ /* 0x000fe20000000000 */
[C---:B------:R-:W-:Y:S01]  /*f990*/  ISETP.GT.U32.AND P3, PT, R15.reuse, R6, PT ;  /* 0x000000060f00720c */ /* 0x040fe20003f64070 */
[----:B------:R-:W-:-:S02]  /*f9a0*/  IMAD R4, R15, R20, R4 ;  /* 0x000000140f047224 */ /* 0x000fc400078e0204 */
[----:B------:R-:W-:Y:S01]  /*f9b0*/  IMAD.MOV.U32 R16, RZ, RZ, R10 ;  /* 0x000000ffff107224 */ /* 0x000fe200078e000a */
[----:B------:R-:W-:Y:S01]  /*f9c0*/  IABS R17, R9 ;  /* 0x0000000900117213 */ /* 0x000fe20000000000 */
[----:B------:R-:W-:Y:S01]  /*f9d0*/  @!P2 IMAD.IADD R2, R2, 0x1, -R15 ;  /* 0x000000010202a824 */ /* 0x000fe200078e0a0f */
[C---:B------:R-:W-:Y:S01]  /*f9e0*/  ISETP.GT.U32.AND P2, PT, R15.reuse, R3, PT ;  /* 0x000000030f00720c */ /* 0x040fe20003f44070 */
[----:B------:R-:W-:Y:S01]  /*f9f0*/  @!P5 IMAD.MOV R16, RZ, RZ, -R16 ;  /* 0x000000ffff10d224 */ /* 0x000fe200078e0a10 */
[----:B------:R-:W-:Y:S01]  /*fa00*/  ISETP.GT.U32.AND P5, PT, R15, R4, PT ;  /* 0x000000040f00720c */ /* 0x000fe20003fa4070 */
[----:B0-----:R-:W-:Y:S02]  /*fa10*/  IMAD.MOV.U32 R0, RZ, RZ, R14 ;  /* 0x000000ffff007224 */ /* 0x001fe400078e000e */
[----:B------:R-:W-:Y:S01]  /*fa20*/  IMAD.MOV.U32 R10, RZ, RZ, R17 ;  /* 0x000000ffff0a7224 */ /* 0x000fe200078e0011 */
[----:B------:R0:W-:Y:S01]  /*fa30*/  STL [R1+0x60], R16 ;  /* 0x0000601001007387 */ /* 0x0001e20000100800 */
[----:B------:R-:W-:Y:S01]  /*fa40*/  @!P0 IMAD.MOV R0, RZ, RZ, -R0 ;  /* 0x000000ffff008224 */ /* 0x000fe200078e0a00 */
[----:B------:R-:W-:Y:S01]  /*fa50*/  ISETP.GE.AND P0, PT, R5, RZ, PT ;  /* 0x000000ff0500720c */ /* 0x000fe20003f06270 */
[----:B------:R-:W-:-:S02]  /*fa60*/  VIADD R5, R7, 0x3e ;  /* 0x0000003e07057836 */ /* 0x000fc40000000000 */
[--C-:B------:R-:W-:Y:S01]  /*fa70*/  @!P4 IMAD.IADD R8, R8, 0x1, -R15.reuse ;  /* 0x000000010808c824 */ /* 0x100fe200078e0a0f */
[----:B------:R-:W-:Y:S01]  /*fa80*/  ISETP.GE.AND P4, PT, R12, RZ, PT ;  /* 0x000000ff0c00720c */ /* 0x000fe20003f86270 */
[----:B------:R-:W-:Y:S01]  /*fa90*/  IMAD.HI.U32 R14, R11, R10, RZ ;  /* 0x0000000a0b0e7227 */ /* 0x000fe200078e00ff */
[----:B------:R-:W-:Y:S01]  /*faa0*/  IABS R12, R5 ;  /* 0x00000005000c7213 */ /* 0x000fe20000000000 */
[----:B------:R1:W-:Y:S02]  /*fab0*/  STL [R1+0x7c], R0 ;  /* 0x00007c0001007387 */ /* 0x0003e40000100800 */
[----:B------:R-:W-:Y:S02]  /*fac0*/  @!P2 IMAD.IADD R3, R3, 0x1, -R15 ;  /* 0x000000010303a824 */ /* 0x000fe400078e0a0f */
[----:B0-----:R-:W-:Y:S02]  /*fad0*/  IMAD.MOV R16, RZ, RZ, -R14 ;  /* 0x000000ffff107224 */ /* 0x001fe400078e0a0e */
[----:B------:R-:W-:-:S02]  /*fae0*/  IMAD.MOV.U32 R14, RZ, RZ, R12 ;  /* 0x000000ffff0e7224 */ /* 0x000fc400078e000c */
[--C-:B------:R-:W-:Y:S01]  /*faf0*/  @!P5 IMAD.IADD R4, R4, 0x1, -R15.reuse ;  /* 0x000000010404d824 */ /* 0x100fe200078e0a0f */
[----:B------:R-:W-:Y:S01]  /*fb00*/  ISETP.GE.AND P5, PT, R9, RZ, PT ;  /* 0x000000ff0900720c */ /* 0x000fe20003fa6270 */
[----:B-1----:R-:W-:Y:S02]  /*fb10*/  IMAD.MOV.U32 R0, RZ, RZ, R2 ;  /* 0x000000ffff007224 */ /* 0x002fe400078e0002 */
[C---:B------:R-:W-:Y:S01]  /*fb20*/  IMAD R9, R15.reuse, R16, R10 ;  /* 0x000000100f097224 */ /* 0x040fe200078e020a */
        /* <DEDUP_REMOVED lines=8> */
[----:B------:R-:W-:Y:S02]  /*fbb0*/  IMAD.MOV.U32 R13, RZ, RZ, R8 ;  /* 0x000000ffff0d7224 */ /* 0x000fe400078e0008 */
[----:B------:R-:W-:Y:S01]  /*fbc0*/  IMAD R14, R15, R10, R14 ;  /* 0x0000000a0f0e7224 */ /* 0x000fe200078e020e */
[----:B------:R-:W-:Y:S01]  /*fbd0*/  IABS R10, R26 ;  /* 0x0000001a000a7213 */ /* 0x000fe20000000000 */
[----:B------:R-:W-:Y:S01]  /*fbe0*/  @!P1 IMAD.MOV R13, RZ, RZ, -R13 ;  /* 0x000000ffff0d9224 */ /* 0x000fe200078e0a0d */
[----:B------:R-:W-:Y:S01]  /*fbf0*/  ISETP.GE.AND P1, PT, R5, RZ, PT ;  /* 0x000000ff0500720c */ /* 0x000fe20003f26270 */
[----:B0-----:R-:W-:Y:S02]  /*fc00*/  IMAD.MOV.U32 R0, RZ, RZ, R6 ;  /* 0x000000ffff007224 */ /* 0x001fe400078e0006 */
[--C-:B------:R-:W-:Y:S01]  /*fc10*/  @!P6 IMAD.IADD R3, R3, 0x1, -R15.reuse ;  /* 0x000000010303e824 */ /* 0x100fe200078e0a0f */
[C---:B------:R-:W-:Y:S01]  /*fc20*/  ISETP.GT.U32.AND P6, PT, R15.reuse, R14, PT ;  /* 0x0000000e0f00720c */ /* 0x040fe20003fc4070 */
[----:B------:R-:W-:Y:S01]  /*fc30*/  @!P0 IMAD.MOV R0, RZ, RZ, -R0 ;  /* 0x000000ffff008224 */ /* 0x000fe200078e0a00 */
[----:B------:R-:W-:Y:S01]  /*fc40*/  ISETP.GT.U32.AND P0, PT, R15, R9, PT ;  /* 0x000000090f00720c */ /* 0x000fe20003f04070 */
[----:B------:R-:W-:Y:S01]  /*fc50*/  @!P2 IMAD.IADD R4, R4, 0x1, -R15 ;  /* 0x000000010404a824 */ /* 0x000fe200078e0a0f */
[----:B------:R-:W-:Y:S01]  /*fc60*/  STL [R1+0x90], R13 ;  /* 0x0000900d01007387 */ /* 0x000fe20000100800 */
[----:B------:R-:W-:-:S02]  /*fc70*/  VIADD R2, R7, 0x3c ;  /* 0x0000003c07027836 */ /* 0x000fc40000000000 */
[----:B------:R-:W-:Y:S01]  /*fc80*/  VIADD R5, R7, 0x3a ;  /* 0x0000003a07057836 */ /* 0x000fe20000000000 */
[----:B------:R0:W-:Y:S02]  /*fc90*/  STL [R1+0xb8], R0 ;  /* 0x0000b80001007387 */ /* 0x0001e40000100800 */
[----:B------:R-:W-:Y:S02]  /*fca0*/  IABS R12, R2 ;  /* 0x00000002000c7213 */ /* 0x000fe40000000000 */
[----:B------:R-:W-:Y:S01]  /*fcb0*/  ISETP.GE.AND P2, PT, R2, RZ, PT ;  /* 0x000000ff0200720c */ /* 0x000fe20003f46270 */
[--C-:B------:R-:W-:Y:S02]  /*fcc0*/  @!P6 IMAD.IADD R14, R14, 0x1, -R15.reuse ;  /* 0x000000010e0ee824 */ /* 0x100fe400078e0a0f */
[----:B------:R-:W-:Y:S02]  /*fcd0*/  @!P0 IMAD.IADD R9, R9, 0x1, -R15 ;  /* 0x0000000109098824 */ /* 0x000fe400078e0a0f */
[----:B------:R-:W-:Y:S01]  /*fce0*/  IMAD.MOV.U32 R8, RZ, RZ, R12 ;  /* 0x000000ffff087224 */ /* 0x000fe200078e000c */
[----:B------:R-:W-:Y:S01]  /*fcf0*/  IABS R12, R5 ;  /* 0x00000005000c7213 */ /* 0x000fe20000000000 */
[----:B0-----:R-:W-:Y:S01]  /*fd00*/  IMAD.MOV.U32 R0, RZ, RZ, R4 ;  /* 0x000000ffff007224 */ /* 0x001fe200078e0004 */
[----:B------:R-:W-:Y:S01]  /*fd10*/  ISETP.GT.U32.AND P6, PT, R15, R9, PT ;  /* 0x000000090f00720c */ /* 0x000fe20003fc4070 */
[----:B------:R-:W-:Y:S01]  /*fd20*/  IMAD.HI.U32 R6, R11, R8, RZ ;  /* 0x000000080b067227 */ /* 0x000fe200078e00ff */
[----:B------:R-:W0:Y:S03]  /*fd30*/  I2F.RP R4, R10 ;  /* 0x0000000a00047306 */ /* 0x000e260000209400 */
[----:B------:R-:W-:Y:S01]  /*fd40*/  @!P4 IMAD.MOV R0, RZ, RZ, -R0 ;  /* 0x000000ffff00c224 */ /* 0x000fe200078e0a00 */
[----:B------:R-:W-:Y:S01]  /*fd50*/  ISETP.GT.U32.AND P4, PT, R15, R14, PT ;  /* 0x0000000e0f00720c */ /* 0x000fe20003f84070 */
[----:B------:R-:W-:-:S02]  /*fd60*/  IMAD.MOV R6, RZ, RZ, -R6 ;  /* 0x000000ffff067224 */ /* 0x000fc400078e0a06 */
[----:B------:R-:W-:Y:S01]  /*fd70*/  VIADD R2, R7, 0x38 ;  /* 0x0000003807027836 */ /* 0x000fe20000000000 */
[----:B------:R1:W-:Y:S01]  /*fd80*/  STL [R1+0xb0], R0 ;  /* 0x0000b00001007387 */ /* 0x0003e20000100800 */
[----:B------:R-:W-:Y:S02]  /*fd90*/  IMAD R8, R15, R6, R8 ;  /* 0x000000060f087224 */ /* 0x000fe400078e0208 */
[--C-:B------:R-:W-:Y:S01]  /*fda0*/  @!P6 IMAD.IADD R9, R9, 0x1, -R15.reuse ;  /* 0x000000010909e824 */ /* 0x100fe200078e0a0f */
[----:B------:R-:W-:Y:S01]  /*fdb0*/  IABS R6, R2 ;  /* 0x0000000200067213 */ /* 0x000fe20000000000 */
[----:B------:R-:W-:Y:S01]  /*fdc0*/  IMAD.HI.U32 R13, R11, R12, RZ ;  /* 0x0000000c0b0d7227 */ /* 0x000fe200078e00ff */
[----:B------:R-:W-:Y:S01]  /*fdd0*/  ISETP.GE.AND P6, PT, R2, RZ, PT ;  /* 0x000000ff0200720c */ /* 0x000fe20003fc6270 */
[----:B0-----:R-:W0:Y:S01]  /*fde0*/  MUFU.RCP R4, R4 ;  /* 0x0000000400047308 */ /* 0x001e220000001000 */
[----:B------:R-:W-:Y:S01]  /*fdf0*/  ISETP.GT.U32.AND P0, PT, R15, R8, PT ;  /* 0x000000080f00720c */ /* 0x000fe20003f04070 */
[----:B------:R-:W-:-:S02]  /*fe00*/  @!P4 IMAD.IADD R14, R14, 0x1, -R15 ;  /* 0x000000010e0ec824 */ /* 0x000fc400078e0a0f */
[----:B-1----:R-:W-:Y:S02]  /*fe10*/  IMAD.MOV.U32 R0, RZ, RZ, R3 ;  /* 0x000000ffff007224 */ /* 0x002fe400078e0003 */
[----:B------:R-:W-:Y:S02]  /*fe20*/  IMAD.MOV R13, RZ, RZ, -R13 ;  /* 0x000000ffff0d7224 */ /* 0x000fe400078e0a0d */
[----:B------:R-:W-:Y:S02]  /*fe30*/  @!P3 IMAD.MOV R0, RZ, RZ, -R0 ;  /* 0x000000ffff00b224 */ /* 0x000fe400078e0a00 */
[----:B------:R-:W-:-:S03]  /*fe40*/  IMAD.HI.U32 R3, R11, R6, RZ ;  /* 0x000000060b037227 */ /* 0x000fc600078e00ff */
[----:B------:R1:W-:Y:S01]  /*fe50*/  STL [R1+0x98], R0 ;  /* 0x0000980001007387 */ /* 0x0003e20000100800 */
[----:B------:R-:W-:Y:S01]  /*fe60*/  @!P0 IMAD.IADD R8, R8, 0x1, -R15 ;  /* 0x0000000108088824 */ /* 0x000fe200078e0a0f */
[----:B------:R-:W-:Y:S01]  /*fe70*/  ISETP.GE.AND P0, PT, R5, RZ, PT ;  /* 0x000000ff0500720c */ /* 0x000fe20003f06270 */
[C---:B------:R-:W-:Y:S02]  /*fe80*/  IMAD R12, R15.reuse, R13, R12 ;  /* 0x0000000d0f0c7224 */ /* 0x040fe400078e020c */
[----:B------:R-:W-:Y:S01]  /*fe90*/  IMAD.MOV R3, RZ, RZ, -R3 ;  /* 0x000000ffff037224 */ /* 0x000fe200078e0a03 */
[----:B------:R-:W-:Y:S01]  /*fea0*/  ISETP.GT.U32.AND P3, PT, R15, R8, PT ;  /* 0x000000080f00720c */ /* 0x000fe20003f64070 */
[----:B------:R-:W-:Y:S01]  /*feb0*/  VIADD R5, R7, 0x36 ;  /* 0x0000003607057836 */ /* 0x000fe20000000000 */
[C---:B------:R-:W-:Y:S01]  /*fec0*/  ISETP.GT.U32.AND P4, PT, R15.reuse, R12, PT ;  /* 0x0000000c0f00720c */ /* 0x040fe20003f84070 */
[----:B------:R-:W-:Y:S02]  /*fed0*/  IMAD R6, R15, R3, R6 ;  /* 0x000000030f067224 */ /* 0x000fe400078e0206 */
[C---:B-1----:R-:W-:Y:S01]  /*fee0*/  VIADD R0, R7.reuse, 0x32 ;  /* 0x0000003207007836 */ /* 0x042fe20000000000 */
[----:B------:R-:W-:Y:S01]  /*fef0*/  IABS R16, R5 ;  /* 0x0000000500107213 */ /* 0x000fe20000000000 */
[----:B------:R-:W-:-:S03]  /*ff00*/  VIADD R13, R7, 0x34 ;  /* 0x00000034070d7836 */ /* 0x000fc60000000000 */
[----:B------:R-:W-:Y:S01]  /*ff10*/  IABS R2, R0 ;  /* 0x0000000000027213 */ /* 0x000fe20000000000 */
[----:B------:R-:W-:Y:S01]  /*ff20*/  IMAD.MOV.U32 R0, RZ, RZ, R9 ;  /* 0x000000ffff007224 */ /* 0x000fe200078e0009 */
[----:B------:R-:W-:Y:S01]  /*ff30*/  IABS R3, R13 ;  /* 0x0000000d00037213 */ /* 0x000fe20000000000 */
[--C-:B------:R-:W-:Y:S01]  /*ff40*/  @!P3 IMAD.IADD R8, R8, 0x1, -R15.reuse ;  /* 0x000000010808b824 */ /* 0x100fe200078e0a0f */
[----:B------:R-:W-:Y:S01]  /*ff50*/  ISETP.GT.U32.AND P3, PT, R15, R6, PT ;  /* 0x000000060f00720c */ /* 0x000fe20003f64070 */
[----:B------:R-:W-:Y:S02]  /*ff60*/  @!P5 IMAD.MOV R0, RZ, RZ, -R0 ;  /* 0x000000ffff00d224 */ /* 0x000fe400078e0a00 */
[----:B------:R-:W-:Y:S01]  /*ff70*/  @!P4 IMAD.IADD R12, R12, 0x1, -R15 ;  /* 0x000000010c0cc824 */ /* 0x000fe200078e0a0f */
[----:B------:R-:W-:Y:S01]  /*ff80*/  ISETP.GE.AND P4, PT, R5, RZ, PT ;  /* 0x000000ff0500720c */ /* 0x000fe20003f86270 */
[----:B------:R-:W-:Y:S01]  /*ff90*/  IMAD.MOV.U32 R9, RZ, RZ, R16 ;  /* 0x000000ffff097224 */ /* 0x000fe200078e0010 */
[----:B------:R1:W-:Y:S01]  /*ffa0*/  STL [R1+0x88], R0 ;  /* 0x0000880001007387 */ /* 0x0003e20000100800 */
[----:B------:R-:W-:Y:S01]  /*ffb0*/  IMAD.HI.U32 R5, R11, R3, RZ ;  /* 0x000000030b057227 */ /* 0x000fe200078e00ff */
[----:B------:R-:W-:-:S03]  /*ffc0*/  ISETP.GT.U32.AND P5, PT, R15, R12, PT ;  /* 0x0000000c0f00720c */ /* 0x000fc60003fa4070 */
[----:B------:R-:W-:-:S04]  /*ffd0*/  IMAD.HI.U32 R16, R11, R9, RZ ;  /* 0x000000090b107227 */ /* 0x000fc800078e00ff */
[----:B------:R-:W-:Y:S02]  /*ffe0*/  @!P3 IMAD.IADD R6, R6, 0x1, -R15 ;  /* 0x000000010606b824 */ /* 0x000fe400078e0a0f */
[----:B-1----:R-:W-:Y:S02]  /*fff0*/  IMAD.MOV.U32 R0, RZ, RZ, R14 ;  /* 0x000000ffff007224 */ /* 0x002fe400078e000e */
[----:B------:R-:W-:Y:S02]  /*10000*/  IMAD.MOV R16, RZ, RZ, -R16 ;  /* 0x000000ffff107224 */ /* 0x000fe400078e0a10 */
[----:B------:R-:W-:Y:S01]  /*10010*/  @!P1 IMAD.MOV R0, RZ, RZ, -R0 ;  /* 0x000000ffff009224 */ /* 0x000fe200078e0a00 */
[----:B------:R-:W-:Y:S01]  /*10020*/  ISETP.GT.U32.AND P3, PT, R15, R6, PT ;  /* 0x000000060f00720c */ /* 0x000fe20003f64070 */
[----:B------:R-:W-:Y:S02]  /*10030*/  IMAD.MOV R5, RZ, RZ, -R5 ;  /* 0x000000ffff057224 */ /* 0x000fe400078e0a05 */
[----:B------:R-:W-:Y:S01]  /*10040*/  @!P5 IMAD.IADD R12, R12, 0x1, -R15 ;  /* 0x000000010c0cd824 */ /* 0x000fe200078e0a0f */
[----:B------:R1:W-:Y:S01]  /*10050*/  STL [R1+0x80], R0 ;  /* 0x0000800001007387 */ /* 0x0003e20000100800 */
[----:B------:R-:W-:-:S03]  /*10060*/  IMAD.HI.U32 R14, R11, R2, RZ ;  /* 0x000000020b0e7227 */ /* 0x000fc600078e00ff */
[----:B------:R-:W2:Y:S04]  /*10070*/  LDL R27, [R1+0xa4] ;  /* 0x0000a400011b7983 */ /* 0x000ea80000100800 */
[----:B-1----:R-:W3:Y:S01]  /*10080*/  LDL R0, [R1+0xa8] ;  /* 0x0000a80001007983 */ /* 0x002ee20000100800 */
[C---:B------:R-:W-:Y:S02]  /*10090*/  IMAD R9, R15.reuse, R16, R9 ;  /* 0x000000100f097224 */ /* 0x040fe400078e0209 */
[----:B------:R-:W-:-:S03]  /*100a0*/  IMAD R3, R15, R5, R3 ;  /* 0x000000050f037224 */ /* 0x000fc600078e0203 */
[C---:B------:R-:W-:Y:S01]  /*100b0*/  ISETP.GT.U32.AND P5, PT, R15.reuse, R9, PT ;  /* 0x000000090f00720c */ /* 0x040fe20003fa4070 */
[----:B------:R-:W-:Y:S01]  /*100c0*/  @!P3 IMAD.IADD R6, R6, 0x1, -R15 ;  /* 0x000000010606b824 */ /* 0x000fe200078e0a0f */
[----:B------:R-:W-:Y:S01]  /*100d0*/  ISETP.GT.U32.AND P3, PT, R15, R3, PT ;  /* 0x000000030f00720c */ /* 0x000fe20003f64070 */
[----:B------:R-:W-:Y:S02]  /*100e0*/  IMAD.MOV R14, RZ, RZ, -R14 ;  /* 0x000000ffff0e7224 */ /* 0x000fe400078e0a0e */
[----:B------:R-:W-:-:S08]  /*100f0*/  VIADD R20, R7, 0x30 ;  /* 0x0000003007147836 */ /* 0x000fd00000000000 */
[----:B------:R-:W-:Y:S02]  /*10100*/  @!P5 IMAD.IADD R9, R9, 0x1, -R15 ;  /* 0x000000010909d824 */ /* 0x000fe400078e0a0f */
[----:B------:R-:W-:-:S03]  /*10110*/  IMAD R2, R15, R14, R2 ;  /* 0x0000000e0f027224 */ /* 0x000fc600078e0202 */
[----:B------:R-:W-:Y:S01]  /*10120*/  ISETP.GT.U32.AND P5, PT, R15, R9, PT ;  /* 0x000000090f00720c */ /* 0x000fe20003fa4070 */
[----:B------:R-:W-:Y:S01]  /*10130*/  @!P3 IMAD.IADD R3, R3, 0x1, -R15 ;  /* 0x000000010303b824 */ /* 0x000fe200078e0a0f */
[----:B------:R-:W-:-:S04]  /*10140*/  IABS R14, R20 ;  /* 0x00000014000e7213 */ /* 0x000fc80000000000 */
[----:B------:R-:W-:Y:S01]  /*10150*/  ISETP.GT.U32.AND P3, PT, R15, R3, PT ;  /* 0x000000030f00720c */ /* 0x000fe20003f64070 */
[----:B------:R-:W-:-:S04]  /*10160*/  IMAD.HI.U32 R20, R11, R14, RZ ;  /* 0x0000000e0b147227 */ /* 0x000fc800078e00ff */
[----:B------:R-:W-:Y:S02]  /*10170*/  IMAD.MOV R20, RZ, RZ, -R20 ;  /* 0x000000ffff147224 */ /* 0x000fe400078e0a14 */
[--C-:B------:R-:W-:Y:S01]  /*10180*/  @!P5 IMAD.IADD R9, R9, 0x1, -R15.reuse ;  /* 0x000000010909d824 */ /* 0x100fe200078e0a0f */
[C---:B------:R-:W-:Y:S01]  /*10190*/  ISETP.GT.U32.AND P5, PT, R15.reuse, R2, PT ;  /* 0x000000020f00720c */ /* 0x040fe20003fa4070 */
[----:B------:R-:W-:Y:S02]  /*101a0*/  IMAD R14, R15, R20, R14 ;  /* 0x000000140f0e7224 */ /* 0x000fe400078e020e */
[----:B0-----:R-:W-:Y:S02]  /*101b0*/  VIADD R4, R4, 0xffffffe ;  /* 0x0ffffffe04047836 */ /* 0x001fe40000000000 */
[----:B------:R-:W-:Y:S01]  /*101c0*/  @!P3 IMAD.IADD R3, R3, 0x1, -R15 ;  /* 0x000000010303b824 */ /* 0x000fe200078e0a0f */
[----:B------:R-:W-:Y:S01]  /*101d0*/  ISETP.GT.U32.AND P3, PT, R15, R14, PT ;  /* 0x0000000e0f00720c */ /* 0x000fe20003f64070 */
[----:B------:R-:W0:Y:S01]  /*101e0*/  F2I.FTZ.U32.TRUNC.NTZ R5, R4 ;  /* 0x0000000400057305 */ /* 0x000e22000021f000 */
[----:B------:R-:W-:-:S05]  /*101f0*/  VIADD R19, R7, 0x2e ;  /* 0x0000002e07137836 */ /* 0x000fca0000000000 */
[----:B------:R-:W-:Y:S01]  /*10200*/  @!P5 IMAD.IADD R2, R2, 0x1, -R15 ;  /* 0x000000010202d824 */ /* 0x000fe200078e0a0f */
[----:B------:R-:W-:Y:S01]  /*10210*/  IABS R16, R19 ;  /* 0x0000001300107213 */ /* 0x000fe20000000000 */
[----:B------:R-:W-:-:S03]  /*10220*/  VIADD R17, R7, 0x2c ;  /* 0x0000002c07117836 */ /* 0x000fc60000000000 */
[----:B------:R-:W-:Y:S01]  /*10230*/  ISETP.GT.U32.AND P5, PT, R15, R2, PT ;  /* 0x000000020f00720c */ /* 0x000fe20003fa4070 */
[----:B------:R-:W-:Y:S01]  /*10240*/  IMAD.HI.U32 R19, R11, R16, RZ ;  /* 0x000000100b137227 */ /* 0x000fe200078e00ff */
[----:B------:R-:W-:-:S03]  /*10250*/  IABS R17, R17 ;  /* 0x0000001100117213 */ /* 0x000fc60000000000 */
[----:B------:R-:W-:Y:S02]  /*10260*/  @!P3 IMAD.IADD R14, R14, 0x1, -R15 ;  /* 0x000000010e0eb824 */ /* 0x000fe400078e0a0f */
[----:B------:R-:W-:Y:S02]  /*10270*/  VIADD R18, R7, 0x2a ;  /* 0x0000002a07127836 */ /* 0x000fe40000000000 */
[----:B------:R-:W-:Y:S02]  /*10280*/  IMAD.MOV R19, RZ, RZ, -R19 ;  /* 0x000000ffff137224 */ /* 0x000fe400078e0a13 */
[----:B0-----:R-:W-:Y:S01]  /*10290*/  IMAD.MOV R25, RZ, RZ, -R5 ;  /* 0x000000ffff197224 */ /* 0x001fe200078e0a05 */
[----:B------:R-:W-:Y:S01]  /*102a0*/  ISETP.GE.AND P1, PT, R13, RZ, PT ;  /* 0x000000ff0d00720c */ /* 0x000fe20003f26270 */
[----:B------:R-:W-:Y:S01]  /*102b0*/  IMAD.HI.U32 R13, R11, R17, RZ ;  /* 0x000000110b0d7227 */ /* 0x000fe200078e00ff */
[C---:B------:R-:W-:Y:S02]  /*102c0*/  ISETP.GT.U32.AND P3, PT, R15.reuse, R14, PT ;  /* 0x0000000e0f00720c */ /* 0x040fe40003f64070 */
[----:B------:R-:W-:Y:S01]  /*102d0*/  IABS R18, R18 ;  /* 0x0000001200127213 */ /* 0x000fe20000000000 */
[----:B------:R-:W-:-:S02]  /*102e0*/  IMAD R16, R15, R19, R16 ;  /* 0x000000130f107224 */ /* 0x000fc400078e0210 */
[----:B------:R-:W-:Y:S02]  /*102f0*/  IMAD.MOV.U32 R4, RZ, RZ, RZ ;  /* 0x000000ffff047224 */ /* 0x000fe400078e00ff */
[----:B------:R-:W-:Y:S02]  /*10300*/  IMAD R25, R25, R10, RZ ;  /* 0x0000000a19197224 */ /* 0x000fe400078e02ff */
[----:B------:R-:W-:Y:S02]  /*10310*/  IMAD.MOV R13, RZ, RZ, -R13 ;  /* 0x000000ffff0d7224 */ /* 0x000fe400078e0a0d */
[----:B------:R-:W-:Y:S02]  /*10320*/  VIADD R22, R7, 0x28 ;  /* 0x0000002807167836 */ /* 0x000fe40000000000 */
[----:B------:R-:W-:Y:S01]  /*10330*/  @!P5 IMAD.IADD R2, R2, 0x1, -R15 ;  /* 0x000000010202d824 */ /* 0x000fe200078e0a0f */
[----:B------:R-:W-:Y:S01]  /*10340*/  ISETP.GT.U32.AND P5, PT, R15, R16, PT ;  /* 0x000000100f00720c */ /* 0x000fe20003fa4070 */
[----:B------:R-:W-:Y:S01]  /*10350*/  IMAD.HI.U32 R25, R5, R25, R4 ;  /* 0x0000001905197227 */ /* 0x000fe200078e0004 */
[----:B------:R-:W-:-:S03]  /*10360*/  IABS R19, R22 ;  /* 0x0000001600137213 */ /* 0x000fc60000000000 */
[----:B------:R-:W-:-:S04]  /*10370*/  IMAD.HI.U32 R4, R11, R18, RZ ;  /* 0x000000120b047227 */ /* 0x000fc800078e00ff */
[----:B------:R-:W-:Y:S02]  /*10380*/  IMAD R17, R15, R13, R17 ;  /* 0x0000000d0f117224 */ /* 0x000fe400078e0211 */
[----:B------:R-:W-:Y:S02]  /*10390*/  VIADD R21, R7, 0x26 ;  /* 0x0000002607157836 */ /* 0x000fe40000000000 */
[----:B------:R-:W-:Y:S02]  /*103a0*/  IMAD.MOV R4, RZ, RZ, -R4 ;  /* 0x000000ffff047224 */ /* 0x000fe400078e0a04 */
[----:B------:R-:W-:Y:S01]  /*103b0*/  @!P3 IMAD.IADD R14, R14, 0x1, -R15 ;  /* 0x000000010e0eb824 */ /* 0x000fe200078e0a0f */
[C---:B------:R-:W-:Y:S01]  /*103c0*/  ISETP.GT.U32.AND P3, PT, R15.reuse, R17, PT ;  /* 0x000000110f00720c */ /* 0x040fe20003f64070 */
[----:B------:R-:W-:Y:S01]  /*103d0*/  IMAD R18, R15, R4, R18 ;  /* 0x000000040f127224 */ /* 0x000fe200078e0212 */
[----:B------:R-:W-:Y:S01]  /*103e0*/  IABS R20, R21 ;  /* 0x0000001500147213 */ /* 0x000fe20000000000 */
[----:B------:R-:W-:-:S04]  /*103f0*/  IMAD.HI.U32 R5, R11, R19, RZ ;  /* 0x000000130b057227 */ /* 0x000fc800078e00ff */
[----:B------:R-:W-:Y:S02]  /*10400*/  VIADD R13, R7, 0x24 ;  /* 0x00000024070d7836 */ /* 0x000fe40000000000 */
[----:B------:R-:W-:Y:S02]  /*10410*/  IMAD.MOV R5, RZ, RZ, -R5 ;  /* 0x000000ffff057224 */ /* 0x000fe400078e0a05 */
[----:B------:R-:W-:Y:S01]  /*10420*/  @!P5 IMAD.IADD R16, R16, 0x1, -R15 ;  /* 0x000000011010d824 */ /* 0x000fe200078e0a0f */
[----:B------:R-:W-:Y:S01]  /*10430*/  ISETP.GT.U32.AND P5, PT, R15, R18, PT ;  /* 0x000000120f00720c */ /* 0x000fe20003fa4070 */
[----:B------:R-:W-:Y:S01]  /*10440*/  IMAD.HI.U32 R4, R11, R20, RZ ;  /* 0x000000140b047227 */ /* 0x000fe200078e00ff */
[----:B------:R-:W-:-:S03]  /*10450*/  IABS R13, R13 ;  /* 0x0000000d000d7213 */ /* 0x000fc60000000000 */
[----:B------:R-:W-:Y:S02]  /*10460*/  IMAD R19, R15, R5, R19 ;  /* 0x000000050f137224 */ /* 0x000fe400078e0213 */
[----:B------:R-:W-:Y:S02]  /*10470*/  IMAD.MOV R4, RZ, RZ, -R4 ;  /* 0x000000ffff047224 */ /* 0x000fe400078e0a04 */
[----:B------:R-:W-:Y:S01]  /*10480*/  @!P3 IMAD.IADD R17, R17, 0x1, -R15 ;  /* 0x000000011111b824 */ /* 0x000fe200078e0a0f */
[C---:B------:R-:W-:Y:S01]  /*10490*/  ISETP.GT.U32.AND P3, PT, R15.reuse, R19, PT ;  /* 0x000000130f00720c */ /* 0x040fe20003f64070 */
[----:B------:R-:W-:Y:S02]  /*104a0*/  IMAD R20, R15, R4, R20 ;  /* 0x000000040f147224 */ /* 0x000fe400078e0214 */
[----:B------:R-:W-:-:S04]  /*104b0*/  IMAD.HI.U32 R5, R11, R13, RZ ;  /* 0x0000000d0b057227 */ /* 0x000fc800078e00ff */
[----:B------:R-:W-:Y:S02]  /*104c0*/  IMAD.MOV R5, RZ, RZ, -R5 ;  /* 0x000000ffff057224 */ /* 0x000fe400078e0a05 */
[----:B------:R-:W-:Y:S01]  /*104d0*/  @!P5 IMAD.IADD R18, R18, 0x1, -R15 ;  /* 0x000000011212d824 */ /* 0x000fe200078e0a0f */
[----:B------:R-:W-:Y:S01]  /*104e0*/  ISETP.GT.U32.AND P5, PT, R15, R20, PT ;  /* 0x000000140f00720c */ /* 0x000fe20003fa4070 */
[C---:B------:R-:W-:Y:S02]  /*104f0*/  VIADD R22, R7.reuse, 0x22 ;  /* 0x0000002207167836 */ /* 0x040fe40000000000 */
[----:B------:R-:W-:Y:S02]  /*10500*/  VIADD R21, R7, 0x20 ;  /* 0x0000002007157836 */ /* 0x000fe40000000000 */
[----:B------:R-:W-:Y:S01]  /*10510*/  IMAD R13, R15, R5, R13 ;  /* 0x000000050f0d7224 */ /* 0x000fe200078e020d */
[----:B------:R-:W-:Y:S01]  /*10520*/  IABS R4, R22 ;  /* 0x0000001600047213 */ /* 0x000fe20000000000 */
[----:B------:R-:W-:Y:S01]  /*10530*/  @!P3 IMAD.IADD R19, R19, 0x1, -R15 ;  /* 0x000000011313b824 */ /* 0x000fe200078e0a0f */
[----:B------:R-:W-:Y:S01]  /*10540*/  IABS R21, R21 ;  /* 0x0000001500157213 */ /* 0x000fe20000000000 */
[----:B------:R-:W-:Y:S01]  /*10550*/  @!P2 IMAD.MOV R8, RZ, RZ, -R8 ;  /* 0x000000ffff08a224 */ /* 0x000fe200078e0a08 */
[----:B------:R-:W-:-:S02]  /*10560*/  ISETP.GT.U32.AND P3, PT, R15, R13, PT ;  /* 0x0000000d0f00720c */ /* 0x000fc40003f64070 */
[----:B------:R-:W-:Y:S01]  /*10570*/  IABS R24, R7 ;  /* 0x0000000700187213 */ /* 0x000fe20000000000 */
[----:B------:R-:W-:Y:S01]  /*10580*/  IMAD.HI.U32 R23, R11, R4, RZ ;  /* 0x000000040b177227 */ /* 0x000fe200078e00ff */
[----:B------:R-:W-:Y:S01]  /*10590*/  ISETP.GT.U32.AND P2, PT, R15, R16, PT ;  /* 0x000000100f00720c */ /* 0x000fe20003f44070 */
[----:B------:R0:W-:Y:S02]  /*105a0*/  STL [R1+0x58], R8 ;  /* 0x0000580801007387 */ /* 0x0001e40000100800 */
[----:B------:R-:W-:-:S04]  /*105b0*/  IMAD.HI.U32 R5, R11, R21, RZ ;  /* 0x000000150b057227 */ /* 0x000fc800078e00ff */
[----:B------:R-:W-:Y:S02]  /*105c0*/  @!P5 IMAD.IADD R20, R20, 0x1, -R15 ;  /* 0x000000011414d824 */ /* 0x000fe400078e0a0f */
[----:B------:R-:W-:-:S04]  /*105d0*/  IMAD.HI.U32 R29, R11, R24, RZ ;  /* 0x000000180b1d7227 */ /* 0x000fc800078e00ff */
[----:B0-----:R-:W-:Y:S02]  /*105e0*/  IMAD.MOV.U32 R8, RZ, RZ, R9 ;  /* 0x000000ffff087224 */ /* 0x001fe400078e0009 */
[----:B------:R-:W-:Y:S02]  /*105f0*/  IMAD.MOV R23, RZ, RZ, -R23 ;  /* 0x000000ffff177224 */ /* 0x000fe400078e0a17 */
[----:B------:R-:W-:Y:S01]  /*10600*/  @!P0 IMAD.MOV R12, RZ, RZ, -R12 ;  /* 0x000000ffff0c8224 */ /* 0x000fe200078e0a0c */
[C---:B------:R-:W-:Y:S01]  /*10610*/  ISETP.GT.U32.AND P0, PT, R15.reuse, R17, PT ;  /* 0x000000110f00720c */ /* 0x040fe20003f04070 */
[----:B------:R-:W-:Y:S02]  /*10620*/  IMAD.MOV R5, RZ, RZ, -R5 ;  /* 0x000000ffff057224 */ /* 0x000fe400078e0a05 */
[----:B------:R-:W-:Y:S01]  /*10630*/  @!P4 IMAD.MOV R8, RZ, RZ, -R8 ;  /* 0x000000ffff08c224 */ /* 0x000fe200078e0a08 */
[----:B------:R-:W-:Y:S01]  /*10640*/  ISETP.GT.U32.AND P4, PT, R15, R20, PT ;  /* 0x000000140f00720c */ /* 0x000fe20003f84070 */
[----:B------:R-:W-:-:S02]  /*10650*/  IMAD.MOV R29, RZ, RZ, -R29 ;  /* 0x000000ffff1d7224 */ /* 0x000fc400078e0a1d */
[C---:B------:R-:W-:Y:S01]  /*10660*/  IMAD R4, R15.reuse, R23, R4 ;  /* 0x000000170f047224 */ /* 0x040fe200078e0204 */
[C---:B------:R-:W-:Y:S01]  /*10670*/  ISETP.GT.U32.AND P5, PT, R15.reuse, R18, PT ;  /* 0x000000120f00720c */ /* 0x040fe20003fa4070 */
[----:B------:R-:W-:Y:S02]  /*10680*/  IMAD R21, R15, R5, R21 ;  /* 0x000000050f157224 */ /* 0x000fe400078e0215 */
[--C-:B------:R-:W-:Y:S01]  /*10690*/  @!P3 IMAD.IADD R13, R13, 0x1, -R15.reuse ;  /* 0x000000010d0db824 */ /* 0x100fe200078e0a0f */
[C---:B------:R-:W-:Y:S01]  /*106a0*/  ISETP.GT.U32.AND P3, PT, R15.reuse, R19, PT ;  /* 0x000000130f00720c */ /* 0x040fe20003f64070 */
[C---:B------:R-:W-:Y:S02]  /*106b0*/  IMAD R5, R15.reuse, R29, R24 ;  /* 0x0000001d0f057224 */ /* 0x040fe400078e0218 */
[--C-:B------:R-:W-:Y:S01]  /*106c0*/  @!P2 IMAD.IADD R16, R16, 0x1, -R15.reuse ;  /* 0x000000011010a824 */ /* 0x100fe200078e0a0f */
[----:B------:R-:W-:Y:S01]  /*106d0*/  ISETP.GT.U32.AND P2, PT, R15, R4, PT ;  /* 0x000000040f00720c */ /* 0x000fe20003f44070 */
[--C-:B------:R-:W-:Y:S01]  /*106e0*/  @!P0 IMAD.IADD R17, R17, 0x1, -R15.reuse ;  /* 0x0000000111118824 */ /* 0x100fe200078e0a0f */
[----:B------:R-:W-:Y:S01]  /*106f0*/  ISETP.GT.U32.AND P0, PT, R15, R21, PT ;  /* 0x000000150f00720c */ /* 0x000fe20003f04070 */
[----:B------:R-:W-:-:S02]  /*10700*/  @!P4 IMAD.IADD R20, R20, 0x1, -R15 ;  /* 0x000000011414c824 */ /* 0x000fc400078e0a0f */
[--C-:B------:R-:W-:Y:S01]  /*10710*/  @!P5 IMAD.IADD R18, R18, 0x1, -R15.reuse ;  /* 0x000000011212d824 */ /* 0x100fe200078e0a0f */
[----:B------:R-:W-:Y:S01]  /*10720*/  ISETP.GT.U32.AND P5, PT, R15, R5, PT ;  /* 0x000000050f00720c */ /* 0x000fe20003fa4070 */
[----:B------:R-:W-:Y:S02]  /*10730*/  @!P6 IMAD.MOV R6, RZ, RZ, -R6 ;  /* 0x000000ffff06e224 */ /* 0x000fe400078e0a06 */
[----:B------:R-:W-:Y:S01]  /*10740*/  @!P3 IMAD.IADD R19, R19, 0x1, -R15 ;  /* 0x000000011313b824 */ /* 0x000fe200078e0a0f */
[----:B------:R-:W-:-:S03]  /*10750*/  ISETP.GT.U32.AND P6, PT, R15, R13, PT ;  /* 0x0000000d0f00720c */ /* 0x000fc60003fc4070 */
[--C-:B------:R-:W-:Y:S02]  /*10760*/  @!P2 IMAD.IADD R4, R4, 0x1, -R15.reuse ;  /* 0x000000010404a824 */ /* 0x100fe400078e0a0f */
[--C-:B------:R-:W-:Y:S01]  /*10770*/  @!P0 IMAD.IADD R21, R21, 0x1, -R15.reuse ;  /* 0x0000000115158824 */ /* 0x100fe200078e0a0f */
[----:B------:R0:W-:Y:S01]  /*10780*/  STL [R1+0x50], R12 ;  /* 0x0000500c01007387 */ /* 0x0001e20000100800 */
[----:B------:R-:W-:Y:S02]  /*10790*/  VIADD R29, R7, 0x2c ;  /* 0x0000002c071d7836 */ /* 0x000fe40000000000 */
[----:B------:R-:W-:Y:S01]  /*107a0*/  IMAD.MOV.U32 R9, RZ, RZ, R2 ;  /* 0x000000ffff097224 */ /* 0x000fe200078e0002 */
[----:B------:R1:W-:Y:S01]  /*107b0*/  STL [R1+0x48], R6 ;  /* 0x0000480601007387 */ /* 0x0003e20000100800 */
[----:B------:R-:W-:Y:S01]  /*107c0*/  @!P5 IMAD.IADD R5, R5, 0x1, -R15 ;  /* 0x000000010505d824 */ /* 0x000fe200078e0a0f */
[----:B------:R-:W-:Y:S01]  /*107d0*/  ISETP.GE.AND P5, PT, R29, RZ, PT ;  /* 0x000000ff1d00720c */ /* 0x000fe20003fa6270 */
[----:B------:R-:W-:-:S02]  /*107e0*/  IMAD.MOV.U32 R2, RZ, RZ, R14 ;  /* 0x000000ffff027224 */ /* 0x000fc400078e000e */
[----:B0-----:R-:W-:Y:S02]  /*107f0*/  IMAD.MOV.U32 R12, RZ, RZ, R3 ;  /* 0x000000ffff0c7224 */ /* 0x001fe400078e0003 */
[----:B-1----:R-:W-:Y:S01]  /*10800*/  VIADD R6, R7, 0x1e ;  /* 0x0000001e07067836 */ /* 0x002fe20000000000 */
[----:B------:R0:W-:Y:S01]  /*10810*/  STL [R1+0x40], R8 ;  /* 0x0000400801007387 */ /* 0x0001e20000100800 */
[----:B------:R-:W-:Y:S02]  /*10820*/  @!P1 IMAD.MOV R12, RZ, RZ, -R12 ;  /* 0x000000ffff0c9224 */ /* 0x000fe400078e0a0c */
[----:B------:R-:W-:-:S03]  /*10830*/  @!P6 IMAD.IADD R13, R13, 0x1, -R15 ;  /* 0x000000010d0de824 */ /* 0x000fc600078e0a0f */
[----:B------:R-:W-:Y:S01]  /*10840*/  STL [R1+0x3c], R12 ;  /* 0x00003c0c01007387 */ /* 0x000fe20000100800 */
[----:B0-----:R-:W-:-:S05]  /*10850*/  IABS R8, R6 ;  /* 0x0000000600087213 */ /* 0x001fca0000000000 */
[----:B------:R-:W-:Y:S02]  /*10860*/  IMAD.MOV.U32 R3, RZ, RZ, R8 ;  /* 0x000000ffff037224 */ /* 0x000fe400078e0008 */
[----:B------:R-:W-:-:S04]  /*10870*/  IMAD.MOV.U32 R8, RZ, RZ, R17 ;  /* 0x000000ffff087224 */ /* 0x000fc800078e0011 */
[----:B------:R-:W-:Y:S02]  /*10880*/  @!P5 IMAD.MOV R8, RZ, RZ, -R8 ;  /* 0x000000ffff08d224 */ /* 0x000fe400078e0a08 */
[----:B------:R-:W-:Y:S01]  /*10890*/  VIADD R29, R7, 0x28 ;  /* 0x00000028071d7836 */ /* 0x000fe20000000000 */
[----:B------:R-:W-:-:S04]  /*108a0*/  ISETP.GT.U32.AND P1, PT, R15, R4, PT ;  /* 0x000000040f00720c */ /* 0x000fc80003f24070 */
[----:B------:R-:W-:Y:S01]  /*108b0*/  ISETP.GE.AND P5, PT, R29, RZ, PT ;  /* 0x000000ff1d00720c */ /* 0x000fe20003fa6270 */
[----:B------:R-:W-:Y:S01]  /*108c0*/  VIADD R29, R7, 0x22 ;  /* 0x00000022071d7836 */ /* 0x000fe20000000000 */
[----:B--2---:R-:W-:Y:S02]  /*108d0*/  IABS R28, R27 ;  /* 0x0000001b001c7213 */ /* 0x004fe40000000000 */
[----:B---3--:R-:W-:-:S03]  /*108e0*/  IABS R22, R0 ;  /* 0x0000000000167213 */ /* 0x008fc60000000000 */
[----:B------:R-:W-:Y:S02]  /*108f0*/  IMAD.MOV.U32 R23, RZ, RZ, R28 ;  /* 0x000000ffff177224 */ /* 0x000fe400078e001c */
[----:B------:R-:W-:-:S04]  /*10900*/  IMAD.HI.U32 R24, R25, R22, RZ ;  /* 0x0000001619187227 */ /* 0x000fc800078e00ff */
[----:B------:R-:W-:Y:S02]  /*10910*/  IMAD.MOV R24, RZ, RZ, -R24 ;  /* 0x000000ffff187224 */ /* 0x000fe400078e0a18 */
[----:B------:R-:W-:Y:S02]  /*10920*/  VIADD R28, R7, 0x32 ;  /* 0x00000032071c7836 */ /* 0x000fe40000000000 */
[----:B------:R-:W-:-:S03]  /*10930*/  IMAD R22, R10, R24, R22 ;  /* 0x000000180a167224 */ /* 0x000fc600078e0216 */
[----:B------:R-:W-:Y:S01]  /*10940*/  ISETP.GE.AND P4, PT, R28, RZ, PT ;  /* 0x000000ff1c00720c */ /* 0x000fe20003f86270 */
[----:B------:R-:W-:Y:S01]  /*10950*/  VIADD R28, R7, 0x30 ;  /* 0x00000030071c7836 */ /* 0x000fe20000000000 */
[----:B------:R-:W-:Y:S01]  /*10960*/  ISETP.GT.U32.AND P3, PT, R10, R22, PT ;  /* 0x000000160a00720c */ /* 0x000fe20003f64070 */
[----:B------:R-:W-:-:S03]  /*10970*/  IMAD.HI.U32 R25, R25, R23, RZ ;  /* 0x0000001719197227 */ /* 0x000fc600078e00ff */
[----:B------:R-:W-:Y:S01]  /*10980*/  ISETP.GE.AND P2, PT, R28, RZ, PT ;  /* 0x000000ff1c00720c */ /* 0x000fe20003f46270 */
[----:B------:R-:W-:Y:S02]  /*10990*/  VIADD R28, R7, 0x2e ;  /* 0x0000002e071c7836 */ /* 0x000fe40000000000 */
[----:B------:R-:W-:-:S03]  /*109a0*/  IMAD.MOV R25, RZ, RZ, -R25 ;  /* 0x000000ffff197224 */ /* 0x000fc600078e0a19 */
[----:B------:R-:W-:Y:S01]  /*109b0*/  ISETP.GE.AND P0, PT, R28, RZ, PT ;  /* 0x000000ff1c00720c */ /* 0x000fe20003f06270 */
[----:B------:R-:W-:Y:S02]  /*109c0*/  VIADD R28, R7, 0x2a ;  /* 0x0000002a071c7836 */ /* 0x000fe40000000000 */
[----:B------:R-:W-:Y:S02]  /*109d0*/  IMAD R23, R10, R25, R23 ;  /* 0x000000190a177224 */ /* 0x000fe400078e0217 */
[----:B------:R-:W-:Y:S01]  /*109e0*/  @!P3 IMAD.IADD R22, R22, 0x1, -R10 ;  /* 0x000000011616b824 */ /* 0x000fe200078e0a0a */
[----:B------:R-:W-:Y:S01]  /*109f0*/  ISETP.GE.AND P3, PT, R28, RZ, PT ;  /* 0x000000ff1c00720c */ /* 0x000fe20003f66270 */
[----:B------:R-:W-:Y:S01]  /*10a00*/  @!P4 IMAD.MOV R9, RZ, RZ, -R9 ;  /* 0x000000ffff09c224 */ /* 0x000fe200078e0a09 */
[----:B------:R-:W-:Y:S01]  /*10a10*/  ISETP.GT.U32.AND P6, PT, R10, R23, PT ;  /* 0x000000170a00720c */ /* 0x000fe20003fc4070 */
[----:B------:R-:W-:-:S03]  /*10a20*/  @!P2 IMAD.MOV R2, RZ, RZ, -R2 ;  /* 0x000000ffff02a224 */ /* 0x000fc600078e0a02 */
[----:B------:R0:W-:Y:S04]  /*10a30*/  STL [R1+0x38], R9 ;  /* 0x0000380901007387 */ /* 0x0001e80000100800 */
[----:B------:R1:W-:Y:S01]  /*10a40*/  STL [R1+0x30], R2 ;  /* 0x0000300201007387 */ /* 0x0003e20000100800 */
[----:B0-----:R-:W-:Y:S02]  /*10a50*/  IMAD.MOV.U32 R9, RZ, RZ, R16 ;  /* 0x000000ffff097224 */ /* 0x001fe400078e0010 */
[----:B-1----:R-:W-:Y:S02]  /*10a60*/  IMAD.MOV.U32 R2, RZ, RZ, R18 ;  /* 0x000000ffff027224 */ /* 0x002fe400078e0012 */
[----:B------:R-:W-:Y:S01]  /*10a70*/  @!P0 IMAD.MOV R9, RZ, RZ, -R9 ;  /* 0x000000ffff098224 */ /* 0x000fe200078e0a09 */
[----:B------:R-:W-:Y:S01]  /*10a80*/  ISETP.GT.U32.AND P0, PT, R10, R22, PT ;  /* 0x000000160a00720c */ /* 0x000fe20003f04070 */
[----:B------:R-:W-:Y:S01]  /*10a90*/  @!P3 IMAD.MOV R2, RZ, RZ, -R2 ;  /* 0x000000ffff02b224 */ /* 0x000fe200078e0a02 */
[----:B------:R-:W-:Y:S01]  /*10aa0*/  ISETP.GT.U32.AND P4, PT, R15, R21, PT ;  /* 0x000000150f00720c */ /* 0x000fe20003f84070 */
[----:B------:R-:W-:Y:S01]  /*10ab0*/  VIADD R28, R7, 0x26 ;  /* 0x00000026071c7836 */ /* 0x000fe20000000000 */
[----:B------:R-:W-:Y:S01]  /*10ac0*/  STL [R1+0x28], R9 ;  /* 0x0000280901007387 */ /* 0x000fe20000100800 */
[----:B------:R-:W-:-:S03]  /*10ad0*/  @!P6 IMAD.IADD R23, R23, 0x1, -R10 ;  /* 0x000000011717e824 */ /* 0x000fc600078e0a0a */
[----:B------:R-:W-:Y:S01]  /*10ae0*/  STL [R1+0xc], R8 ;  /* 0x00000c0801007387 */ /* 0x000fe20000100800 */
[----:B------:R-:W-:-:S03]  /*10af0*/  ISETP.GE.AND P3, PT, R28, RZ, PT ;  /* 0x000000ff1c00720c */ /* 0x000fc60003f66270 */
[----:B------:R0:W-:Y:S01]  /*10b00*/  STL [R1+0x8], R2 ;  /* 0x0000080201007387 */ /* 0x0001e20000100800 */
[----:B------:R-:W-:Y:S01]  /*10b10*/  ISETP.GT.U32.AND P6, PT, R10, R23, PT ;  /* 0x000000170a00720c */ /* 0x000fe20003fc4070 */
[----:B------:R-:W-:Y:S01]  /*10b20*/  @!P0 IMAD.IADD R22, R22, 0x1, -R10 ;  /* 0x0000000116168824 */ /* 0x000fe200078e0a0a */
[----:B------:R-:W-:Y:S01]  /*10b30*/  ISETP.GE.AND P0, PT, R6, RZ, PT ;  /* 0x000000ff0600720c */ /* 0x000fe20003f06270 */
[----:B0-----:R-:W-:-:S04]  /*10b40*/  IMAD.HI.U32 R2, R11, R3, RZ ;  /* 0x000000030b027227 */ /* 0x001fc800078e00ff */
[----:B------:R-:W-:Y:S02]  /*10b50*/  IMAD.MOV R2, RZ, RZ, -R2 ;  /* 0x000000ffff027224 */ /* 0x000fe400078e0a02 */
[----:B------:R-:W-:Y:S01]  /*10b60*/  @!P4 IMAD.IADD R21, R21, 0x1, -R15 ;  /* 0x000000011515c824 */ /* 0x000fe200078e0a0f */
[----:B------:R-:W-:Y:S01]  /*10b70*/  ISETP.GE.AND P4, PT, R29, RZ, PT ;  /* 0x000000ff1d00720c */ /* 0x000fe20003f86270 */
[C---:B------:R-:W-:Y:S01]  /*10b80*/  IMAD R6, R15.reuse, R2, R3 ;  /* 0x000000020f067224 */ /* 0x040fe200078e0203 */
[----:B------:R-:W-:Y:S01]  /*10b90*/  ISETP.GT.U32.AND P2, PT, R15, R5, PT ;  /* 0x000000050f00720c */ /* 0x000fe20003f44070 */
[----:B------:R-:W-:Y:S02]  /*10ba0*/  IMAD.MOV.U32 R2, RZ, RZ, R20 ;  /* 0x000000ffff027224 */ /* 0x000fe400078e0014 */
[----:B------:R-:W-:Y:S02]  /*10bb0*/  @!P6 IMAD.IADD R23, R23, 0x1, -R10 ;  /* 0x000000011717e824 */ /* 0x000fe400078e0a0a */
[----:B------:R-:W-:Y:S01]  /*10bc0*/  @!P3 IMAD.MOV R2, RZ, RZ, -R2 ;  /* 0x000000ffff02b224 */ /* 0x000fe200078e0a02 */
[----:B------:R-:W-:-:S02]  /*10bd0*/  ISETP.GE.AND P3, PT, R7, RZ, PT ;  /* 0x000000ff0700720c */ /* 0x000fc40003f66270 */
[----:B------:R-:W-:Y:S01]  /*10be0*/  ISETP.GT.U32.AND P6, PT, R15, R6, PT ;  /* 0x000000060f00720c */ /* 0x000fe20003fc4070 */
[----:B------:R-:W-:Y:S02]  /*10bf0*/  IMAD.MOV.U32 R3, RZ, RZ, R13 ;  /* 0x000000ffff037224 */ /* 0x000fe400078e000d */
[--C-:B------:R-:W-:Y:S02]  /*10c00*/  @!P1 IMAD.IADD R4, R4, 0x1, -R15.reuse ;  /* 0x0000000104049824 */ /* 0x100fe400078e0a0f */
[C---:B------:R-:W-:Y:S02]  /*10c10*/  VIADD R13, R7.reuse, 0x1c ;  /* 0x0000001c070d7836 */ /* 0x040fe40000000000 */
[----:B------:R-:W-:Y:S02]  /*10c20*/  VIADD R28, R7, 0x24 ;  /* 0x00000024071c7836 */ /* 0x000fe40000000000 */
[----:B------:R-:W-:Y:S01]  /*10c30*/  @!P4 IMAD.MOV R4, RZ, RZ, -R4 ;  /* 0x000000ffff04c224 */ /* 0x000fe200078e0a04 */
[----:B------:R-:W-:Y:S01]  /*10c40*/  ISETP.GE.AND P4, PT, R13, RZ, PT ;  /* 0x000000ff0d00720c */ /* 0x000fe20003f86270 */
[----:B------:R-:W-:Y:S01]  /*10c50*/  @!P2 IMAD.IADD R5, R5, 0x1, -R15 ;  /* 0x000000010505a824 */ /* 0x000fe200078e0a0f */
[----:B------:R-:W-:Y:S01]  /*10c60*/  IABS R13, R13 ;  /* 0x0000000d000d7213 */ /* 0x000fe20000000000 */
[----:B------:R-:W-:Y:S01]  /*10c70*/  VIADD R24, R7, 0x1a ;  /* 0x0000001a07187836 */ /* 0x000fe20000000000 */
[----:B------:R-:W-:Y:S01]  /*10c80*/  ISETP.GE.AND P1, PT, R28, RZ, PT ;  /* 0x000000ff1c00720c */ /* 0x000fe20003f26270 */
[----:B------:R-:W-:-:S02]  /*10c90*/  @!P3 IMAD.MOV R5, RZ, RZ, -R5 ;  /* 0x000000ffff05b224 */ /* 0x000fc400078e0a05 */
[----:B------:R-:W-:Y:S01]  /*10ca0*/  @!P6 IMAD.IADD R6, R6, 0x1, -R15 ;  /* 0x000000010606e824 */ /* 0x000fe200078e0a0f */
[----:B------:R-:W-:Y:S01]  /*10cb0*/  ISETP.GE.AND P3, PT, R24, RZ, PT ;  /* 0x000000ff1800720c */ /* 0x000fe20003f66270 */
[----:B------:R-:W-:Y:S01]  /*10cc0*/  IMAD.HI.U32 R14, R11, R13, RZ ;  /* 0x0000000d0b0e7227 */ /* 0x000fe200078e00ff */
[----:B------:R-:W-:Y:S02]  /*10cd0*/  IABS R24, R24 ;  /* 0x0000001800187213 */ /* 0x000fe40000000000 */
[----:B------:R-:W-:Y:S01]  /*10ce0*/  ISETP.GT.U32.AND P6, PT, R15, R6, PT ;  /* 0x000000060f00720c */ /* 0x000fe20003fc4070 */
[----:B------:R-:W-:Y:S02]  /*10cf0*/  IMAD.MOV.U32 R10, RZ, RZ, R22 ;  /* 0x000000ffff0a7224 */ /* 0x000fe400078e0016 */
[----:B------:R-:W-:Y:S02]  /*10d00*/  IMAD.MOV R22, RZ, RZ, -R14 ;  /* 0x000000ffff167224 */ /* 0x000fe400078e0a0e */
[----:B------:R-:W-:-:S04]  /*10d10*/  IMAD.HI.U32 R14, R11, R24, RZ ;  /* 0x000000180b0e7227 */ /* 0x000fc800078e00ff */
[----:B------:R-:W-:Y:S02]  /*10d20*/  IMAD.MOV.U32 R29, RZ, RZ, R19 ;  /* 0x000000ffff1d7224 */ /* 0x000fe400078e0013 */
[----:B------:R-:W-:Y:S02]  /*10d30*/  IMAD.MOV R14, RZ, RZ, -R14 ;  /* 0x000000ffff0e7224 */ /* 0x000fe400078e0a0e */
[----:B------:R-:W-:Y:S01]  /*10d40*/  @!P1 IMAD.MOV R3, RZ, RZ, -R3 ;  /* 0x000000ffff039224 */ /* 0x000fe200078e0a03 */
[----:B------:R-:W-:Y:S01]  /*10d50*/  ISETP.GE.AND P1, PT, R27, RZ, PT ;  /* 0x000000ff1b00720c */ /* 0x000fe20003f26270 */
[----:B------:R-:W-:Y:S01]  /*10d60*/  @!P5 IMAD.MOV R29, RZ, RZ, -R29 ;  /* 0x000000ffff1dd224 */ /* 0x000fe200078e0a1d */
[----:B------:R-:W-:Y:S01]  /*10d70*/  ISETP.GE.AND P5, PT, R0, RZ, PT ;  /* 0x000000ff0000720c */ /* 0x000fe20003fa6270 */
[----:B------:R-:W-:Y:S02]  /*10d80*/  IMAD R24, R15, R14, R24 ;  /* 0x0000000e0f187224 */ /* 0x000fe400078e0218 */
[----:B------:R-:W-:-:S03]  /*10d90*/  @!P6 IMAD.IADD R6, R6, 0x1, -R15 ;  /* 0x000000010606e824 */ /* 0x000fc600078e0a0f */
[----:B------:R-:W-:Y:S01]  /*10da0*/  ISETP.GT.U32.AND P6, PT, R15, R24, PT ;  /* 0x000000180f00720c */ /* 0x000fe20003fc4070 */
[----:B------:R-:W-:-:S04]  /*10db0*/  VIADD R25, R7, 0x14 ;  /* 0x0000001407197836 */ /* 0x000fc80000000000 */
[----:B------:R-:W-:Y:S01]  /*10dc0*/  @!P1 IMAD.MOV R23, RZ, RZ, -R23 ;  /* 0x000000ffff179224 */ /* 0x000fe200078e0a17 */
[----:B------:R-:W-:Y:S01]  /*10dd0*/  ISETP.NE.AND P1, PT, R26, RZ, PT ;  /* 0x000000ff1a00720c */ /* 0x000fe20003f25270 */
[----:B------:R-:W-:Y:S01]  /*10de0*/  @!P5 IMAD.MOV R10, RZ, RZ, -R10 ;  /* 0x000000ffff0ad224 */ /* 0x000fe200078e0a0a */
[----:B------:R-:W-:Y:S01]  /*10df0*/  LOP3.LUT R26, RZ, R26, RZ, 0x33, !PT ;  /* 0x0000001aff1a7212 */ /* 0x000fe200078e33ff */
[----:B------:R-:W-:Y:S04]  /*10e00*/  STL [R1+0x2034], R29 ;  /* 0x0020341d01007387 */ /* 0x000fe80000100800 */
[----:B------:R0:W-:Y:S01]  /*10e10*/  STL [R1+0x2038], R2 ;  /* 0x0020380201007387 */ /* 0x0001e20000100800 */
[----:B------:R-:W-:Y:S01]  /*10e20*/  @!P6 IMAD.IADD R24, R24, 0x1, -R15 ;  /* 0x000000011818e824 */ /* 0x000fe200078e0a0f */
[----:B0-----:R-:W-:-:S02]  /*10e30*/  SEL R2, R26, R10, !P1 ;  /* 0x0000000a1a027207 */ /* 0x001fc40004800000 */
[----:B------:R-:W-:Y:S02]  /*10e40*/  IABS R10, R25 ;  /* 0x00000019000a7213 */ /* 0x000fe40000000000 */
[----:B------:R-:W-:-:S03]  /*10e50*/  ISETP.GT.U32.AND P6, PT, R15, R24, PT ;  /* 0x000000180f00720c */ /* 0x000fc60003fc4070 */
[----:B------:R-:W-:Y:S01]  /*10e60*/  IMAD.HI.U32 R17, R11, R10, RZ ;  /* 0x0000000a0b117227 */ /* 0x000fe200078e00ff */
[----:B------:R-:W-:-:S03]  /*10e70*/  SEL R0, R26, R23, !P1 ;  /* 0x000000171a007207 */ /* 0x000fc60004800000 */
[----:B------:R-:W-:Y:S02]  /*10e80*/  VIADD R16, R7, 0x18 ;  /* 0x0000001807107836 */ /* 0x000fe40000000000 */
[----:B------:R-:W-:Y:S02]  /*10e90*/  IMAD R22, R15, R22, R13 ;  /* 0x000000160f167224 */ /* 0x000fe400078e020d */
[----:B------:R-:W-:Y:S01]  /*10ea0*/  IMAD.MOV R17, RZ, RZ, -R17 ;  /* 0x000000ffff117224 */ /* 0x000fe200078e0a11 */
[----:B------:R-:W-:Y:S01]  /*10eb0*/  STL [R1+0x203c], R3 ;  /* 0x00203c0301007387 */ /* 0x000fe20000100800 */
[----:B------:R-:W-:Y:S01]  /*10ec0*/  VIADD R12, R7, 0x16 ;  /* 0x00000016070c7836 */ /* 0x000fe20000000000 */
[----:B------:R-:W-:Y:S01]  /*10ed0*/  IABS R8, R16 ;  /* 0x0000001000087213 */ /* 0x000fe20000000000 */
[C---:B------:R-:W-:Y:S01]  /*10ee0*/  IMAD R10, R15.reuse, R17, R10 ;  /* 0x000000110f0a7224 */ /* 0x040fe200078e020a */
[----:B------:R-:W-:Y:S01]  /*10ef0*/  STL [R1+0x2040], R4 ;  /* 0x0020400401007387 */ /* 0x000fe20000100800 */
[----:B------:R-:W-:Y:S01]  /*10f00*/  ISETP.GT.U32.AND P1, PT, R15, R22, PT ;  /* 0x000000160f00720c */ /* 0x000fe20003f24070 */
[----:B------:R-:W-:-:S02]  /*10f10*/  @!P6 IMAD.IADD R24, R24, 0x1, -R15 ;  /* 0x000000011818e824 */ /* 0x000fc400078e0a0f */
[----:B------:R-:W-:Y:S01]  /*10f20*/  STL [R1+0x2044], R5 ;  /* 0x0020440501007387 */ /* 0x000fe20000100800 */
[----:B------:R-:W-:-:S03]  /*10f30*/  IABS R9, R12 ;  /* 0x0000000c00097213 */ /* 0x000fc60000000000 */
[----:B------:R-:W-:Y:S01]  /*10f40*/  STL [R1+0x2008], R0 ;  /* 0x0020080001007387 */ /* 0x000fe20000100800 */
[----:B------:R-:W-:Y:S01]  /*10f50*/  ISETP.GE.AND P5, PT, R16, RZ, PT ;  /* 0x000000ff1000720c */ /* 0x000fe20003fa6270 */
[----:B------:R-:W-:Y:S01]  /*10f60*/  IMAD.HI.U32 R16, R11, R8, RZ ;  /* 0x000000080b107227 */ /* 0x000fe200078e00ff */
[----:B------:R-:W-:Y:S01]  /*10f70*/  ISETP.GT.U32.AND P6, PT, R15, R10, PT ;  /* 0x0000000a0f00720c */ /* 0x000fe20003fc4070 */
[----:B------:R0:W-:Y:S02]  /*10f80*/  STL [R1+0x40c], R2 ;  /* 0x00040c0201007387 */ /* 0x0001e40000100800 */
[----:B------:R-:W-:-:S04]  /*10f90*/  IMAD.HI.U32 R13, R11, R9, RZ ;  /* 0x000000090b0d7227 */ /* 0x000fc800078e00ff */
[----:B0-----:R-:W-:Y:S02]  /*10fa0*/  VIADD R2, R7, 0x12 ;  /* 0x0000001207027836 */ /* 0x001fe40000000000 */
[----:B------:R-:W-:-:S03]  /*10fb0*/  IMAD.MOV R16, RZ, RZ, -R16 ;  /* 0x000000ffff107224 */ /* 0x000fc600078e0a10 */
[----:B------:R-:W-:Y:S01]  /*10fc0*/  IABS R20, R2 ;  /* 0x0000000200147213 */ /* 0x000fe20000000000 */
[----:B------:R-:W-:Y:S02]  /*10fd0*/  IMAD.MOV R13, RZ, RZ, -R13 ;  /* 0x000000ffff0d7224 */ /* 0x000fe400078e0a0d */
[----:B------:R-:W-:Y:S02]  /*10fe0*/  IMAD R8, R15, R16, R8 ;  /* 0x000000100f087224 */ /* 0x000fe400078e0208 */
[C---:B------:R-:W-:Y:S02]  /*10ff0*/  VIADD R0, R7.reuse, 0xe ;  /* 0x0000000e07007836 */ /* 0x040fe40000000000 */
[----:B------:R-:W-:Y:S02]  /*11000*/  VIADD R29, R7, 0xc ;  /* 0x0000000c071d7836 */ /* 0x000fe40000000000 */
[----:B------:R-:W-:Y:S02]  /*11010*/  @!P1 IMAD.IADD R22, R22, 0x1, -R15 ;  /* 0x0000000116169824 */ /* 0x000fe400078e0a0f */
[----:B------:R-:W-:Y:S01]  /*11020*/  IMAD.HI.U32 R16, R11, R20, RZ ;  /* 0x000000140b107227 */ /* 0x000fe200078e00ff */
[----:B------:R-:W-:-:S02]  /*11030*/  IABS R14, R29 ;  /* 0x0000001d000e7213 */ /* 0x000fc40000000000 */
[C---:B------:R-:W-:Y:S01]  /*11040*/  ISETP.GT.U32.AND P1, PT, R15.reuse, R22, PT ;  /* 0x000000160f00720c */ /* 0x040fe20003f24070 */
[C---:B------:R-:W-:Y:S01]  /*11050*/  IMAD R9, R15.reuse, R13, R9 ;  /* 0x0000000d0f097224 */ /* 0x040fe200078e0209 */
[----:B------:R-:W-:Y:S01]  /*11060*/  IABS R13, R0 ;  /* 0x00000000000d7213 */ /* 0x000fe20000000000 */
[----:B------:R-:W-:Y:S02]  /*11070*/  @!P6 IMAD.IADD R10, R10, 0x1, -R15 ;  /* 0x000000010a0ae824 */ /* 0x000fe400078e0a0f */
[----:B------:R-:W-:Y:S02]  /*11080*/  IMAD.MOV R16, RZ, RZ, -R16 ;  /* 0x000000ffff107224 */ /* 0x000fe400078e0a10 */
[----:B------:R-:W-:Y:S01]  /*11090*/  @!P0 IMAD.MOV R6, RZ, RZ, -R6 ;  /* 0x000000ffff068224 */ /* 0x000fe200078e0a06 */
[C---:B------:R-:W-:Y:S01]  /*110a0*/  ISETP.GT.U32.AND P0, PT, R15.reuse, R8, PT ;  /* 0x000000080f00720c */ /* 0x040fe20003f04070 */
[C---:B------:R-:W-:Y:S01]  /*110b0*/  IMAD R20, R15.reuse, R16, R20 ;  /* 0x000000100f147224 */ /* 0x040fe200078e0214 */
[----:B------:R-:W-:Y:S01]  /*110c0*/  ISETP.GT.U32.AND P6, PT, R15, R10, PT ;  /* 0x0000000a0f00720c */ /* 0x000fe20003fc4070 */
[----:B------:R-:W-:-:S04]  /*110d0*/  IMAD.HI.U32 R17, R11, R13, RZ ;  /* 0x0000000d0b117227 */ /* 0x000fc800078e00ff */
[----:B------:R-:W-:-:S04]  /*110e0*/  IMAD.HI.U32 R16, R11, R14, RZ ;  /* 0x0000000e0b107227 */ /* 0x000fc800078e00ff */
[----:B------:R-:W-:Y:S02]  /*110f0*/  IMAD.MOV R17, RZ, RZ, -R17 ;  /* 0x000000ffff117224 */ /* 0x000fe400078e0a11 */
[----:B------:R-:W-:Y:S02]  /*11100*/  IMAD.MOV R16, RZ, RZ, -R16 ;  /* 0x000000ffff107224 */ /* 0x000fe400078e0a10 */
[----:B------:R-:W-:Y:S02]  /*11110*/  VIADD R5, R7, 0xa ;  /* 0x0000000a07057836 */ /* 0x000fe40000000000 */
[----:B------:R-:W-:Y:S01]  /*11120*/  @!P1 IMAD.IADD R22, R22, 0x1, -R15 ;  /* 0x0000000116169824 */ /* 0x000fe200078e0a0f */
[C---:B------:R-:W-:Y:S01]  /*11130*/  ISETP.GT.U32.AND P1, PT, R15.reuse, R9, PT ;  /* 0x000000090f00720c */ /* 0x040fe20003f24070 */
[C---:B------:R-:W-:Y:S02]  /*11140*/  IMAD R13, R15.reuse, R17, R13 ;  /* 0x000000110f0d7224 */ /* 0x040fe400078e020d */
[----:B------:R-:W-:Y:S01]  /*11150*/  IMAD R14, R15, R16, R14 ;  /* 0x000000100f0e7224 */ /* 0x000fe200078e020e */
[----:B------:R-:W-:Y:S01]  /*11160*/  IABS R16, R5 ;  /* 0x0000000500107213 */ /* 0x000fe20000000000 */
[----:B------:R-:W-:-:S02]  /*11170*/  @!P0 IMAD.IADD R8, R8, 0x1, -R15 ;  /* 0x0000000108088824 */ /* 0x000fc400078e0a0f */
[----:B------:R-:W-:Y:S01]  /*11180*/  @!P6 IMAD.IADD R10, R10, 0x1, -R15 ;  /* 0x000000010a0ae824 */ /* 0x000fe200078e0a0f */
[----:B------:R-:W-:Y:S01]  /*11190*/  ISETP.GT.U32.AND P6, PT, R15, R13, PT ;  /* 0x0000000d0f00720c */ /* 0x000fe20003fc4070 */
[----:B------:R-:W-:Y:S01]  /*111a0*/  IMAD.HI.U32 R23, R11, R16, RZ ;  /* 0x000000100b177227 */ /* 0x000fe200078e00ff */
[----:B------:R-:W-:-:S03]  /*111b0*/  ISETP.GT.U32.AND P0, PT, R15, R8, PT ;  /* 0x000000080f00720c */ /* 0x000fc60003f04070 */
[----:B------:R-:W-:Y:S02]  /*111c0*/  IMAD.MOV R23, RZ, RZ, -R23 ;  /* 0x000000ffff177224 */ /* 0x000fe400078e0a17 */
[----:B------:R-:W-:Y:S02]  /*111d0*/  @!P1 IMAD.IADD R9, R9, 0x1, -R15 ;  /* 0x0000000109099824 */ /* 0x000fe400078e0a0f */
[----:B------:R-:W-:-:S03]  /*111e0*/  IMAD R16, R15, R23, R16 ;  /* 0x000000170f107224 */ /* 0x000fc600078e0210 */
[----:B------:R-:W-:Y:S01]  /*111f0*/  ISETP.GT.U32.AND P1, PT, R15, R9, PT ;  /* 0x000000090f00720c */ /* 0x000fe20003f24070 */
[--C-:B------:R-:W-:Y:S01]  /*11200*/  @!P6 IMAD.IADD R13, R13, 0x1, -R15.reuse ;  /* 0x000000010d0de824 */ /* 0x100fe200078e0a0f */
[C---:B------:R-:W-:Y:S01]  /*11210*/  ISETP.GT.U32.AND P6, PT, R15.reuse, R16, PT ;  /* 0x000000100f00720c */ /* 0x040fe20003fc4070 */
[----:B------:R-:W-:Y:S01]  /*11220*/  @!P0 IMAD.IADD R8, R8, 0x1, -R15 ;  /* 0x0000000108088824 */ /* 0x000fe200078e0a0f */
[----:B------:R-:W-:Y:S01]  /*11230*/  ISETP.GT.U32.AND P0, PT, R15, R20, PT ;  /* 0x000000140f00720c */ /* 0x000fe20003f04070 */
[----:B------:R-:W-:Y:S01]  /*11240*/  @!P4 IMAD.MOV R22, RZ, RZ, -R22 ;  /* 0x000000ffff16c224 */ /* 0x000fe200078e0a16 */
[----:B------:R-:W-:Y:S01]  /*11250*/  ISETP.GE.AND P4, PT, R12, RZ, PT ;  /* 0x000000ff0c00720c */ /* 0x000fe20003f86270 */
[----:B------:R-:W-:-:S06]  /*11260*/  VIADD R27, R7, 0x10 ;  /* 0x00000010071b7836 */ /* 0x000fcc0000000000 */
[--C-:B------:R-:W-:Y:S02]  /*11270*/  @!P1 IMAD.IADD R9, R9, 0x1, -R15.reuse ;  /* 0x0000000109099824 */ /* 0x100fe400078e0a0f */
[--C-:B------:R-:W-:Y:S01]  /*11280*/  @!P6 IMAD.IADD R16, R16, 0x1, -R15.reuse ;  /* 0x000000011010e824 */ /* 0x100fe200078e0a0f */
[----:B------:R-:W-:Y:S01]  /*11290*/  IABS R18, R27 ;  /* 0x0000001b00127213 */ /* 0x000fe20000000000 */
[----:B------:R-:W-:Y:S02]  /*112a0*/  @!P0 IMAD.IADD R20, R20, 0x1, -R15 ;  /* 0x0000000114148824 */ /* 0x000fe400078e0a0f */
[----:B------:R-:W-:Y:S01]  /*112b0*/  @!P4 IMAD.MOV R9, RZ, RZ, -R9 ;  /* 0x000000ffff09c224 */ /* 0x000fe200078e0a09 */
[----:B------:R-:W-:Y:S01]  /*112c0*/  ISETP.GT.U32.AND P4, PT, R15, R16, PT ;  /* 0x000000100f00720c */ /* 0x000fe20003f84070 */
[----:B------:R-:W-:Y:S01]  /*112d0*/  IMAD.HI.U32 R19, R11, R18, RZ ;  /* 0x000000120b137227 */ /* 0x000fe200078e00ff */
[----:B------:R-:W-:-:S03]  /*112e0*/  ISETP.GT.U32.AND P0, PT, R15, R20, PT ;  /* 0x000000140f00720c */ /* 0x000fc60003f04070 */
[----:B------:R-:W-:Y:S01]  /*112f0*/  IMAD.MOV R19, RZ, RZ, -R19 ;  /* 0x000000ffff137224 */ /* 0x000fe200078e0a13 */
[----:B------:R0:W-:Y:S03]  /*11300*/  STL [R1+0x2048], R6 ;  /* 0x0020480601007387 */ /* 0x0001e60000100800 */
[----:B------:R-:W-:Y:S02]  /*11310*/  IMAD R12, R15, R19, R18 ;  /* 0x000000130f0c7224 */ /* 0x000fe400078e0212 */
[----:B------:R-:W-:Y:S02]  /*11320*/  VIADD R3, R7, 0x6 ;  /* 0x0000000607037836 */ /* 0x000fe40000000000 */
[--C-:B------:R-:W-:Y:S01]  /*11330*/  @!P4 IMAD.IADD R16, R16, 0x1, -R15.reuse ;  /* 0x000000011010c824 */ /* 0x100fe200078e0a0f */
[----:B------:R-:W-:Y:S01]  /*11340*/  ISETP.GE.AND P4, PT, R29, RZ, PT ;  /* 0x000000ff1d00720c */ /* 0x000fe20003f86270 */
[----:B0-----:R-:W-:Y:S01]  /*11350*/  IMAD.MOV.U32 R6, RZ, RZ, R2 ;  /* 0x000000ffff067224 */ /* 0x001fe200078e0002 */
[----:B------:R-:W-:Y:S01]  /*11360*/  ISETP.GT.U32.AND P1, PT, R15, R12, PT ;  /* 0x0000000c0f00720c */ /* 0x000fe20003f24070 */
[----:B------:R-:W-:Y:S01]  /*11370*/  VIADD R2, R7, 0x4 ;  /* 0x0000000407027836 */ /* 0x000fe20000000000 */
[----:B------:R-:W0:Y:S01]  /*11380*/  S2R R29, SR_TID.X ;  /* 0x00000000001d7919 */ /* 0x000e220000002100 */
[----:B------:R-:W-:Y:S01]  /*11390*/  @!P0 IMAD.IADD R20, R20, 0x1, -R15 ;  /* 0x0000000114148824 */ /* 0x000fe200078e0a0f */
[----:B------:R-:W-:Y:S01]  /*113a0*/  ISETP.GT.U32.AND P0, PT, R15, R14, PT ;  /* 0x0000000e0f00720c */ /* 0x000fe20003f04070 */
[C---:B------:R-:W-:Y:S01]  /*113b0*/  VIADD R28, R7.reuse, 0x20 ;  /* 0x00000020071c7836 */ /* 0x040fe20000000000 */
[----:B------:R-:W-:Y:S01]  /*113c0*/  IABS R19, R2 ;  /* 0x0000000200137213 */ /* 0x000fe20000000000 */
[----:B------:R-:W-:Y:S01]  /*113d0*/  VIADD R4, R7, 0x8 ;  /* 0x0000000807047836 */ /* 0x000fe20000000000 */
[----:B------:R-:W-:-:S02]  /*113e0*/  IABS R18, R3 ;  /* 0x0000000300127213 */ /* 0x000fc40000000000 */
[----:B------:R-:W-:Y:S01]  /*113f0*/  ISETP.GE.AND P2, PT, R28, RZ, PT ;  /* 0x000000ff1c00720c */ /* 0x000fe20003f46270 */
[----:B------:R-:W-:Y:S01]  /*11400*/  IMAD.HI.U32 R26, R11, R19, RZ ;  /* 0x000000130b1a7227 */ /* 0x000fe200078e00ff */
[----:B------:R-:W-:-:S03]  /*11410*/  IABS R17, R4 ;  /* 0x0000000400117213 */ /* 0x000fc60000000000 */
[----:B------:R-:W-:Y:S02]  /*11420*/  VIADD R28, R7, 0x2 ;  /* 0x00000002071c7836 */ /* 0x000fe40000000000 */
[----:B------:R-:W-:-:S04]  /*11430*/  IMAD.HI.U32 R23, R11, R18, RZ ;  /* 0x000000120b177227 */ /* 0x000fc800078e00ff */
[----:B------:R-:W-:Y:S01]  /*11440*/  @!P1 IMAD.IADD R12, R12, 0x1, -R15 ;  /* 0x000000010c0c9824 */ /* 0x000fe200078e0a0f */
[----:B------:R-:W-:Y:S01]  /*11450*/  ISETP.GE.AND P1, PT, R25, RZ, PT ;  /* 0x000000ff1900720c */ /* 0x000fe20003f26270 */
[----:B------:R-:W-:Y:S01]  /*11460*/  IMAD.MOV R7, RZ, RZ, -R26 ;  /* 0x000000ffff077224 */ /* 0x000fe200078e0a1a */
[----:B------:R-:W-:Y:S01]  /*11470*/  IABS R26, R28 ;  /* 0x0000001c001a7213 */ /* 0x000fe20000000000 */
[----:B------:R-:W-:Y:S02]  /*11480*/  IMAD.MOV R23, RZ, RZ, -R23 ;  /* 0x000000ffff177224 */ /* 0x000fe400078e0a17 */
[----:B------:R-:W-:-:S04]  /*11490*/  IMAD.HI.U32 R25, R11, R17, RZ ;  /* 0x000000110b197227 */ /* 0x000fc800078e00ff */
[----:B------:R-:W-:Y:S02]  /*114a0*/  @!P0 IMAD.IADD R14, R14, 0x1, -R15 ;  /* 0x000000010e0e8824 */ /* 0x000fe400078e0a0f */
[C---:B------:R-:W-:Y:S02]  /*114b0*/  IMAD R18, R15.reuse, R23, R18 ;  /* 0x000000170f127224 */ /* 0x040fe400078e0212 */
[----:B------:R-:W-:Y:S02]  /*114c0*/  IMAD.MOV R25, RZ, RZ, -R25 ;  /* 0x000000ffff197224 */ /* 0x000fe400078e0a19 */
[----:B------:R-:W-:Y:S02]  /*114d0*/  IMAD.MOV.U32 R23, RZ, RZ, R26 ;  /* 0x000000ffff177224 */ /* 0x000fe400078e001a */
[----:B------:R-:W-:Y:S01]  /*114e0*/  @!P5 IMAD.MOV R8, RZ, RZ, -R8 ;  /* 0x000000ffff08d224 */ /* 0x000fe200078e0a08 */
[C---:B------:R-:W-:Y:S01]  /*114f0*/  ISETP.GT.U32.AND P5, PT, R15.reuse, R13, PT ;  /* 0x0000000d0f00720c */ /* 0x040fe20003fa4070 */
[C---:B------:R-:W-:Y:S01]  /*11500*/  IMAD R19, R15.reuse, R7, R19 ;  /* 0x000000070f137224 */ /* 0x040fe200078e0213 */
[----:B------:R-:W-:Y:S01]  /*11510*/  ISETP.GT.U32.AND P6, PT, R15, R14, PT ;  /* 0x0000000e0f00720c */ /* 0x000fe20003fc4070 */
[----:B------:R-:W-:-:S02]  /*11520*/  IMAD.MOV.U32 R7, RZ, RZ, R24 ;  /* 0x000000ffff077224 */ /* 0x000fc400078e0018 */
[----:B------:R-:W-:Y:S02]  /*11530*/  IMAD R17, R15, R25, R17 ;  /* 0x000000190f117224 */ /* 0x000fe400078e0211 */
[----:B------:R-:W-:Y:S01]  /*11540*/  IMAD.HI.U32 R24, R11, R23, RZ ;  /* 0x000000170b187227 */ /* 0x000fe200078e00ff */
[----:B------:R-:W-:-:S03]  /*11550*/  ISETP.GE.AND P0, PT, R6, RZ, PT ;  /* 0x000000ff0600720c */ /* 0x000fc60003f06270 */
[----:B------:R-:W-:Y:S01]  /*11560*/  @!P1 IMAD.MOV R10, RZ, RZ, -R10 ;  /* 0x000000ffff0a9224 */ /* 0x000fe200078e0a0a */
[C---:B------:R-:W-:Y:S01]  /*11570*/  ISETP.GT.U32.AND P1, PT, R15.reuse, R17, PT ;  /* 0x000000110f00720c */ /* 0x040fe20003f24070 */
[----:B------:R-:W-:Y:S02]  /*11580*/  IMAD.MOV R24, RZ, RZ, -R24 ;  /* 0x000000ffff187224 */ /* 0x000fe400078e0a18 */
[----:B------:R-:W-:Y:S01]  /*11590*/  @!P3 IMAD.MOV R7, RZ, RZ, -R7 ;  /* 0x000000ffff07b224 */ /* 0x000fe200078e0a07 */
[C---:B------:R-:W-:Y:S01]  /*115a0*/  ISETP.GT.U32.AND P3, PT, R15.reuse, R12, PT ;  /* 0x0000000c0f00720c */ /* 0x040fe20003f64070 */
[----:B------:R-:W-:Y:S02]  /*115b0*/  IMAD.MOV.U32 R11, RZ, RZ, R20 ;  /* 0x000000ffff0b7224 */ /* 0x000fe400078e0014 */
[----:B------:R-:W-:Y:S01]  /*115c0*/  IMAD R20, R15, R24, R23 ;  /* 0x000000180f147224 */ /* 0x000fe200078e0217 */
[----:B0-----:R-:W-:Y:S01]  /*115d0*/  SHF.R.S32.HI R23, RZ, 0x2, R29 ;  /* 0x00000002ff177819 */ /* 0x001fe2000001141d */
[--C-:B------:R-:W-:Y:S01]  /*115e0*/  @!P5 IMAD.IADD R13, R13, 0x1, -R15.reuse ;  /* 0x000000010d0dd824 */ /* 0x100fe200078e0a0f */
[----:B------:R-:W-:Y:S01]  /*115f0*/  ISETP.GE.AND P5, PT, R27, RZ, PT ;  /* 0x000000ff1b00720c */ /* 0x000fe20003fa6270 */
[----:B------:R-:W-:Y:S01]  /*11600*/  @!P6 IMAD.IADD R14, R14, 0x1, -R15 ;  /* 0x000000010e0ee824 */ /* 0x000fe200078e0a0f */
[----:B------:R-:W-:-:S02]  /*11610*/  ISETP.GE.AND P6, PT, R0, RZ, PT ;  /* 0x000000ff0000720c */ /* 0x000fc40003fc6270 */
[----:B------:R-:W-:Y:S01]  /*11620*/  SGXT R23, R23, 0x1 ;  /* 0x000000011717781a */ /* 0x000fe20000000200 */
[----:B------:R-:W-:Y:S01]  /*11630*/  @!P0 IMAD.MOV R11, RZ, RZ, -R11 ;  /* 0x000000ffff0b8224 */ /* 0x000fe200078e0a0b */
[----:B------:R-:W-:Y:S01]  /*11640*/  ISETP.GT.U32.AND P0, PT, R15, R18, PT ;  /* 0x000000120f00720c */ /* 0x000fe20003f04070 */
[----:B------:R-:W-:Y:S01]  /*11650*/  IMAD.SHL.U32 R24, R29, 0x20, RZ ;  /* 0x000000201d187824 */ /* 0x000fe200078e00ff */
[----:B------:R-:W-:Y:S01]  /*11660*/  LOP3.LUT R23, R23, 0x90, RZ, 0xc0, !PT ;  /* 0x0000009017177812 */ /* 0x000fe200078ec0ff */
[--C-:B------:R-:W-:Y:S01]  /*11670*/  @!P1 IMAD.IADD R17, R17, 0x1, -R15.reuse ;  /* 0x0000000111119824 */ /* 0x100fe200078e0a0f */
[----:B------:R-:W-:Y:S01]  /*11680*/  ISETP.GE.AND P1, PT, R5, RZ, PT ;  /* 0x000000ff0500720c */ /* 0x000fe20003f26270 */
[----:B------:R-:W-:Y:S01]  /*11690*/  @!P3 IMAD.IADD R12, R12, 0x1, -R15 ;  /* 0x000000010c0cb824 */ /* 0x000fe200078e0a0f */
[----:B------:R-:W-:Y:S01]  /*116a0*/  LOP3.LUT R23, R23, 0x260, R24, 0xf8, !PT ;  /* 0x0000026017177812 */ /* 0x000fe200078ef818 */
[----:B------:R-:W-:Y:S01]  /*116b0*/  STL [R1+0x204c], R22 ;  /* 0x00204c1601007387 */ /* 0x000fe20000100800 */
[----:B------:R-:W-:-:S02]  /*116c0*/  IMAD.SHL.U32 R24, R29, 0x2, RZ ;  /* 0x000000021d187824 */ /* 0x000fc400078e00ff */
[----:B------:R-:W-:Y:S01]  /*116d0*/  @!P5 IMAD.MOV R12, RZ, RZ, -R12 ;  /* 0x000000ffff0cd224 */ /* 0x000fe200078e0a0c */
[----:B------:R-:W-:Y:S01]  /*116e0*/  STL [R1+0x2050], R7 ;  /* 0x0020500701007387 */ /* 0x000fe20000100800 */
[----:B------:R-:W-:-:S03]  /*116f0*/  @!P6 IMAD.MOV R13, RZ, RZ, -R13 ;  /* 0x000000ffff0de224 */ /* 0x000fc600078e0a0d */
[----:B------:R-:W-:Y:S01]  /*11700*/  STL [R1+0x2054], R8 ;  /* 0x0020540801007387 */ /* 0x000fe20000100800 */
[----:B------:R-:W-:Y:S01]  /*11710*/  @!P4 IMAD.MOV R14, RZ, RZ, -R14 ;  /* 0x000000ffff0ec224 */ /* 0x000fe200078e0a0e */
[----:B------:R-:W-:Y:S02]  /*11720*/  LOP3.LUT R0, R23, 0x10, R24, 0x78, !PT ;  /* 0x0000001017007812 */ /* 0x000fe400078e7818 */
[----:B------:R-:W-:Y:S01]  /*11730*/  STL [R1+0x2058], R9 ;  /* 0x0020580901007387 */ /* 0x000fe20000100800 */
[----:B------:R-:W-:-:S03]  /*11740*/  LOP3.LUT R29, R29, 0x1f, RZ, 0xc0, !PT ;  /* 0x0000001f1d1d7812 */ /* 0x000fc600078ec0ff */
[----:B------:R-:W-:Y:S01]  /*11750*/  STL [R1+0x205c], R10 ;  /* 0x00205c0a01007387 */ /* 0x000fe20000100800 */
[----:B------:R-:W-:-:S03]  /*11760*/  @!P0 IMAD.IADD R18, R18, 0x1, -R15 ;  /* 0x0000000112128824 */ /* 0x000fc600078e0a0f */
[----:B------:R-:W-:Y:S01]  /*11770*/  STL [R1+0x2060], R11 ;  /* 0x0020600b01007387 */ /* 0x000fe20000100800 */
[----:B------:R-:W-:-:S03]  /*11780*/  ISETP.GT.U32.AND P3, PT, R15, R19, PT ;  /* 0x000000130f00720c */ /* 0x000fc60003f64070 */
[----:B------:R-:W2:Y:S01]  /*11790*/  LDL.LU R27, [R1+0x209c] ;  /* 0x00209c00011b7983 */ /* 0x000ea20000300800 */
[----:B------:R-:W-:-:S03]  /*117a0*/  ISETP.GT.U32.AND P0, PT, R15, R20, PT ;  /* 0x000000140f00720c */ /* 0x000fc60003f04070 */
[----:B------:R-:W-:Y:S01]  /*117b0*/  STL [R1+0x2064], R12 ;  /* 0x0020640c01007387 */ /* 0x000fe20000100800 */
[----:B------:R-:W-:-:S03]  /*117c0*/  @!P1 IMAD.MOV R16, RZ, RZ, -R16 ;  /* 0x000000ffff109224 */ /* 0x000fc600078e0a10 */
[----:B------:R-:W-:Y:S04]  /*117d0*/  STL [R1+0x2068], R13 ;  /* 0x0020680d01007387 */ /* 0x000fe80000100800 */
[----:B------:R-:W-:Y:S04]  /*117e0*/  STL [R1+0x206c], R14 ;  /* 0x00206c0e01007387 */ /* 0x000fe80000100800 */
[----:B------:R0:W-:Y:S04]  /*117f0*/  STL [R1+0xac], R0 ;  /* 0x0000ac0001007387 */ /* 0x0001e80000100800 */
[----:B------:R-:W-:Y:S01]  /*11800*/  STL [R1+0x2070], R16 ;  /* 0x0020701001007387 */ /* 0x000fe20000100800 */
[----:B0-----:R-:W-:-:S05]  /*11810*/  IMAD R0, R29, UR6, RZ ;  /* 0x000000061d007c24 */ /* 0x001fca000f8e02ff */
[----:B------:R0:W-:Y:S04]  /*11820*/  STL [R1+0x18], R0 ;  /* 0x0000180001007387 */ /* 0x0001e80000100800 */
[----:B------:R-:W3:Y:S04]  /*11830*/  LDL.LU R13, [R1+0x2c] ;  /* 0x00002c00010d7983 */ /* 0x000ee80000300800 */
[----:B------:R-:W4:Y:S01]  /*11840*/  LDL.LU R12, [R1+0x34] ;  /* 0x00003400010c7983 */ /* 0x000f220000300800 */
[----:B------:R-:W-:-:S03]  /*11850*/  @!P3 IMAD.IADD R19, R19, 0x1, -R15 ;  /* 0x000000011313b824 */ /* 0x000fc600078e0a0f */
[----:B------:R-:W5:Y:S01]  /*11860*/  LDL.LU R26, [R1+0x44] ;  /* 0x00004400011a7983 */ /* 0x000f620000300800 */
[----:B------:R-:W-:-:S03]  /*11870*/  @!P0 IMAD.IADD R20, R20, 0x1, -R15 ;  /* 0x0000000114148824 */ /* 0x000fc600078e0a0f */
[----:B------:R-:W5:Y:S04]  /*11880*/  LDL.LU R11, [R1+0x4c] ;  /* 0x00004c00010b7983 */ /* 0x000f680000300800 */
[----:B------:R-:W5:Y:S01]  /*11890*/  LDL.LU R25, [R1+0x3bc] ;  /* 0x0003bc0001197983 */ /* 0x000f620000300800 */
[----:B------:R-:W-:-:S03]  /*118a0*/  ISETP.GE.AND P4, PT, R4, RZ, PT ;  /* 0x000000ff0400720c */ /* 0x000fc60003f86270 */
[----:B------:R-:W5:Y:S04]  /*118b0*/  LDL.LU R10, [R1+0x3c0] ;  /* 0x0003c000010a7983 */ /* 0x000f680000300800 */
[----:B------:R-:W5:Y:S01]  /*118c0*/  LDL.LU R9, [R1+0x3c4] ;  /* 0x0003c40001097983 */ /* 0x000f620000300800 */
[----:B------:R-:W-:-:S03]  /*118d0*/  ISETP.GT.U32.AND P3, PT, R15, R17, PT ;  /* 0x000000110f00720c */ /* 0x000fc60003f64070 */
[----:B------:R-:W5:Y:S01]  /*118e0*/  LDL.LU R8, [R1+0x3c8] ;  /* 0x0003c80001087983 */ /* 0x000f620000300800 */
[C---:B------:R-:W-:Y:S02]  /*118f0*/  ISETP.GT.U32.AND P5, PT, R15.reuse, R18, PT ;  /* 0x000000120f00720c */ /* 0x040fe40003fa4070 */
[C---:B------:R-:W-:Y:S01]  /*11900*/  ISETP.GT.U32.AND P6, PT, R15.reuse, R19, PT ;  /* 0x000000130f00720c */ /* 0x040fe20003fc4070 */
[----:B------:R-:W5:Y:S01]  /*11910*/  LDL.LU R4, [R1+0x3d8] ;  /* 0x0003d80001047983 */ /* 0x000f620000300800 */
[----:B------:R-:W-:-:S03]  /*11920*/  ISETP.GT.U32.AND P0, PT, R15, R20, PT ;  /* 0x000000140f00720c */ /* 0x000fc60003f04070 */
[----:B------:R-:W5:Y:S02]  /*11930*/  LDL.LU R29, [R1+0x3d0] ;  /* 0x0003d000011d7983 */ /* 0x000f640000300800 */
[--C-:B------:R-:W-:Y:S02]  /*11940*/  @!P3 IMAD.IADD R17, R17, 0x1, -R15.reuse ;  /* 0x000000011111b824 */ /* 0x100fe400078e0a0f */
[----:B------:R-:W5:Y:S02]  /*11950*/  LDL.LU R7, [R1+0x3d4] ;  /* 0x0003d40001077983 */ /* 0x000f640000300800 */
[--C-:B------:R-:W-:Y:S02]  /*11960*/  @!P5 IMAD.IADD R18, R18, 0x1, -R15.reuse ;  /* 0x000000011212d824 */ /* 0x100fe400078e0a0f */
[--C-:B------:R-:W-:Y:S01]  /*11970*/  @!P6 IMAD.IADD R19, R19, 0x1, -R15.reuse ;  /* 0x000000011313e824 */ /* 0x100fe200078e0a0f */
[----:B------:R-:W5:Y:S01]  /*11980*/  LDL.LU R22, [R1+0x3cc] ;  /* 0x0003cc0001167983 */ /* 0x000f620000300800 */
[----:B------:R-:W-:Y:S01]  /*11990*/  @!P0 IMAD.IADD R20, R20, 0x1, -R15 ;  /* 0x0000000114148824 */ /* 0x000fe200078e0a0f */
[----:B------:R-:W-:-:S02]  /*119a0*/  IADD3 R15, P1, PT, R0, UR8, RZ ;  /* 0x00000008000f7c10 */ /* 0x000fc4000ff3e0ff */
[----:B------:R-:W5:Y:S01]  /*119b0*/  LDL.LU R6, [R1+0x3b8] ;  /* 0x0003b80001067983 */ /* 0x000f620000300800 */
[----:B------:R-:W-:-:S03]  /*119c0*/  ISETP.GE.AND P3, PT, R3, RZ, PT ;  /* 0x000000ff0300720c */ /* 0x000fc60003f66270 */
[----:B0-----:R-:W5:Y:S04]  /*119d0*/  LDL.LU R0, [R1+0x334] ;  /* 0x0003340001007983 */ /* 0x001f680000300800 */
[----:B------:R-:W5:Y:S04]  /*119e0*/  LDL.LU R5, [R1+0x54] ;  /* 0x0000540001057983 */ /* 0x000f680000300800 */
[----:B------:R-:W5:Y:S01]  /*119f0*/  LDL.LU R3, [R1+0x5c] ;  /* 0x00005c0001037983 */ /* 0x000f620000300800 */
[----:B------:R-:W-:-:S03]  /*11a00*/  ISETP.GE.AND P5, PT, R2, RZ, PT ;  /* 0x000000ff0200720c */ /* 0x000fc60003fa6270 */
[----:B------:R-:W5:Y:S01]  /*11a10*/  LDL.LU R2, [R1+0x74] ;  /* 0x0000740001027983 */ /* 0x000f620000300800 */
[----:B------:R-:W-:Y:S01]  /*11a20*/  ISETP.GE.AND P6, PT, R28, RZ, PT ;  /* 0x000000ff1c00720c */ /* 0x000fe20003fc6270 */
[----:B------:R-:W-:Y:S02]  /*11a30*/  @!P4 IMAD.MOV R17, RZ, RZ, -R17 ;  /* 0x000000ffff11c224 */ /* 0x000fe400078e0a11 */
[----:B------:R-:W-:Y:S01]  /*11a40*/  @!P3 IMAD.MOV R18, RZ, RZ, -R18 ;  /* 0x000000ffff12b224 */ /* 0x000fe200078e0a12 */
[----:B------:R-:W-:Y:S01]  /*11a50*/  STL [R1+0x1fd0], R15 ;  /* 0x001fd00f01007387 */ /* 0x000fe20000100800 */
[----:B------:R-:W-:-:S04]  /*11a60*/  @!P2 IMAD.MOV R21, RZ, RZ, -R21 ;  /* 0x000000ffff15a224 */ /* 0x000fc800078e0a15 */
[----:B------:R-:W-:Y:S01]  /*11a70*/  @!P5 IMAD.MOV R19, RZ, RZ, -R19 ;  /* 0x000000ffff13d224 */ /* 0x000fe200078e0a13 */
[----:B------:R-:W-:Y:S03]  /*11a80*/  STL [R1+0x2074], R17 ;  /* 0x0020741101007387 */ /* 0x000fe60000100800 */
[----:B------:R-:W-:Y:S01]  /*11a90*/  @!P6 IMAD.MOV R20, RZ, RZ, -R20 ;  /* 0x000000ffff14e224 */ /* 0x000fe200078e0a14 */
[----:B------:R-:W-:Y:S04]  /*11aa0*/  STL [R1+0x2078], R18 ;  /* 0x0020781201007387 */ /* 0x000fe80000100800 */
[----:B------:R-:W-:Y:S04]  /*11ab0*/  STL [R1+0x207c], R19 ;  /* 0x00207c1301007387 */ /* 0x000fe80000100800 */
[----:B------:R-:W-:Y:S04]  /*11ac0*/  STL [R1+0x2080], R20 ;  /* 0x0020801401007387 */ /* 0x000fe80000100800 */
[----:B------:R-:W-:Y:S01]  /*11ad0*/  STL [R1+0x2084], R21 ;  /* 0x0020841501007387 */ /* 0x000fe20000100800 */
[----:B--2---:R-:W-:-:S02]  /*11ae0*/  ISETP.NE.AND P0, PT, R27, RZ, PT ;  /* 0x000000ff1b00720c */ /* 0x004fc40003f05270 */
[----:B------:R-:W-:-:S04]  /*11af0*/  LOP3.LUT R23, RZ, R27, RZ, 0x33, !PT ;  /* 0x0000001bff177212 */ /* 0x000fc800078e33ff */
[C---:B---3--:R-:W-:Y:S02]  /*11b00*/  SEL R28, R23.reuse, R13, !P0 ;  /* 0x0000000d171c7207 */ /* 0x048fe40004000000 */
[----:B----4-:R-:W-:-:S03]  /*11b10*/  SEL R27, R23, R12, !P0 ;  /* 0x0000000c171b7207 */ /* 0x010fc60004000000 */
[----:B------:R-:W-:Y:S01]  /*11b20*/  STL [R1+0x2088], R28 ;  /* 0x0020881c01007387 */ /* 0x000fe20000100800 */
[----:B-----5:R-:W-:-:S03]  /*11b30*/  SEL R26, R23, R26, !P0 ;  /* 0x0000001a171a7207 */ /* 0x020fc60004000000 */
[----:B------:R-:W-:Y:S01]  /*11b40*/  STL [R1+0x208c], R27 ;  /* 0x00208c1b01007387 */ /* 0x000fe20000100800 */
[----:B------:R-:W-:-:S03]  /*11b50*/  SEL R24, R23, R11, !P0 ;  /* 0x0000000b17187207 */ /* 0x000fc60004000000 */
[----:B------:R-:W-:Y:S01]  /*11b60*/  STL [R1+0x2090], R26 ;  /* 0x0020901a01007387 */ /* 0x000fe20000100800 */
[----:B------:R-:W-:-:S03]  /*11b70*/  SEL R25, R23, R25, !P0 ;  /* 0x0000001917197207 */ /* 0x000fc60004000000 */
[----:B------:R-:W-:Y:S01]  /*11b80*/  STL [R1+0x2094], R24 ;  /* 0x0020941801007387 */ /* 0x000fe20000100800 */
[----:B------:R-:W-:-:S03]  /*11b90*/  SEL R12, R23, R10, !P0 ;  /* 0x0000000a170c7207 */ /* 0x000fc60004000000 */
[----:B------:R-:W-:Y:S01]  /*11ba0*/  STL [R1+0x2098], R25 ;  /* 0x0020981901007387 */ /* 0x000fe20000100800 */
[----:B------:R-:W-:-:S03]  /*11bb0*/  SEL R11, R23, R9, !P0 ;  /* 0x00000009170b7207 */ /* 0x000fc60004000000 */
[----:B------:R-:W-:Y:S01]  /*11bc0*/  STL [R1], R12 ;  /* 0x0000000c01007387 */ /* 0x000fe20000100800 */
[----:B------:R-:W-:-:S03]  /*11bd0*/  SEL R10, R23, R8, !P0 ;  /* 0x00000008170a7207 */ /* 0x000fc60004000000 */
[----:B------:R-:W-:Y:S01]  /*11be0*/  STL [R1+0x4], R11 ;  /* 0x0000040b01007387 */ /* 0x000fe20000100800 */
[----:B------:R-:W-:-:S03]  /*11bf0*/  SEL R9, R23, R4, !P0 ;  /* 0x0000000417097207 */ /* 0x000fc60004000000 */
[----:B------:R-:W-:Y:S01]  /*11c00*/  STL [R1+0x14], R10 ;  /* 0x0000140a01007387 */ /* 0x000fe20000100800 */
[----:B------:R-:W-:-:S03]  /*11c10*/  SEL R8, R23, R29, !P0 ;  /* 0x0000001d17087207 */ /* 0x000fc60004000000 */
[----:B------:R-:W2:Y:S04]  /*11c20*/  LDL.LU R4, [R1+0x8c] ;  /* 0x00008c0001047983 */ /* 0x000ea80000300800 */
[----:B------:R0:W-:Y:S04]  /*11c30*/  STL [R1+0x1c], R9 ;  /* 0x00001c0901007387 */ /* 0x0001e80000100800 */
[----:B------:R-:W3:Y:S04]  /*11c40*/  LDL.LU R29, [R1+0x94] ;  /* 0x00009400011d7983 */ /* 0x000ee80000300800 */
[----:B------:R1:W-:Y:S01]  /*11c50*/  STL [R1+0x24], R8 ;  /* 0x0000240801007387 */ /* 0x0003e20000100800 */
[----:B0-----:R-:W-:-:S02]  /*11c60*/  SEL R9, R23, R7, !P0 ;  /* 0x0000000717097207 */ /* 0x001fc40004000000 */
[C---:B------:R-:W-:Y:S02]  /*11c70*/  SEL R7, R23.reuse, R6, !P0 ;  /* 0x0000000617077207 */ /* 0x040fe40004000000 */
[C---:B------:R-:W-:Y:S02]  /*11c80*/  SEL R6, R23.reuse, R0, !P0 ;  /* 0x0000000017067207 */ /* 0x040fe40004000000 */
[C---:B-1----:R-:W-:Y:S01]  /*11c90*/  SEL R8, R23.reuse, R22, !P0 ;  /* 0x0000001617087207 */ /* 0x042fe20004000000 */
[----:B------:R-:W-:Y:S01]  /*11ca0*/  STL [R1+0x2c], R9 ;  /* 0x00002c0901007387 */ /* 0x000fe20000100800 */
[C---:B------:R-:W-:Y:S02]  /*11cb0*/  SEL R0, R23.reuse, R5, !P0 ;  /* 0x0000000517007207 */ /* 0x040fe40004000000 */
[C---:B------:R-:W-:Y:S01]  /*11cc0*/  SEL R5, R23.reuse, R3, !P0 ;  /* 0x0000000317057207 */ /* 0x040fe20004000000 */
[----:B------:R-:W-:Y:S04]  /*11cd0*/  STL [R1+0x34], R8 ;  /* 0x0000340801007387 */ /* 0x000fe80000100800 */
[----:B------:R-:W-:Y:S04]  /*11ce0*/  STL [R1+0x44], R7 ;  /* 0x0000440701007387 */ /* 0x000fe80000100800 */
[----:B------:R-:W-:Y:S04]  /*11cf0*/  STL [R1+0x4c], R6 ;  /* 0x00004c0601007387 */ /* 0x000fe80000100800 */
[----:B------:R-:W4:Y:S04]  /*11d00*/  LDL.LU R3, [R1+0x9c] ;  /* 0x00009c0001037983 */ /* 0x000f280000300800 */
[----:B------:R0:W-:Y:S04]  /*11d10*/  STL [R1+0x54], R0 ;  /* 0x0000540001007387 */ /* 0x0001e80000100800 */
[----:B------:R1:W-:Y:S04]  /*11d20*/  STL [R1+0x5c], R5 ;  /* 0x00005c0501007387 */ /* 0x0003e80000100800 */
[----:B------:R-:W5:Y:S01]  /*11d30*/  LDL.LU R25, [R1+0xb4] ;  /* 0x0000b40001197983 */ /* 0x000f620000300800 */
[----:B0-----:R-:W-:-:S03]  /*11d40*/  SEL R0, R23, R2, !P0 ;  /* 0x0000000217007207 */ /* 0x001fc60004000000 */
[----:B------:R-:W5:Y:S04]  /*11d50*/  LDL.LU R24, [R1+0xbc] ;  /* 0x0000bc0001187983 */ /* 0x000f680000300800 */
[----:B------:R3:W-:Y:S04]  /*11d60*/  STL [R1+0x74], R0 ;  /* 0x0000740001007387 */ /* 0x0007e80000100800 */
[----:B------:R-:W5:Y:S04]  /*11d70*/  LDL.LU R26, [R1+0xc4] ;  /* 0x0000c400011a7983 */ /* 0x000f680000300800 */
        /* <DEDUP_REMOVED lines=16> */
[----:B-1----:R-:W5:Y:S04]  /*11e80*/  LDL.LU R5, [R1+0x1d8] ;  /* 0x0001d80001057983 */ /* 0x002f680000300800 */
[----:B------:R-:W5:Y:S04]  /*11e90*/  LDL.LU R2, [R1+0x1dc] ;  /* 0x0001dc0001027983 */ /* 0x000f680000300800 */
[----:B------:R-:W5:Y:S01]  /*11ea0*/  LDL.LU R7, [R1+0x1e4] ;  /* 0x0001e40001077983 */ /* 0x000f620000300800 */
[----:B--2---:R-:W-:-:S05]  /*11eb0*/  SEL R4, R23, R4, !P0 ;  /* 0x0000000417047207 */ /* 0x004fca0004000000 */
[----:B------:R-:W-:Y:S01]  /*11ec0*/  STL [R1+0x8c], R4 ;  /* 0x00008c0401007387 */ /* 0x000fe20000100800 */
[----:B---3--:R-:W-:-:S03]  /*11ed0*/  SEL R0, R23, R29, !P0 ;  /* 0x0000001d17007207 */ /* 0x008fc60004000000 */
[----:B------:R-:W2:Y:S04]  /*11ee0*/  LDL.LU R22, [R1+0x1e8] ;  /* 0x0001e80001167983 */ /* 0x000ea80000300800 */
[----:B------:R0:W-:Y:S04]  /*11ef0*/  STL [R1+0x94], R0 ;  /* 0x0000940001007387 */ /* 0x0001e80000100800 */
[----:B------:R-:W3:Y:S04]  /*11f00*/  LDL.LU R6, [R1+0x1ec] ;  /* 0x0001ec0001067983 */ /* 0x000ee80000300800 */
[----:B0-----:R-:W3:Y:S04]  /*11f10*/  LDL.LU R0, [R1+0x1f0] ;  /* 0x0001f00001007983 */ /* 0x001ee80000300800 */
[----:B------:R-:W3:Y:S04]  /*11f20*/  LDL.LU R4, [R1+0x1f4] ;  /* 0x0001f40001047983 */ /* 0x000ee80000300800 */
[----:B------:R-:W3:Y:S01]  /*11f30*/  LDL.LU R29, [R1+0x1f8] ;  /* 0x0001f800011d7983 */ /* 0x000ee20000300800 */
[----:B----4-:R-:W-:-:S05]  /*11f40*/  SEL R3, R23, R3, !P0 ;  /* 0x0000000317037207 */ /* 0x010fca0004000000 */
[----:B------:R0:W-:Y:S01]  /*11f50*/  STL [R1+0x9c], R3 ;  /* 0x00009c0301007387 */ /* 0x0001e20000100800 */
[----:B-----5:R-:W-:-:S03]  /*11f60*/  SEL R25, R23, R25, !P0 ;  /* 0x0000001917197207 */ /* 0x020fc60004000000 */
[----:B0-----:R-:W4:Y:S04]  /*11f70*/  LDL.LU R3, [R1+0x1fc] ;  /* 0x0001fc0001037983 */ /* 0x001f280000300800 */
[----:B------:R0:W-:Y:S02]  /*11f80*/  STL [R1+0xb4], R25 ;  /* 0x0000b41901007387 */ /* 0x0001e40000100800 */
[C---:B0-----:R-:W-:Y:S02]  /*11f90*/  SEL R25, R23.reuse, R24, !P0 ;  /* 0x0000001817197207 */ /* 0x041fe40004000000 */
[C---:B------:R-:W-:Y:S02]  /*11fa0*/  SEL R24, R23.reuse, R26, !P0 ;  /* 0x0000001a17187207 */ /* 0x040fe40004000000 */
[C---:B------:R-:W-:Y:S01]  /*11fb0*/  SEL R26, R23.reuse, R27, !P0 ;  /* 0x0000001b171a7207 */ /* 0x040fe20004000000 */
[----:B------:R0:W-:Y:S04]  /*11fc0*/  STL [R1+0xbc], R25 ;  /* 0x0000bc1901007387 */ /* 0x0001e80000100800 */
[----:B------:R1:W-:Y:S01]  /*11fd0*/  STL [R1+0xc4], R24 ;  /* 0x0000c41801007387 */ /* 0x0003e20000100800 */
[----:B0-----:R-:W-:-:S03]  /*11fe0*/  SEL R25, R23, R28, !P0 ;  /* 0x0000001c17197207 */ /* 0x001fc60004000000 */
[----:B------:R-:W-:Y:S01]  /*11ff0*/  STL [R1+0x104], R26 ;  /* 0x0001041a01007387 */ /* 0x000fe20000100800 */
[C---:B-1----:R-:W-:Y:S02]  /*12000*/  SEL R24, R23.reuse, R21, !P0 ;  /* 0x0000001517187207 */ /* 0x042fe40004000000 */
[C---:B------:R-:W-:Y:S02]  /*12010*/  SEL R21, R23.reuse, R20, !P0 ;  /* 0x0000001417157207 */ /* 0x040fe40004000000 */
[C---:B------:R-:W-:Y:S01]  /*12020*/  SEL R20, R23.reuse, R19, !P0 ;  /* 0x0000001317147207 */ /* 0x040fe20004000000 */
[----:B------:R-:W-:Y:S01]  /*12030*/  STL [R1+0x10c], R25 ;  /* 0x00010c1901007387 */ /* 0x000fe20000100800 */
[C---:B------:R-:W-:Y:S02]  /*12040*/  SEL R19, R23.reuse, R18, !P0 ;  /* 0x0000001217137207 */ /* 0x040fe40004000000 */
[C---:B------:R-:W-:Y:S01]  /*12050*/  SEL R18, R23.reuse, R17, !P0 ;  /* 0x0000001117127207 */ /* 0x040fe20004000000 */
[----:B------:R-:W-:Y:S01]  /*12060*/  STL [R1+0x114], R24 ;  /* 0x0001141801007387 */ /* 0x000fe20000100800 */
[----:B------:R-:W-:-:S03]  /*12070*/  SEL R15, R23, R15, !P0 ;  /* 0x0000000f170f7207 */ /* 0x000fc60004000000 */
[----:B------:R-:W-:Y:S01]  /*12080*/  STL [R1+0x160], R21 ;  /* 0x0001601501007387 */ /* 0x000fe20000100800 */
[----:B------:R-:W-:-:S03]  /*12090*/  SEL R17, R23, R16, !P0 ;  /* 0x0000001017117207 */ /* 0x000fc60004000000 */
[----:B------:R-:W-:Y:S01]  /*120a0*/  STL [R1+0x168], R20 ;  /* 0x0001681401007387 */ /* 0x000fe20000100800 */
[----:B------:R-:W-:-:S03]  /*120b0*/  SEL R16, R23, R14, !P0 ;  /* 0x0000000e17107207 */ /* 0x000fc60004000000 */
[----:B------:R-:W-:Y:S04]  /*120c0*/  STL [R1+0x16c], R19 ;  /* 0x00016c1301007387 */ /* 0x000fe80000100800 */
[----:B------:R-:W-:Y:S01]  /*120d0*/  STL [R1+0x170], R18 ;  /* 0x0001701201007387 */ /* 0x000fe20000100800 */
[----:B------:R-:W-:-:S03]  /*120e0*/  SEL R14, R23, R12, !P0 ;  /* 0x0000000c170e7207 */ /* 0x000fc60004000000 */
[----:B------:R0:W-:Y:S01]  /*120f0*/  STL [R1+0x174], R15 ;  /* 0x0001740f01007387 */ /* 0x0001e20000100800 */
[----:B------:R-:W-:-:S03]  /*12100*/  SEL R12, R23, R10, !P0 ;  /* 0x0000000a170c7207 */ /* 0x000fc60004000000 */
[----:B------:R-:W-:Y:S01]  /*12110*/  STL [R1+0x178], R17 ;  /* 0x0001781101007387 */ /* 0x000fe20000100800 */
[C---:B0-----:R-:W-:Y:S02]  /*12120*/  SEL R15, R23.reuse, R13, !P0 ;  /* 0x0000000d170f7207 */ /* 0x041fe40004000000 */
[C---:B------:R-:W-:Y:S01]  /*12130*/  SEL R13, R23.reuse, R11, !P0 ;  /* 0x0000000b170d7207 */ /* 0x040fe20004000000 */
[----:B------:R-:W-:Y:S01]  /*12140*/  STL [R1+0x17c], R16 ;  /* 0x00017c1001007387 */ /* 0x000fe20000100800 */
[C---:B------:R-:W-:Y:S02]  /*12150*/  SEL R11, R23.reuse, R9, !P0 ;  /* 0x00000009170b7207 */ /* 0x040fe40004000000 */
[C---:B------:R-:W-:Y:S01]  /*12160*/  SEL R10, R23.reuse, R8, !P0 ;  /* 0x00000008170a7207 */ /* 0x040fe20004000000 */
[----:B------:R-:W-:Y:S01]  /*12170*/  STL [R1+0x180], R15 ;  /* 0x0001800f01007387 */ /* 0x000fe20000100800 */
[----:B------:R-:W-:-:S03]  /*12180*/  SEL R9, R23, R5, !P0 ;  /* 0x0000000517097207 */ /* 0x000fc60004000000 */
[----:B------:R-:W-:Y:S04]  /*12190*/  STL [R1+0x184], R14 ;  /* 0x0001840e01007387 */ /* 0x000fe80000100800 */
[----:B------:R-:W-:Y:S04]  /*121a0*/  STL [R1+0x194], R13 ;  /* 0x0001940d01007387 */ /* 0x000fe80000100800 */
[----:B------:R-:W-:Y:S01]  /*121b0*/  STL [R1+0x19c], R12 ;  /* 0x00019c0c01007387 */ /* 0x000fe20000100800 */
[----:B------:R-:W-:-:S03]  /*121c0*/  SEL R8, R23, R2, !P0 ;  /* 0x0000000217087207 */ /* 0x000fc60004000000 */
[----:B------:R-:W-:Y:S04]  /*121d0*/  STL [R1+0x1d0], R11 ;  /* 0x0001d00b01007387 */ /* 0x000fe80000100800 */
[----:B------:R-:W-:Y:S04]  /*121e0*/  STL [R1+0x1d4], R10 ;  /* 0x0001d40a01007387 */ /* 0x000fe80000100800 */
[----:B------:R-:W5:Y:S04]  /*121f0*/  LDL.LU R5, [R1+0x200] ;  /* 0x0002000001057983 */ /* 0x000f680000300800 */
[----:B------:R0:W-:Y:S04]  /*12200*/  STL [R1+0x1d8], R9 ;  /* 0x0001d80901007387 */ /* 0x0001e80000100800 */
[----:B------:R-:W5:Y:S04]  /*12210*/  LDL.LU R2, [R1+0x204] ;  /* 0x0002040001027983 */ /* 0x000f680000300800 */
[----:B------:R2:W-:Y:S01]  /*12220*/  STL [R1+0x1dc], R8 ;  /* 0x0001dc0801007387 */ /* 0x0005e20000100800 */
[----:B0-----:R-:W-:-:S05]  /*12230*/  SEL R9, R23, R7, !P0 ;  /* 0x0000000717097207 */ /* 0x001fca0004000000 */
[----:B------:R-:W-:Y:S01]  /*12240*/  STL [R1+0x1e4], R9 ;  /* 0x0001e40901007387 */ /* 0x000fe20000100800 */
[C---:B--2---:R-:W-:Y:S02]  /*12250*/  SEL R8, R23.reuse, R22, !P0 ;  /* 0x0000001617087207 */ /* 0x044fe40004000000 */
[----:B---3--:R-:W-:-:S03]  /*12260*/  SEL R7, R23, R6, !P0 ;  /* 0x0000000617077207 */ /* 0x008fc60004000000 */
[----:B------:R-:W-:Y:S01]  /*12270*/  STL [R1+0x1e8], R8 ;  /* 0x0001e80801007387 */ /* 0x000fe20000100800 */
[----:B------:R-:W-:-:S03]  /*12280*/  SEL R6, R23, R0, !P0 ;  /* 0x0000000017067207 */ /* 0x000fc60004000000 */
[----:B------:R-:W-:Y:S01]  /*12290*/  STL [R1+0x1ec], R7 ;  /* 0x0001ec0701007387 */ /* 0x000fe20000100800 */
[----:B------:R-:W-:-:S03]  /*122a0*/  SEL R0, R23, R4, !P0 ;  /* 0x0000000417007207 */ /* 0x000fc60004000000 */
[----:B------:R-:W-:Y:S01]  /*122b0*/  STL [R1+0x1f0], R6 ;  /* 0x0001f00601007387 */ /* 0x000fe20000100800 */
[----:B------:R-:W-:-:S03]  /*122c0*/  SEL R4, R23, R29, !P0 ;  /* 0x0000001d17047207 */ /* 0x000fc60004000000 */
[----:B------:R-:W2:Y:S04]  /*122d0*/  LDL.LU R29, [R1+0x208] ;  /* 0x00020800011d7983 */ /* 0x000ea80000300800 */
[----:B------:R4:W-:Y:S04]  /*122e0*/  STL [R1+0x1f4], R0 ;  /* 0x0001f40001007387 */ /* 0x0009e80000100800 */
[----:B------:R0:W-:Y:S04]  /*122f0*/  STL [R1+0x1f8], R4 ;  /* 0x0001f80401007387 */ /* 0x0001e80000100800 */
[----:B------:R-:W3:Y:S04]  /*12300*/  LDL.LU R25, [R1+0x20c] ;  /* 0x00020c0001197983 */ /* 0x000ee80000300800 */
[----:B------:R-:W3:Y:S01]  /*12310*/  LDL.LU R24, [R1+0x210] ;  /* 0x0002100001187983 */ /* 0x000ee20000300800 */
[----:B----4-:R-:W-:-:S05]  /*12320*/  SEL R0, R23, R3, !P0 ;  /* 0x0000000317007207 */ /* 0x010fca0004000000 */
[----:B------:R1:W-:Y:S04]  /*12330*/  STL [R1+0x1fc], R0 ;  /* 0x0001fc0001007387 */ /* 0x0003e80000100800 */
[----:B------:R-:W4:Y:S04]  /*12340*/  LDL.LU R26, [R1+0x214] ;  /* 0x00021400011a7983 */ /* 0x000f280000300800 */
        /* <DEDUP_REMOVED lines=16> */
[----:B0-----:R-:W4:Y:S04]  /*12450*/  LDL.LU R4, [R1+0x2d4] ;  /* 0x0002d40001047983 */ /* 0x001f280000300800 */
[----:B------:R-:W4:Y:S04]  /*12460*/  LDL.LU R3, [R1+0x2d8] ;  /* 0x0002d80001037983 */ /* 0x000f280000300800 */
[----:B------:R-:W4:Y:S01]  /*12470*/  LDL.LU R7, [R1+0x2dc] ;  /* 0x0002dc0001077983 */ /* 0x000f220000300800 */
[----:B-----5:R-:W-:-:S05]  /*12480*/  SEL R5, R23, R5, !P0 ;  /* 0x0000000517057207 */ /* 0x020fca0004000000 */
[----:B------:R-:W-:Y:S01]  /*12490*/  STL [R1+0x200], R5 ;  /* 0x0002000501007387 */ /* 0x000fe20000100800 */
[----:B-1----:R-:W-:-:S03]  /*124a0*/  SEL R0, R23, R2, !P0 ;  /* 0x0000000217007207 */ /* 0x002fc60004000000 */
[----:B------:R-:W5:Y:S04]  /*124b0*/  LDL.LU R22, [R1+0x2e0] ;  /* 0x0002e00001167983 */ /* 0x000f680000300800 */
[----:B------:R0:W-:Y:S04]  /*124c0*/  STL [R1+0x204], R0 ;  /* 0x0002040001007387 */ /* 0x0001e80000100800 */
[----:B------:R-:W5:Y:S04]  /*124d0*/  LDL.LU R6, [R1+0x2e4] ;  /* 0x0002e40001067983 */ /* 0x000f680000300800 */
[----:B0-----:R-:W5:Y:S04]  /*124e0*/  LDL.LU R0, [R1+0x2e8] ;  /* 0x0002e80001007983 */ /* 0x001f680000300800 */
[----:B------:R-:W5:Y:S04]  /*124f0*/  LDL.LU R5, [R1+0x300] ;  /* 0x0003000001057983 */ /* 0x000f680000300800 */
[----:B------:R-:W5:Y:S01]  /*12500*/  LDL.LU R2, [R1+0x2fc] ;  /* 0x0002fc0001027983 */ /* 0x000f620000300800 */
[----:B--2---:R-:W-:-:S05]  /*12510*/  SEL R29, R23, R29, !P0 ;  /* 0x0000001d171d7207 */ /* 0x004fca0004000000 */
[----:B------:R0:W-:Y:S01]  /*12520*/  STL [R1+0x208], R29 ;  /* 0x0002081d01007387 */ /* 0x0001e20000100800 */
[----:B---3--:R-:W-:-:S03]  /*12530*/  SEL R25, R23, R25, !P0 ;  /* 0x0000001917197207 */ /* 0x008fc60004000000 */
[----:B0-----:R-:W2:Y:S04]  /*12540*/  LDL.LU R29, [R1+0x320] ;  /* 0x00032000011d7983 */ /* 0x001ea80000300800 */
[----:B------:R0:W-:Y:S02]  /*12550*/  STL [R1+0x20c], R25 ;  /* 0x00020c1901007387 */ /* 0x0001e40000100800 */
[C---:B0-----:R-:W-:Y:S02]  /*12560*/  SEL R25, R23.reuse, R24, !P0 ;  /* 0x0000001817197207 */ /* 0x041fe40004000000 */
[C---:B----4-:R-:W-:Y:S02]  /*12570*/  SEL R24, R23.reuse, R26, !P0 ;  /* 0x0000001a17187207 */ /* 0x050fe40004000000 */
        /* <DEDUP_REMOVED lines=13> */
[----:B------:R-:W-:Y:S04]  /*12650*/  STL [R1+0x228], R21 ;  /* 0x0002281501007387 */ /* 0x000fe80000100800 */
[----:B------:R-:W-:Y:S01]  /*12660*/  STL [R1+0x22c], R20 ;  /* 0x00022c1401007387 */ /* 0x000fe20000100800 */
[----:B------:R-:W-:-:S03]  /*12670*/  SEL R17, R23, R16, !P0 ;  /* 0x0000001017117207 */ /* 0x000fc60004000000 */
[----:B------:R-:W-:Y:S01]  /*12680*/  STL [R1+0x230], R19 ;  /* 0x0002301301007387 */ /* 0x000fe20000100800 */
[----:B------:R-:W-:-:S03]  /*12690*/  SEL R16, R23, R14, !P0 ;  /* 0x0000000e17107207 */ /* 0x000fc60004000000 */
[----:B------:R-:W-:Y:S04]  /*126a0*/  STL [R1+0x234], R18 ;  /* 0x0002341201007387 */ /* 0x000fe80000100800 */
[----:B------:R0:W-:Y:S01]  /*126b0*/  STL [R1+0x238], R15 ;  /* 0x0002380f01007387 */ /* 0x0001e20000100800 */
[----:B------:R-:W-:-:S03]  /*126c0*/  SEL R14, R23, R12, !P0 ;  /* 0x0000000c170e7207 */ /* 0x000fc60004000000 */
[----:B------:R-:W-:Y:S01]  /*126d0*/  STL [R1+0x260], R17 ;  /* 0x0002601101007387 */ /* 0x000fe20000100800 */
[C---:B------:R-:W-:Y:S02]  /*126e0*/  SEL R12, R23.reuse, R10, !P0 ;  /* 0x0000000a170c7207 */ /* 0x040fe40004000000 */
        /* <DEDUP_REMOVED lines=10> */
[----:B------:R-:W-:Y:S04]  /*12790*/  STL [R1+0x2c4], R12 ;  /* 0x0002c40c01007387 */ /* 0x000fe80000100800 */
[----:B------:R-:W-:Y:S04]  /*127a0*/  STL [R1+0x2c8], R11 ;  /* 0x0002c80b01007387 */ /* 0x000fe80000100800 */
[----:B------:R-:W-:Y:S04]  /*127b0*/  STL [R1+0x2cc], R10 ;  /* 0x0002cc0a01007387 */ /* 0x000fe80000100800 */
[----:B------:R-:W3:Y:S04]  /*127c0*/  LDL.LU R4, [R1+0x328] ;  /* 0x0003280001047983 */ /* 0x000ee80000300800 */
[----:B------:R0:W-:Y:S04]  /*127d0*/  STL [R1+0x2d4], R9 ;  /* 0x0002d40901007387 */ /* 0x0001e80000100800 */
[----:B------:R-:W4:Y:S04]  /*127e0*/  LDL.LU R3, [R1+0x330] ;  /* 0x0003300001037983 */ /* 0x000f280000300800 */
[----:B------:R1:W-:Y:S01]  /*127f0*/  STL [R1+0x2d8], R8 ;  /* 0x0002d80801007387 */ /* 0x0003e20000100800 */
[----:B0-----:R-:W-:-:S02]  /*12800*/  SEL R9, R23, R7, !P0 ;  /* 0x0000000717097207 */ /* 0x001fc40004000000 */
[C---:B-----5:R-:W-:Y:S02]  /*12810*/  SEL R7, R23.reuse, R6, !P0 ;  /* 0x0000000617077207 */ /* 0x060fe40004000000 */
[C---:B-1----:R-:W-:Y:S01]  /*12820*/  SEL R8, R23.reuse, R22, !P0 ;  /* 0x0000001617087207 */ /* 0x042fe20004000000 */
[----:B------:R-:W-:Y:S01]  /*12830*/  STL [R1+0x2dc], R9 ;  /* 0x0002dc0901007387 */ /* 0x000fe20000100800 */
[----:B------:R-:W-:-:S03]  /*12840*/  SEL R6, R23, R0, !P0 ;  /* 0x0000000017067207 */ /* 0x000fc60004000000 */
[----:B------:R-:W-:Y:S01]  /*12850*/  STL [R1+0x2e0], R8 ;  /* 0x0002e00801007387 */ /* 0x000fe20000100800 */
[----:B------:R-:W-:-:S03]  /*12860*/  SEL R0, R23, R5, !P0 ;  /* 0x0000000517007207 */ /* 0x000fc60004000000 */
[----:B------:R-:W-:Y:S01]  /*12870*/  STL [R1+0x2e4], R7 ;  /* 0x0002e40701007387 */ /* 0x000fe20000100800 */
[----:B------:R-:W-:-:S03]  /*12880*/  SEL R5, R23, R2, !P0 ;  /* 0x0000000217057207 */ /* 0x000fc60004000000 */
[----:B------:R-:W-:Y:S04]  /*12890*/  STL [R1+0x2e8], R6 ;  /* 0x0002e80601007387 */ /* 0x000fe80000100800 */
[----:B------:R-:W5:Y:S04]  /*128a0*/  LDL.LU R2, [R1+0x32c] ;  /* 0x00032c0001027983 */ /* 0x000f680000300800 */
[----:B------:R2:W-:Y:S04]  /*128b0*/  STL [R1+0x300], R0 ;  /* 0x0003000001007387 */ /* 0x0005e80000100800 */
[----:B------:R0:W-:Y:S04]  /*128c0*/  STL [R1+0x2fc], R5 ;  /* 0x0002fc0501007387 */ /* 0x0001e80000100800 */
[----:B------:R-:W5:Y:S04]  /*128d0*/  LDL.LU R25, [R1+0x324] ;  /* 0x0003240001197983 */ /* 0x000f680000300800 */
[----:B------:R-:W5:Y:S01]  /*128e0*/  LDL.LU R24, [R1+0x31c] ;  /* 0x00031c0001187983 */ /* 0x000f620000300800 */
[----:B--2---:R-:W-:-:S05]  /*128f0*/  SEL R0, R23, R29, !P0 ;  /* 0x0000001d17007207 */ /* 0x004fca0004000000 */
[----:B------:R4:W-:Y:S04]  /*12900*/  STL [R1+0x320], R0 ;  /* 0x0003200001007387 */ /* 0x0009e80000100800 */
[----:B------:R-:W2:Y:S04]  /*12910*/  LDL.LU R26, [R1+0x3b4] ;  /* 0x0003b400011a7983 */ /* 0x000ea80000300800 */
        /* <DEDUP_REMOVED lines=16> */
[----:B0-----:R-:W2:Y:S04]  /*12a20*/  LDL.LU R5, [R1+0x35c] ;  /* 0x00035c0001057983 */ /* 0x001ea80000300800 */
[----:B------:R-:W2:Y:S04]  /*12a30*/  LDL.LU R29, [R1+0x37c] ;  /* 0x00037c00011d7983 */ /* 0x000ea80000300800 */
[----:B------:R-:W2:Y:S01]  /*12a40*/  LDL.LU R7, [R1+0x368] ;  /* 0x0003680001077983 */ /* 0x000ea20000300800 */
[----:B---3--:R-:W-:-:S05]  /*12a50*/  SEL R4, R23, R4, !P0 ;  /* 0x0000000417047207 */ /* 0x008fca0004000000 */
[----:B------:R-:W-:Y:S01]  /*12a60*/  STL [R1+0x328], R4 ;  /* 0x0003280401007387 */ /* 0x000fe20000100800 */
[----:B----4-:R-:W-:-:S03]  /*12a70*/  SEL R0, R23, R3, !P0 ;  /* 0x0000000317007207 */ /* 0x010fc60004000000 */
[----:B------:R-:W3:Y:S04]  /*12a80*/  LDL.LU R22, [R1+0x378] ;  /* 0x0003780001167983 */ /* 0x000ee80000300800 */
[----:B------:R0:W-:Y:S04]  /*12a90*/  STL [R1+0x330], R0 ;  /* 0x0003300001007387 */ /* 0x0001e80000100800 */
[----:B------:R-:W4:Y:S04]  /*12aa0*/  LDL.LU R6, [R1+0x36c] ;  /* 0x00036c0001067983 */ /* 0x000f280000300800 */
[----:B0-----:R-:W4:Y:S04]  /*12ab0*/  LDL.LU R0, [R1+0x374] ;  /* 0x0003740001007983 */ /* 0x001f280000300800 */
[----:B------:R-:W4:Y:S04]  /*12ac0*/  LDL.LU R4, [R1+0x370] ;  /* 0x0003700001047983 */ /* 0x000f280000300800 */
[----:B------:R-:W4:Y:S01]  /*12ad0*/  LDL.LU R3, [R1+0x364] ;  /* 0x0003640001037983 */ /* 0x000f220000300800 */
[----:B-----5:R-:W-:-:S05]  /*12ae0*/  SEL R2, R23, R2, !P0 ;  /* 0x0000000217027207 */ /* 0x020fca0004000000 */
[----:B------:R0:W-:Y:S04]  /*12af0*/  STL [R1+0x334], R2 ;  /* 0x0003340201007387 */ /* 0x0001e80000100800 */
[----:B0-----:R-:W5:Y:S01]  /*12b00*/  LDL.LU R2, [R1+0x354] ;  /* 0x0003540001027983 */ /* 0x001f620000300800 */
[----:B------:R-:W-:-:S05]  /*12b10*/  SEL R25, R23, R25, !P0 ;  /* 0x0000001917197207 */ /* 0x000fca0004000000 */
[----:B------:R0:W-:Y:S02]  /*12b20*/  STL [R1+0x32c], R25 ;  /* 0x00032c1901007387 */ /* 0x0001e40000100800 */
[----:B0-----:R-:W-:-:S05]  /*12b30*/  SEL R25, R23, R24, !P0 ;  /* 0x0000001817197207 */ /* 0x001fca0004000000 */
[----:B------:R0:W-:Y:S01]  /*12b40*/  STL [R1+0x324], R25 ;  /* 0x0003241901007387 */ /* 0x0001e20000100800 */
[C---:B--2---:R-:W-:Y:S02]  /*12b50*/  SEL R24, R23.reuse, R26, !P0 ;  /* 0x0000001a17187207 */ /* 0x044fe40004000000 */
[----:B------:R-:W-:-:S03]  /*12b60*/  SEL R26, R23, R27, !P0 ;  /* 0x0000001b171a7207 */ /* 0x000fc60004000000 */
[----:B------:R1:W-:Y:S01]  /*12b70*/  STL [R1+0x31c], R24 ;  /* 0x00031c1801007387 */ /* 0x0003e20000100800 */
[----:B0-----:R-:W-:-:S03]  /*12b80*/  SEL R25, R23, R28, !P0 ;  /* 0x0000001c17197207 */ /* 0x001fc60004000000 */
[----:B------:R-:W-:Y:S01]  /*12b90*/  STL [R1+0x318], R26 ;  /* 0x0003181a01007387 */ /* 0x000fe20000100800 */
[C---:B-1----:R-:W-:Y:S02]  /*12ba0*/  SEL R24, R23.reuse, R21, !P0 ;  /* 0x0000001517187207 */ /* 0x042fe40004000000 */
[C---:B------:R-:W-:Y:S01]  /*12bb0*/  SEL R21, R23.reuse, R20, !P0 ;  /* 0x0000001417157207 */ /* 0x040fe20004000000 */
        /* <DEDUP_REMOVED lines=12> */
[----:B------:R0:W-:Y:S04]  /*12c80*/  STL [R1+0x3cc], R15 ;  /* 0x0003cc0f01007387 */ /* 0x0001e80000100800 */
[----:B------:R-:W-:Y:S01]  /*12c90*/  STL [R1+0x3bc], R17 ;  /* 0x0003bc1101007387 */ /* 0x000fe20000100800 */
[C---:B------:R-:W-:Y:S02]  /*12ca0*/  SEL R14, R23.reuse, R12, !P0 ;  /* 0x0000000c170e7207 */ /* 0x040fe40004000000 */
[C---:B0-----:R-:W-:Y:S02]  /*12cb0*/  SEL R15, R23.reuse, R13, !P0 ;  /* 0x0000000d170f7207 */ /* 0x041fe40004000000 */
        /* <DEDUP_REMOVED lines=11> */
[----:B------:R-:W-:Y:S04]  /*12d70*/  STL [R1+0x404], R11 ;  /* 0x0004040b01007387 */ /* 0x000fe80000100800 */
[----:B------:R-:W-:Y:S04]  /*12d80*/  STL [R1+0x400], R10 ;  /* 0x0004000a01007387 */ /* 0x000fe80000100800 */
[----:B------:R-:W2:Y:S04]  /*12d90*/  LDL.LU R5, [R1+0x350] ;  /* 0x0003500001057983 */ /* 0x000ea80000300800 */
[----:B------:R0:W-:Y:S04]  /*12da0*/  STL [R1+0x3fc], R9 ;  /* 0x0003fc0901007387 */ /* 0x0001e80000100800 */
[----:B------:R-:W2:Y:S04]  /*12db0*/  LDL.LU R29, [R1+0x34c] ;  /* 0x00034c00011d7983 */ /* 0x000ea80000300800 */
[----:B------:R3:W-:Y:S01]  /*12dc0*/  STL [R1+0x3e4], R8 ;  /* 0x0003e40801007387 */ /* 0x0007e20000100800 */
[----:B0-----:R-:W-:-:S02]  /*12dd0*/  SEL R9, R23, R7, !P0 ;  /* 0x0000000717097207 */ /* 0x001fc40004000000 */
[----:B---3--:R-:W-:-:S03]  /*12de0*/  SEL R8, R23, R22, !P0 ;  /* 0x0000001617087207 */ /* 0x008fc60004000000 */
[----:B------:R-:W-:Y:S01]  /*12df0*/  STL [R1+0x3e0], R9 ;  /* 0x0003e00901007387 */ /* 0x000fe20000100800 */
[----:B----4-:R-:W-:-:S03]  /*12e00*/  SEL R7, R23, R6, !P0 ;  /* 0x0000000617077207 */ /* 0x010fc60004000000 */
[----:B------:R-:W-:Y:S01]  /*12e10*/  STL [R1+0x3dc], R8 ;  /* 0x0003dc0801007387 */ /* 0x000fe20000100800 */
[----:B------:R-:W-:-:S03]  /*12e20*/  SEL R6, R23, R0, !P0 ;  /* 0x0000000017067207 */ /* 0x000fc60004000000 */
[----:B------:R-:W-:Y:S01]  /*12e30*/  STL [R1+0x3d8], R7 ;  /* 0x0003d80701007387 */ /* 0x000fe20000100800 */
[----:B------:R-:W-:-:S03]  /*12e40*/  SEL R0, R23, R4, !P0 ;  /* 0x0000000417007207 */ /* 0x000fc60004000000 */
[----:B------:R-:W-:Y:S01]  /*12e50*/  STL [R1+0x3d4], R6 ;  /* 0x0003d40601007387 */ /* 0x000fe20000100800 */
[----:B------:R-:W-:-:S03]  /*12e60*/  SEL R3, R23, R3, !P0 ;  /* 0x0000000317037207 */ /* 0x000fc60004000000 */
[----:B------:R-:W3:Y:S04]  /*12e70*/  LDL.LU R4, [R1+0x348] ;  /* 0x0003480001047983 */ /* 0x000ee80000300800 */
[----:B------:R5:W-:Y:S04]  /*12e80*/  STL [R1+0x3d0], R0 ;  /* 0x0003d00001007387 */ /* 0x000be80000100800 */
[----:B------:R0:W-:Y:S04]  /*12e90*/  STL [R1+0x3b8], R3 ;  /* 0x0003b80301007387 */ /* 0x0001e80000100800 */
[----:B------:R-:W4:Y:S04]  /*12ea0*/  LDL.LU R25, [R1+0x344] ;  /* 0x0003440001197983 */ /* 0x000f280000300800 */
[----:B------:R-:W4:Y:S01]  /*12eb0*/  LDL.LU R24, [R1+0x340] ;  /* 0x0003400001187983 */ /* 0x000f220000300800 */
[----:B-----5:R-:W-:-:S05]  /*12ec0*/  SEL R0, R23, R2, !P0 ;  /* 0x0000000217007207 */ /* 0x020fca0004000000 */
        /* <DEDUP_REMOVED lines=18> */
[----:B0-----:R-:W5:Y:S04]  /*12ff0*/  LDL.LU R3, [R1+0x2a8] ;  /* 0x0002a80001037983 */ /* 0x001f680000300800 */
[----:B------:R-:W5:Y:S04]  /*13000*/  LDL.LU R2, [R1+0x2a4] ;  /* 0x0002a40001027983 */ /* 0x000f680000300800 */
[----:B------:R-:W5:Y:S01]  /*13010*/  LDL.LU R7, [R1+0x2a0] ;  /* 0x0002a00001077983 */ /* 0x000f620000300800 */
[----:B--2---:R-:W-:-:S05]  /*13020*/  SEL R5, R23, R5, !P0 ;  /* 0x0000000517057207 */ /* 0x004fca0004000000 */
[----:B------:R-:W-:Y:S01]  /*13030*/  STL [R1+0x3b0], R5 ;  /* 0x0003b00501007387 */ /* 0x000fe20000100800 */
[----:B-1----:R-:W-:-:S03]  /*13040*/  SEL R0, R23, R29, !P0 ;  /* 0x0000001d17007207 */ /* 0x002fc60004000000 */
[----:B------:R-:W2:Y:S04]  /*13050*/  LDL.LU R22, [R1+0x284] ;  /* 0x0002840001167983 */ /* 0x000ea80000300800 */
[----:B------:R0:W-:Y:S04]  /*13060*/  STL [R1+0x3ac], R0 ;  /* 0x0003ac0001007387 */ /* 0x0001e80000100800 */
[----:B------:R-:W2:Y:S04]  /*13070*/  LDL.LU R6, [R1+0x288] ;  /* 0x0002880001067983 */ /* 0x000ea80000300800 */
[----:B0-----:R-:W2:Y:S04]  /*13080*/  LDL.LU R0, [R1+0x28c] ;  /* 0x00028c0001007983 */ /* 0x001ea80000300800 */
[----:B------:R-:W2:Y:S04]  /*13090*/  LDL.LU R5, [R1+0x290] ;  /* 0x0002900001057983 */ /* 0x000ea80000300800 */
[----:B------:R-:W2:Y:S01]  /*130a0*/  LDL.LU R29, [R1+0x29c] ;  /* 0x00029c00011d7983 */ /* 0x000ea20000300800 */
[----:B---3--:R-:W-:-:S05]  /*130b0*/  SEL R4, R23, R4, !P0 ;  /* 0x0000000417047207 */ /* 0x008fca0004000000 */
[----:B------:R0:W-:Y:S01]  /*130c0*/  STL [R1+0x3a8], R4 ;  /* 0x0003a80401007387 */ /* 0x0001e20000100800 */
[----:B----4-:R-:W-:-:S03]  /*130d0*/  SEL R25, R23, R25, !P0 ;  /* 0x0000001917197207 */ /* 0x010fc60004000000 */
[----:B0-----:R-:W3:Y:S04]  /*130e0*/  LDL.LU R4, [R1+0x298] ;  /* 0x0002980001047983 */ /* 0x001ee80000300800 */
[----:B------:R0:W-:Y:S02]  /*130f0*/  STL [R1+0x3a4], R25 ;  /* 0x0003a41901007387 */ /* 0x0001e40000100800 */
[C---:B0-----:R-:W-:Y:S02]  /*13100*/  SEL R25, R23.reuse, R24, !P0 ;  /* 0x0000001817197207 */ /* 0x041fe40004000000 */
[----:B-----5:R-:W-:-:S03]  /*13110*/  SEL R24, R23, R26, !P0 ;  /* 0x0000001a17187207 */ /* 0x020fc60004000000 */
[----:B------:R0:W-:Y:S01]  /*13120*/  STL [R1+0x3a0], R25 ;  /* 0x0003a01901007387 */ /* 0x0001e20000100800 */
[----:B------:R-:W-:-:S03]  /*13130*/  SEL R26, R23, R27, !P0 ;  /* 0x0000001b171a7207 */ /* 0x000fc60004000000 */
[----:B------:R1:W-:Y:S01]  /*13140*/  STL [R1+0x39c], R24 ;  /* 0x00039c1801007387 */ /* 0x0003e20000100800 */
[----:B0-----:R-:W-:-:S03]  /*13150*/  SEL R25, R23, R28, !P0 ;  /* 0x0000001c17197207 */ /* 0x001fc60004000000 */
[----:B------:R-:W-:Y:S01]  /*13160*/  STL [R1+0x398], R26 ;  /* 0x0003981a01007387 */ /* 0x000fe20000100800 */
[C---:B-1----:R-:W-:Y:S02]  /*13170*/  SEL R24, R23.reuse, R21, !P0 ;  /* 0x0000001517187207 */ /* 0x042fe40004000000 */
        /* <DEDUP_REMOVED lines=25> */
[----:B------:R-:W-:Y:S04]  /*13310*/  STL [R1+0x35c], R13 ;  /* 0x00035c0d01007387 */ /* 0x000fe80000100800 */
[----:B------:R-:W-:Y:S01]  /*13320*/  STL [R1+0x358], R12 ;  /* 0x0003580c01007387 */ /* 0x000fe20000100800 */
[----:B------:R-:W-:-:S03]  /*13330*/  SEL R8, R23, R2, !P0 ;  /* 0x0000000217087207 */ /* 0x000fc60004000000 */
[----:B------:R-:W-:Y:S04]  /*13340*/  STL [R1+0x354], R11 ;  /* 0x0003540b01007387 */ /* 0x000fe80000100800 */
[----:B------:R-:W-:Y:S04]  /*13350*/  STL [R1+0x350], R10 ;  /* 0x0003500a01007387 */ /* 0x000fe80000100800 */
[----:B------:R-:W4:Y:S04]  /*13360*/  LDL.LU R3, [R1+0x294] ;  /* 0x0002940001037983 */ /* 0x000f280000300800 */
[----:B------:R0:W-:Y:S04]  /*13370*/  STL [R1+0x34c], R9 ;  /* 0x00034c0901007387 */ /* 0x0001e80000100800 */
[----:B------:R-:W5:Y:S04]  /*13380*/  LDL.LU R2, [R1+0x270] ;  /* 0x0002700001027983 */ /* 0x000f680000300800 */
[----:B------:R2:W-:Y:S01]  /*13390*/  STL [R1+0x348], R8 ;  /* 0x0003480801007387 */ /* 0x0005e20000100800 */
[----:B0-----:R-:W-:-:S05]  /*133a0*/  SEL R9, R23, R7, !P0 ;  /* 0x0000000717097207 */ /* 0x001fca0004000000 */
[----:B------:R-:W-:Y:S01]  /*133b0*/  STL [R1+0x344], R9 ;  /* 0x0003440901007387 */ /* 0x000fe20000100800 */
[C---:B--2---:R-:W-:Y:S02]  /*133c0*/  SEL R8, R23.reuse, R22, !P0 ;  /* 0x0000001617087207 */ /* 0x044fe40004000000 */
[----:B------:R-:W-:-:S03]  /*133d0*/  SEL R7, R23, R6, !P0 ;  /* 0x0000000617077207 */ /* 0x000fc60004000000 */
        /* <DEDUP_REMOVED lines=9> */
[----:B------:R-:W2:Y:S04]  /*13470*/  LDL.LU R25, [R1+0x278] ;  /* 0x0002780001197983 */ /* 0x000ea80000300800 */
[----:B------:R-:W2:Y:S01]  /*13480*/  LDL.LU R24, [R1+0x27c] ;  /* 0x00027c0001187983 */ /* 0x000ea20000300800 */
[----:B---3--:R-:W-:-:S05]  /*13490*/  SEL R0, R23, R4, !P0 ;  /* 0x0000000417007207 */ /* 0x008fca0004000000 */
[----:B------:R5:W-:Y:S04]  /*134a0*/  STL [R1+0x30c], R0 ;  /* 0x00030c0001007387 */ /* 0x000be80000100800 */
[----:B------:R-:W3:Y:S04]  /*134b0*/  LDL.LU R26, [R1+0x280] ;  /* 0x00028000011a7983 */ /* 0x000ee80000300800 */
        /* <DEDUP_REMOVED lines=16> */
[----:B0-----:R-:W3:Y:S04]  /*135c0*/  LDL.LU R5, [R1+0x1c8] ;  /* 0x0001c80001057983 */ /* 0x001ee80000300800 */
[----:B------:R-:W3:Y:S04]  /*135d0*/  LDL.LU R4, [R1+0x1ac] ;  /* 0x0001ac0001047983 */ /* 0x000ee80000300800 */
[----:B------:R-:W3:Y:S01]  /*135e0*/  LDL.LU R7, [R1+0x1b0] ;  /* 0x0001b00001077983 */ /* 0x000ee20000300800 */
[----:B----4-:R-:W-:-:S05]  /*135f0*/  SEL R3, R23, R3, !P0 ;  /* 0x0000000317037207 */ /* 0x010fca0004000000 */
[----:B------:R-:W-:Y:S01]  /*13600*/  STL [R1+0x308], R3 ;  /* 0x0003080301007387 */ /* 0x000fe20000100800 */
[----:B-----5:R-:W-:-:S03]  /*13610*/  SEL R0, R23, R2, !P0 ;  /* 0x0000000217007207 */ /* 0x020fc60004000000 */
[----:B------:R-:W4:Y:S04]  /*13620*/  LDL.LU R22, [R1+0x1bc] ;  /* 0x0001bc0001167983 */ /* 0x000f280000300800 */
[----:B------:R0:W-:Y:S04]  /*13630*/  STL [R1+0x304], R0 ;  /* 0x0003040001007387 */ /* 0x0001e80000100800 */
[----:B------:R-:W5:Y:S04]  /*13640*/  LDL.LU R6, [R1+0x1c0] ;  /* 0x0001c00001067983 */ /* 0x000f680000300800 */
[----:B0-----:R-:W5:Y:S04]  /*13650*/  LDL.LU R0, [R1+0x1b4] ;  /* 0x0001b40001007983 */ /* 0x001f680000300800 */
[----:B------:R-:W5:Y:S04]  /*13660*/  LDL.LU R3, [R1+0x1b8] ;  /* 0x0001b80001037983 */ /* 0x000f680000300800 */
[----:B------:R-:W5:Y:S01]  /*13670*/  LDL.LU R2, [R1+0x1a8] ;  /* 0x0001a80001027983 */ /* 0x000f620000300800 */
[----:B--2---:R-:W-:-:S05]  /*13680*/  SEL R29, R23, R29, !P0 ;  /* 0x0000001d171d7207 */ /* 0x004fca0004000000 */
[----:B------:R0:W-:Y:S01]  /*13690*/  STL [R1+0x2f8], R29 ;  /* 0x0002f81d01007387 */ /* 0x0001e20000100800 */
[----:B------:R-:W-:-:S03]  /*136a0*/  SEL R25, R23, R25, !P0 ;  /* 0x0000001917197207 */ /* 0x000fc60004000000 */
[----:B0-----:R-:W2:Y:S04]  /*136b0*/  LDL.LU R29, [R1+0x1a4] ;  /* 0x0001a400011d7983 */ /* 0x001ea80000300800 */
[----:B------:R0:W-:Y:S02]  /*136c0*/  STL [R1+0x2f4], R25 ;  /* 0x0002f41901007387 */ /* 0x0001e40000100800 */
[C---:B0-----:R-:W-:Y:S02]  /*136d0*/  SEL R25, R23.reuse, R24, !P0 ;  /* 0x0000001817197207 */ /* 0x041fe40004000000 */
[----:B---3--:R-:W-:-:S03]  /*136e0*/  SEL R24, R23, R26, !P0 ;  /* 0x0000001a17187207 */ /* 0x008fc60004000000 */
[----:B------:R0:W-:Y:S01]  /*136f0*/  STL [R1+0x2f0], R25 ;  /* 0x0002f01901007387 */ /* 0x0001e20000100800 */
        /* <DEDUP_REMOVED lines=35> */
[----:B------:R-:W3:Y:S04]  /*13930*/  LDL.LU R5, [R1+0x1a0] ;  /* 0x0001a00001057983 */ /* 0x000ee80000300800 */
[----:B------:R0:W-:Y:S04]  /*13940*/  STL [R1+0x280], R9 ;  /* 0x0002800901007387 */ /* 0x0001e80000100800 */
[----:B------:R-:W3:Y:S04]  /*13950*/  LDL.LU R4, [R1+0x188] ;  /* 0x0001880001047983 */ /* 0x000ee80000300800 */
[----:B------:R4:W-:Y:S01]  /*13960*/  STL [R1+0x27c], R8 ;  /* 0x00027c0801007387 */ /* 0x0009e20000100800 */
[----:B0-----:R-:W-:-:S02]  /*13970*/  SEL R9, R23, R7, !P0 ;  /* 0x0000000717097207 */ /* 0x001fc40004000000 */
[----:B----4-:R-:W-:-:S03]  /*13980*/  SEL R8, R23, R22, !P0 ;  /* 0x0000001617087207 */ /* 0x010fc60004000000 */
[----:B------:R-:W-:Y:S01]  /*13990*/  STL [R1+0x278], R9 ;  /* 0x0002780901007387 */ /* 0x000fe20000100800 */
[----:B-----5:R-:W-:-:S03]  /*139a0*/  SEL R7, R23, R6, !P0 ;  /* 0x0000000617077207 */ /* 0x020fc60004000000 */
[----:B------:R-:W-:Y:S01]  /*139b0*/  STL [R1+0x274], R8 ;  /* 0x0002740801007387 */ /* 0x000fe20000100800 */
[----:B------:R-:W-:-:S03]  /*139c0*/  SEL R6, R23, R0, !P0 ;  /* 0x0000000017067207 */ /* 0x000fc60004000000 */
[----:B------:R-:W-:Y:S01]  /*139d0*/  STL [R1+0x270], R7 ;  /* 0x0002700701007387 */ /* 0x000fe20000100800 */
[----:B------:R-:W-:-:S03]  /*139e0*/  SEL R0, R23, R3, !P0 ;  /* 0x0000000317007207 */ /* 0x000fc60004000000 */
[----:B------:R-:W-:Y:S04]  /*139f0*/  STL [R1+0x25c], R6 ;  /* 0x00025c0601007387 */ /* 0x000fe80000100800 */
[----:B------:R-:W4:Y:S01]  /*13a00*/  LDL.LU R3, [R1+0x164] ;  /* 0x0001640001037983 */ /* 0x000f220000300800 */
[----:B------:R-:W-:-:S03]  /*13a10*/  SEL R2, R23, R2, !P0 ;  /* 0x0000000217027207 */ /* 0x000fc60004000000 */
        /* <DEDUP_REMOVED lines=28> */
[----:B-1----:R-:W-:-:S03]  /*13be0*/  SEL R0, R23, R4, !P0 ;  /* 0x0000000417007207 */ /* 0x002fc60004000000 */
[----:B------:R-:W3:Y:S04]  /*13bf0*/  LDL.LU R22, [R1+0x108] ;  /* 0x0001080001167983 */ /* 0x000ee80000300800 */
[----:B------:R0:W-:Y:S04]  /*13c00*/  STL [R1+0x248], R0 ;  /* 0x0002480001007387 */ /* 0x0001e80000100800 */
[----:B------:R-:W3:Y:S04]  /*13c10*/  LDL.LU R6, [R1+0x100] ;  /* 0x0001000001067983 */ /* 0x000ee80000300800 */
[----:B0-----:R-:W3:Y:S04]  /*13c20*/  LDL.LU R0, [R1+0x110] ;  /* 0x0001100001007983 */ /* 0x001ee80000300800 */
[----:B------:R-:W3:Y:S04]  /*13c30*/  LDL.LU R5, [R1+0xc0] ;  /* 0x0000c00001057983 */ /* 0x000ee80000300800 */
[----:B------:R-:W3:Y:S01]  /*13c40*/  LDL.LU R4, [R1+0xcc] ;  /* 0x0000cc0001047983 */ /* 0x000ee20000300800 */
[----:B----4-:R-:W-:-:S05]  /*13c50*/  SEL R3, R23, R3, !P0 ;  /* 0x0000000317037207 */ /* 0x010fca0004000000 */
[----:B------:R0:W-:Y:S04]  /*13c60*/  STL [R1+0x244], R3 ;  /* 0x0002440301007387 */ /* 0x0001e80000100800 */
[----:B0-----:R-:W4:Y:S01]  /*13c70*/  LDL.LU R3, [R1+0xd8] ;  /* 0x0000d80001037983 */ /* 0x001f220000300800 */
[----:B-----5:R-:W-:-:S05]  /*13c80*/  SEL R25, R23, R25, !P0 ;  /* 0x0000001917197207 */ /* 0x020fca0004000000 */
        /* <DEDUP_REMOVED lines=41> */
[----:B------:R-:W5:Y:S04]  /*13f20*/  LDL.LU R29, [R1+0xdc] ;  /* 0x0000dc00011d7983 */ /* 0x000f680000300800 */
[----:B------:R3:W-:Y:S01]  /*13f30*/  STL [R1+0x164], R8 ;  /* 0x0001640801007387 */ /* 0x0007e20000100800 */
[----:B0-----:R-:W-:-:S02]  /*13f40*/  SEL R9, R23, R7, !P0 ;  /* 0x0000000717097207 */ /* 0x001fc40004000000 */
[----:B---3--:R-:W-:-:S03]  /*13f50*/  SEL R8, R23, R22, !P0 ;  /* 0x0000001617087207 */ /* 0x008fc60004000000 */
        /* <DEDUP_REMOVED lines=10> */
[----:B------:R-:W-:Y:S04]  /*14000*/  STL [R1+0x148], R4 ;  /* 0x0001480401007387 */ /* 0x000fe80000100800 */
        /* <DEDUP_REMOVED lines=23> */
[----:B------:R-:W4:Y:S01]  /*14180*/  LDL.LU R6, [R1+0x48] ;  /* 0x0000480001067983 */ /* 0x000f220000300800 */
[----:B--2---:R-:W-:-:S05]  /*14190*/  SEL R3, R23, R2, !P0 ;  /* 0x0000000217037207 */ /* 0x004fca0004000000 */
[----:B------:R0:W-:Y:S01]  /*141a0*/  STL [R1+0x140], R3 ;  /* 0x0001400301007387 */ /* 0x0001e20000100800 */
[----:B-----5:R-:W-:-:S03]  /*141b0*/  SEL R2, R23, R29, !P0 ;  /* 0x0000001d17027207 */ /* 0x020fc60004000000 */
[----:B------:R-:W2:Y:S04]  /*141c0*/  LDL.LU R5, [R1+0x40] ;  /* 0x0000400001057983 */ /* 0x000ea80000300800 */
[----:B------:R1:W-:Y:S04]  /*141d0*/  STL [R1+0x13c], R2 ;  /* 0x00013c0201007387 */ /* 0x0003e80000100800 */
[----:B------:R-:W5:Y:S04]  /*141e0*/  LDL.LU R4, [R1+0x3c] ;  /* 0x00003c0001047983 */ /* 0x000f680000300800 */
[----:B0-----:R-:W2:Y:S04]  /*141f0*/  LDL.LU R3, [R1+0x38] ;  /* 0x0000380001037983 */ /* 0x001ea80000300800 */
[----:B-1----:R-:W2:Y:S04]  /*14200*/  LDL.LU R2, [R1+0x30] ;  /* 0x0000300001027983 */ /* 0x002ea80000300800 */
[----:B------:R-:W2:Y:S01]  /*14210*/  LDL.LU R29, [R1+0x28] ;  /* 0x00002800011d7983 */ /* 0x000ea20000300800 */
[----:B---3--:R-:W-:-:S05]  /*14220*/  SEL R15, R23, R15, !P0 ;  /* 0x0000000f170f7207 */ /* 0x008fca0004000000 */
[----:B------:R0:W-:Y:S01]  /*14230*/  STL [R1+0x138], R15 ;  /* 0x0001380f01007387 */ /* 0x0001e20000100800 */
[----:B------:R-:W-:-:S03]  /*14240*/  SEL R25, R23, R25, !P0 ;  /* 0x0000001917197207 */ /* 0x000fc60004000000 */
[----:B0-----:R-:W3:Y:S01]  /*14250*/  LDL.LU R15, [R1+0x8] ;  /* 0x00000800010f7983 */ /* 0x001ee20000300800 */
[----:B------:R-:W-:-:S03]  /*14260*/  SEL R24, R23, R24, !P0 ;  /* 0x0000001817187207 */ /* 0x000fc60004000000 */
[----:B------:R0:W-:Y:S04]  /*14270*/  STL [R1+0x134], R25 ;  /* 0x0001341901007387 */ /* 0x0001e80000100800 */
[----:B0-----:R-:W3:Y:S01]  /*14280*/  LDL.LU R25, [R1+0x2098] ;  /* 0x0020980001197983 */ /* 0x001ee20000300800 */
[----:B----4-:R-:W-:-:S03]  /*14290*/  SEL R26, R23, R26, !P0 ;  /* 0x0000001a171a7207 */ /* 0x010fc60004000000 */
[----:B------:R0:W-:Y:S01]  /*142a0*/  STL [R1+0x130], R24 ;  /* 0x0001301801007387 */ /* 0x0001e20000100800 */
[C---:B------:R-:W-:Y:S02]  /*142b0*/  SEL R27, R23.reuse, R27, !P0 ;  /* 0x0000001b171b7207 */ /* 0x040fe40004000000 */
[C---:B------:R-:W-:Y:S01]  /*142c0*/  SEL R28, R23.reuse, R28, !P0 ;  /* 0x0000001c171c7207 */ /* 0x040fe20004000000 */
[----:B0-----:R-:W4:Y:S01]  /*142d0*/  LDL.LU R24, [R1+0x2094] ;  /* 0x0020940001187983 */ /* 0x001f220000300800 */
[----:B------:R-:W-:-:S03]  /*142e0*/  SEL R21, R23, R21, !P0 ;  /* 0x0000001517157207 */ /* 0x000fc60004000000 */
[----:B------:R0:W-:Y:S01]  /*142f0*/  STL [R1+0x12c], R26 ;  /* 0x00012c1a01007387 */ /* 0x0001e20000100800 */
[C---:B------:R-:W-:Y:S02]  /*14300*/  SEL R20, R23.reuse, R20, !P0 ;  /* 0x0000001417147207 */ /* 0x040fe40004000000 */
[C---:B------:R-:W-:Y:S01]  /*14310*/  SEL R19, R23.reuse, R19, !P0 ;  /* 0x0000001317137207 */ /* 0x040fe20004000000 */
[----:B0-----:R-:W3:Y:S04]  /*14320*/  LDL.LU R26, [R1+0x2090] ;  /* 0x00209000011a7983 */ /* 0x001ee80000300800 */
[----:B------:R0:W-:Y:S01]  /*14330*/  STL [R1+0x128], R27 ;  /* 0x0001281b01007387 */ /* 0x0001e20000100800 */
[C---:B------:R-:W-:Y:S02]  /*14340*/  SEL R18, R23.reuse, R18, !P0 ;  /* 0x0000001217127207 */ /* 0x040fe40004000000 */
[C---:B------:R-:W-:Y:S01]  /*14350*/  SEL R17, R23.reuse, R17, !P0 ;  /* 0x0000001117117207 */ /* 0x040fe20004000000 */
[----:B0-----:R-:W3:Y:S04]  /*14360*/  LDL.LU R27, [R1+0x208c] ;  /* 0x00208c00011b7983 */ /* 0x001ee80000300800 */
[----:B------:R0:W-:Y:S01]  /*14370*/  STL [R1+0x124], R28 ;  /* 0x0001241c01007387 */ /* 0x0001e20000100800 */
[----:B------:R-:W-:-:S03]  /*14380*/  SEL R16, R23, R16, !P0 ;  /* 0x0000001017107207 */ /* 0x000fc60004000000 */
        /* <DEDUP_REMOVED lines=31> */
[----:B------:R0:W-:Y:S04]  /*14580*/  STL [R1+0xec], R10 ;  /* 0x0000ec0a01007387 */ /* 0x0001e80000100800 */
        /* <DEDUP_REMOVED lines=10> */
[----:B0-----:R-:W3:Y:S01]  /*14630*/  LDL.LU R0, [R1+0xc] ;  /* 0x00000c0001007983 */ /* 0x001ee20000300800 */
[----:B------:R-:W-:-:S02]  /*14640*/  SEL R6, R23, R6, !P0 ;  /* 0x0000000617067207 */ /* 0x000fc40004000000 */
[C---:B--2---:R-:W-:Y:S02]  /*14650*/  SEL R5, R23.reuse, R5, !P0 ;  /* 0x0000000517057207 */ /* 0x044fe40004000000 */
[C---:B-----5:R-:W-:Y:S01]  /*14660*/  SEL R4, R23.reuse, R4, !P0 ;  /* 0x0000000417047207 */ /* 0x060fe20004000000 */
[----:B------:R0:W-:Y:S01]  /*14670*/  STL [R1+0xd4], R6 ;  /* 0x0000d40601007387 */ /* 0x0001e20000100800 */
[C---:B------:R-:W-:Y:S02]  /*14680*/  SEL R3, R23.reuse, R3, !P0 ;  /* 0x0000000317037207 */ /* 0x040fe40004000000 */
[C---:B------:R-:W-:Y:S02]  /*14690*/  SEL R2, R23.reuse, R2, !P0 ;  /* 0x0000000217027207 */ /* 0x040fe40004000000 */
[C---:B------:R-:W-:Y:S01]  /*146a0*/  SEL R29, R23.reuse, R29, !P0 ;  /* 0x0000001d171d7207 */ /* 0x040fe20004000000 */
[----:B0-----:R-:W2:Y:S04]  /*146b0*/  LDL.LU R6, [R1+0x2048] ;  /* 0x0020480001067983 */ /* 0x001ea80000300800 */
[----:B------:R0:W-:Y:S04]  /*146c0*/  STL [R1+0xd0], R5 ;  /* 0x0000d00501007387 */ /* 0x0001e80000100800 */
[----:B0-----:R-:W5:Y:S04]  /*146d0*/  LDL.LU R5, [R1+0x2044] ;  /* 0x0020440001057983 */ /* 0x001f680000300800 */
[----:B------:R0:W-:Y:S04]  /*146e0*/  STL [R1+0xcc], R4 ;  /* 0x0000cc0401007387 */ /* 0x0001e80000100800 */
[----:B0-----:R-:W2:Y:S04]  /*146f0*/  LDL.LU R4, [R1+0x2040] ;  /* 0x0020400001047983 */ /* 0x001ea80000300800 */
[----:B------:R0:W-:Y:S04]  /*14700*/  STL [R1+0xc8], R3 ;  /* 0x0000c80301007387 */ /* 0x0001e80000100800 */
[----:B0-----:R-:W2:Y:S04]  /*14710*/  LDL.LU R3, [R1+0x203c] ;  /* 0x00203c0001037983 */ /* 0x001ea80000300800 */
[----:B------:R0:W-:Y:S04]  /*14720*/  STL [R1+0xc0], R2 ;  /* 0x0000c00201007387 */ /* 0x0001e80000100800 */
[----:B0-----:R-:W4:Y:S04]  /*14730*/  LDL.LU R2, [R1+0x2038] ;  /* 0x0020380001027983 */ /* 0x001f280000300800 */
[----:B------:R0:W-:Y:S04]  /*14740*/  STL [R1+0xb8], R29 ;  /* 0x0000b81d01007387 */ /* 0x0001e80000100800 */
[----:B0-----:R-:W5:Y:S01]  /*14750*/  LDL.LU R29, [R1+0x2034] ;  /* 0x00203400011d7983 */ /* 0x001f620000300800 */
[----:B---3--:R-:W-:-:S05]  /*14760*/  SEL R0, R23, R0, !P0 ;  /* 0x0000000017007207 */ /* 0x008fca0004000000 */
[----:B------:R0:W-:Y:S04]  /*14770*/  STL [R1+0xb0], R0 ;  /* 0x0000b00001007387 */ /* 0x0001e80000100800 */
[----:B0-----:R-:W3:Y:S01]  /*14780*/  LDL.LU R0, [R1+0x18] ;  /* 0x0000180001007983 */ /* 0x001ee20000300800 */
[----:B------:R-:W-:-:S05]  /*14790*/  SEL R15, R23, R15, !P0 ;  /* 0x0000000f170f7207 */ /* 0x000fca0004000000 */
[----:B------:R4:W-:Y:S01]  /*147a0*/  STL [R1+0x98], R15 ;  /* 0x0000980f01007387 */ /* 0x0009e20000100800 */
[C---:B--2---:R-:W-:Y:S02]  /*147b0*/  SEL R3, R23.reuse, R3, !P0 ;  /* 0x0000000317037207 */ /* 0x044fe40004000000 */
[C---:B----4-:R-:W-:Y:S02]  /*147c0*/  SEL R15, R23.reuse, R2, !P0 ;  /* 0x00000002170f7207 */ /* 0x050fe40004000000 */
[C---:B------:R-:W-:Y:S02]  /*147d0*/  SEL R2, R23.reuse, R4, !P0 ;  /* 0x0000000417027207 */ /* 0x040fe40004000000 */
[C---:B-----5:R-:W-:Y:S02]  /*147e0*/  SEL R4, R23.reuse, R5, !P0 ;  /* 0x0000000517047207 */ /* 0x060fe40004000000 */
[----:B------:R-:W-:-:S05]  /*147f0*/  SEL R29, R23, R29, !P0 ;  /* 0x0000001d171d7207 */ /* 0x000fca0004000000 */
[----:B------:R-:W-:Y:S04]  /*14800*/  STL [R1+0x90], R29 ;  /* 0x0000901d01007387 */ /* 0x000fe80000100800 */
[----:B------:R-:W-:Y:S04]  /*14810*/  STL [R1+0x88], R15 ;  /* 0x0000880f01007387 */ /* 0x000fe80000100800 */
[----:B------:R0:W-:Y:S04]  /*14820*/  STL [R1+0x84], R3 ;  /* 0x0000840301007387 */ /* 0x0001e80000100800 */
[----:B------:R1:W-:Y:S04]  /*14830*/  STL [R1+0x80], R2 ;  /* 0x0000800201007387 */ /* 0x0003e80000100800 */
[----:B------:R2:W-:Y:S01]  /*14840*/  STL [R1+0x7c], R4 ;  /* 0x00007c0401007387 */ /* 0x0005e20000100800 */
[----:B0-----:R-:W-:-:S02]  /*14850*/  SEL R3, R23, R6, !P0 ;  /* 0x0000000617037207 */ /* 0x001fc40004000000 */
[----:B-1----:R-:W-:-:S03]  /*14860*/  SEL R2, R23, R22, !P0 ;  /* 0x0000001617027207 */ /* 0x002fc60004000000 */
[----:B------:R0:W-:Y:S01]  /*14870*/  STL [R1+0x78], R3 ;  /* 0x0000780301007387 */ /* 0x0001e20000100800 */
[----:B--2---:R-:W-:-:S03]  /*14880*/  SEL R4, R23, R7, !P0 ;  /* 0x0000000717047207 */ /* 0x004fc60004000000 */
[----:B------:R1:W-:Y:S04]  /*14890*/  STL [R1+0x70], R2 ;  /* 0x0000700201007387 */ /* 0x0003e80000100800 */
[----:B------:R2:W-:Y:S01]  /*148a0*/  STL [R1+0x6c], R4 ;  /* 0x00006c0401007387 */ /* 0x0005e20000100800 */
[C---:B0-----:R-:W-:Y:S02]  /*148b0*/  SEL R3, R23.reuse, R8, !P0 ;  /* 0x0000000817037207 */ /* 0x041fe40004000000 */
[----:B-1----:R-:W-:-:S03]  /*148c0*/  SEL R2, R23, R9, !P0 ;  /* 0x0000000917027207 */ /* 0x002fc60004000000 */
[----:B------:R-:W-:Y:S01]  /*148d0*/  STL [R1+0x68], R3 ;  /* 0x0000680301007387 */ /* 0x000fe20000100800 */
[----:B--2---:R-:W-:-:S03]  /*148e0*/  SEL R4, R23, R10, !P0 ;  /* 0x0000000a17047207 */ /* 0x004fc60004000000 */
[----:B------:R0:W-:Y:S04]  /*148f0*/  STL [R1+0x64], R2 ;  /* 0x0000640201007387 */ /* 0x0001e80000100800 */
[----:B------:R1:W-:Y:S01]  /*14900*/  STL [R1+0x60], R4 ;  /* 0x0000600401007387 */ /* 0x0003e20000100800 */
[----:B0-----:R-:W-:-:S03]  /*14910*/  SEL R2, R23, R12, !P0 ;  /* 0x0000000c17027207 */ /* 0x001fc60004000000 */
[----:B------:R-:W2:Y:S01]  /*14920*/  LDL.LU R12, [R1] ;  /* 0x00000000010c7983 */ /* 0x000ea20000300800 */
[----:B------:R-:W-:-:S05]  /*14930*/  SEL R3, R23, R11, !P0 ;  /* 0x0000000b17037207 */ /* 0x000fca0004000000 */
[----:B------:R0:W-:Y:S04]  /*14940*/  STL [R1+0x58], R3 ;  /* 0x0000580301007387 */ /* 0x0001e80000100800 */
[----:B------:R4:W-:Y:S01]  /*14950*/  STL [R1+0x50], R2 ;  /* 0x0000500201007387 */ /* 0x0009e20000100800 */
[----:B-1----:R-:W-:-:S03]  /*14960*/  SEL R4, R23, R16, !P0 ;  /* 0x0000001017047207 */ /* 0x002fc60004000000 */
[----:B------:R-:W5:Y:S01]  /*14970*/  LDL.LU R11, [R1+0x4] ;  /* 0x00000400010b7983 */ /* 0x000f620000300800 */
[C---:B0-----:R-:W-:Y:S02]  /*14980*/  SEL R3, R23.reuse, R13, !P0 ;  /* 0x0000000d17037207 */ /* 0x041fe40004000000 */
[----:B----4-:R-:W-:-:S03]  /*14990*/  SEL R2, R23, R14, !P0 ;  /* 0x0000000e17027207 */ /* 0x010fc60004000000 */
[----:B------:R0:W-:Y:S04]  /*149a0*/  STL [R1+0x48], R3 ;  /* 0x0000480301007387 */ /* 0x0001e80000100800 */
[----:B------:R1:W-:Y:S01]  /*149b0*/  STL [R1+0x40], R2 ;  /* 0x0000400201007387 */ /* 0x0003e20000100800 */
[----:B------:R-:W-:-:S03]  /*149c0*/  SEL R5, R23, R18, !P0 ;  /* 0x0000001217057207 */ /* 0x000fc60004000000 */
[----:B0-----:R-:W4:Y:S01]  /*149d0*/  LDL.LU R3, [R1+0x14] ;  /* 0x0000140001037983 */ /* 0x001f220000300800 */
[----:B-1----:R-:W-:-:S03]  /*149e0*/  SEL R2, R23, R17, !P0 ;  /* 0x0000001117027207 */ /* 0x002fc60004000000 */
[----:B------:R0:W-:Y:S01]  /*149f0*/  STL [R1+0x3c], R4 ;  /* 0x00003c0401007387 */ /* 0x0001e20000100800 */
[----:B------:R-:W-:-:S03]  /*14a00*/  SEL R15, R23, R20, !P0 ;  /* 0x00000014170f7207 */ /* 0x000fc60004000000 */
[----:B------:R1:W-:Y:S01]  /*14a10*/  STL [R1+0x38], R2 ;  /* 0x0000380201007387 */ /* 0x0003e20000100800 */
[----:B------:R-:W-:-:S03]  /*14a20*/  SEL R8, R23, R21, !P0 ;  /* 0x0000001517087207 */ /* 0x000fc60004000000 */
[----:B0-----:R-:W4:Y:S01]  /*14a30*/  LDL.LU R4, [R1+0x1c] ;  /* 0x00001c0001047983 */ /* 0x001f220000300800 */
[----:B-1----:R-:W-:-:S03]  /*14a40*/  SEL R2, R23, R19, !P0 ;  /* 0x0000001317027207 */ /* 0x002fc60004000000 */
[----:B------:R0:W-:Y:S01]  /*14a50*/  STL [R1+0x30], R5 ;  /* 0x0000300501007387 */ /* 0x0001e20000100800 */
[----:B------:R-:W-:-:S03]  /*14a60*/  IMAD R13, R28, UR10, RZ ;  /* 0x0000000a1c0d7c24 */ /* 0x000fc6000f8e02ff */
[----:B0-----:R-:W4:Y:S04]  /*14a70*/  LDL.LU R5, [R1+0x24] ;  /* 0x0000240001057983 */ /* 0x001f280000300800 */
[----:B------:R-:W-:Y:S04]  /*14a80*/  STL [R1+0x28], R2 ;  /* 0x0000280201007387 */ /* 0x000fe80000100800 */
[----:B------:R-:W4:Y:S04]  /*14a90*/  LDL.LU R6, [R1+0x2c] ;  /* 0x00002c0001067983 */ /* 0x000f280000300800 */
[----:B------:R-:W-:Y:S04]  /*14aa0*/  STL [R1+0x1fd4], R15 ;  /* 0x001fd40f01007387 */ /* 0x000fe80000100800 */
[----:B------:R-:W4:Y:S04]  /*14ab0*/  LDL.LU R7, [R1+0x34] ;  /* 0x0000340001077983 */ /* 0x000f280000300800 */
[----:B------:R0:W-:Y:S04]  /*14ac0*/  STL [R1+0x10], R8 ;  /* 0x0000100801007387 */ /* 0x0001e80000100800 */
[----:B0-----:R-:W4:Y:S04]  /*14ad0*/  LDL.LU R8, [R1+0x44] ;  /* 0x0000440001087983 */ /* 0x001f280000300800 */
[----:B------:R-:W4:Y:S04]  /*14ae0*/  LDL.LU R9, [R1+0x4c] ;  /* 0x00004c0001097983 */ /* 0x000f280000300800 */
[----:B------:R-:W4:Y:S01]  /*14af0*/  LDL.LU R10, [R1+0x54] ;  /* 0x00005400010a7983 */ /* 0x000f220000300800 */
[----:B---3--:R-:W-:Y:S01]  /*14b00*/  LEA.HI.X.SX32 R2, R0, UR9, 0x1, P1 ;  /* 0x0000000900027c11 */ /* 0x008fe200088f0eff */
[----:B------:R-:W-:Y:S01]  /*14b10*/  IMAD R0, R27, UR10, RZ ;  /* 0x0000000a1b007c24 */ /* 0x000fe2000f8e02ff */
[----:B------:R-:W0:Y:S03]  /*14b20*/  LDCU.64 UR8, c[0x0][0x380] ;  /* 0x00007000ff0877ac */ /* 0x000e260008000a00 */
[----:B------:R-:W-:Y:S04]  /*14b30*/  STL [R1+0x1fcc], R2 ;  /* 0x001fcc0201007387 */ /* 0x000fe80000100800 */
[----:B------:R-:W-:Y:S04]  /*14b40*/  STL [R1+0x18], R13 ;  /* 0x0000180d01007387 */ /* 0x000fe80000100800 */
[----:B------:R-:W3:Y:S04]  /*14b50*/  LDL.LU R22, [R1+0x5c] ;  /* 0x00005c0001167983 */ /* 0x000ee80000300800 */
[----:B------:R1:W-:Y:S04]  /*14b60*/  STL [R1+0xc], R0 ;  /* 0x00000c0001007387 */ /* 0x0003e80000100800 */
[----:B-1----:R-:W3:Y:S01]  /*14b70*/  LDL.LU R0, [R1+0x74] ;  /* 0x0000740001007983 */ /* 0x002ee20000300800 */
[----:B------:R-:W-:-:S02]  /*14b80*/  IMAD R2, R26, UR10, RZ ;  /* 0x0000000a1a027c24 */ /* 0x000fc4000f8e02ff */
[----:B------:R-:W-:Y:S02]  /*14b90*/  IMAD R29, R24, UR10, RZ ;  /* 0x0000000a181d7c24 */ /* 0x000fe4000f8e02ff */
[----:B------:R-:W-:Y:S01]  /*14ba0*/  IMAD R28, R25, UR10, RZ ;  /* 0x0000000a191c7c24 */ /* 0x000fe2000f8e02ff */
[----:B------:R-:W-:Y:S04]  /*14bb0*/  STL [R1+0x8], R2 ;  /* 0x0000080201007387 */ /* 0x000fe80000100800 */
[----:B------:R-:W-:Y:S04]  /*14bc0*/  STL [R1+0x1fd8], R29 ;  /* 0x001fd81d01007387 */ /* 0x000fe80000100800 */
[----:B------:R-:W-:Y:S04]  /*14bd0*/  STL [R1+0x1fdc], R28 ;  /* 0x001fdc1c01007387 */ /* 0x000fe80000100800 */
[----:B------:R-:W3:Y:S01]  /*14be0*/  LDL.LU R13, [R1+0x8c] ;  /* 0x00008c00010d7983 */ /* 0x000ee20000300800 */
[----:B--2---:R-:W-:-:S05]  /*14bf0*/  IMAD R27, R12, UR10, RZ ;  /* 0x0000000a0c1b7c24 */ /* 0x004fca000f8e02ff */
[----:B------:R-:W-:Y:S04]  /*14c00*/  STL [R1+0x1fe0], R27 ;  /* 0x001fe01b01007387 */ /* 0x000fe80000100800 */
[----:B------:R-:W2:Y:S01]  /*14c10*/  LDL.LU R14, [R1+0x94] ;  /* 0x00009400010e7983 */ /* 0x000ea20000300800 */
[----:B-----5:R-:W-:-:S05]  /*14c20*/  IMAD R26, R11, UR10, RZ ;  /* 0x0000000a0b1a7c24 */ /* 0x020fca000f8e02ff */
[----:B------:R-:W-:Y:S04]  /*14c30*/  STL [R1+0x1fe4], R26 ;  /* 0x001fe41a01007387 */ /* 0x000fe80000100800 */
[----:B------:R-:W5:Y:S01]  /*14c40*/  LDL.LU R16, [R1+0x9c] ;  /* 0x00009c0001107983 */ /* 0x000f620000300800 */
[----:B----4-:R-:W-:-:S05]  /*14c50*/  IMAD R3, R3, UR10, RZ ;  /* 0x0000000a03037c24 */ /* 0x010fca000f8e02ff */
[----:B------:R-:W-:Y:S01]  /*14c60*/  STL [R1+0x1fe8], R3 ;  /* 0x001fe80301007387 */ /* 0x000fe20000100800 */
[----:B------:R-:W-:-:S05]  /*14c70*/  IMAD R4, R4, UR10, RZ ;  /* 0x0000000a04047c24 */ /* 0x000fca000f8e02ff */
[----:B------:R-:W-:Y:S01]  /*14c80*/  STL [R1+0x1fc8], R4 ;  /* 0x001fc80401007387 */ /* 0x000fe20000100800 */
[----:B------:R-:W-:Y:S02]  /*14c90*/  IMAD R5, R5, UR10, RZ ;  /* 0x0000000a05057c24 */ /* 0x000fe4000f8e02ff */
[----:B------:R-:W-:-:S03]  /*14ca0*/  IMAD R6, R6, UR10, RZ ;  /* 0x0000000a06067c24 */ /* 0x000fc6000f8e02ff */
[----:B------:R-:W-:Y:S01]  /*14cb0*/  STL [R1+0x1fc4], R5 ;  /* 0x001fc40501007387 */ /* 0x000fe20000100800 */
[----:B------:R-:W-:-:S03]  /*14cc0*/  IMAD R7, R7, UR10, RZ ;  /* 0x0000000a07077c24 */ /* 0x000fc6000f8e02ff */
[----:B------:R-:W-:Y:S04]  /*14cd0*/  STL [R1+0x1fc0], R6 ;  /* 0x001fc00601007387 */ /* 0x000fe80000100800 */
[----:B------:R-:W-:Y:S01]  /*14ce0*/  STL [R1+0x1fec], R7 ;  /* 0x001fec0701007387 */ /* 0x000fe20000100800 */
[----:B------:R-:W-:Y:S02]  /*14cf0*/  IMAD R8, R8, UR10, RZ ;  /* 0x0000000a08087c24 */ /* 0x000fe4000f8e02ff */
[----:B------:R-:W-:-:S03]  /*14d00*/  IMAD R9, R9, UR10, RZ ;  /* 0x0000000a09097c24 */ /* 0x000fc6000f8e02ff */
[----:B------:R-:W-:Y:S01]  /*14d10*/  STL [R1+0x1ff0], R8 ;  /* 0x001ff00801007387 */ /* 0x000fe20000100800 */
[----:B------:R-:W-:-:S03]  /*14d20*/  IMAD R10, R10, UR10, RZ ;  /* 0x0000000a0a0a7c24 */ /* 0x000fc6000f8e02ff */
[----:B------:R1:W-:Y:S04]  /*14d30*/  STL [R1+0x1ff4], R9 ;  /* 0x001ff40901007387 */ /* 0x0003e80000100800 */
[----:B------:R-:W4:Y:S04]  /*14d40*/  LDL.LU R17, [R1+0xb4] ;  /* 0x0000b40001117983 */ /* 0x000f280000300800 */
[----:B------:R-:W4:Y:S04]  /*14d50*/  LDL.LU R18, [R1+0xbc] ;  /* 0x0000bc0001127983 */ /* 0x000f280000300800 */
[----:B------:R0:W-:Y:S04]  /*14d60*/  STL [R1+0x1ff8], R10 ;  /* 0x001ff80a01007387 */ /* 0x0001e80000100800 */
[----:B------:R-:W4:Y:S04]  /*14d70*/  LDL.LU R19, [R1+0xc4] ;  /* 0x0000c40001137983 */ /* 0x000f280000300800 */
[----:B------:R-:W4:Y:S01]  /*14d80*/  LDL.LU R20, [R1+0x104] ;  /* 0x0001040001147983 */ /* 0x000f220000300800 */
[----:B---3--:R-:W-:-:S05]  /*14d90*/  IMAD R11, R22, UR10, RZ ;  /* 0x0000000a160b7c24 */ /* 0x008fca000f8e02ff */
[----:B------:R-:W-:Y:S04]  /*14da0*/  STL [R1+0x1ffc], R11 ;  /* 0x001ffc0b01007387 */ /* 0x000fe80000100800 */
[----:B------:R-:W3:Y:S01]  /*14db0*/  LDL.LU R22, [R1+0x10c] ;  /* 0x00010c0001167983 */ /* 0x000ee20000300800 */
[----:B------:R-:W-:-:S03]  /*14dc0*/  IMAD R12, R0, UR10, RZ ;  /* 0x0000000a000c7c24 */ /* 0x000fc6000f8e02ff */
[----:B------:R-:W3:Y:S04]  /*14dd0*/  LDL.LU R0, [R1+0x114] ;  /* 0x0001140001007983 */ /* 0x000ee80000300800 */
[----:B------:R-:W-:Y:S01]  /*14de0*/  STL [R1+0x2000], R12 ;  /* 0x0020000c01007387 */ /* 0x000fe20000100800 */
[----:B------:R-:W-:-:S05]  /*14df0*/  IMAD R13, R13, UR10, RZ ;  /* 0x0000000a0d0d7c24 */ /* 0x000fca000f8e02ff */
[----:B------:R-:W-:Y:S04]  /*14e00*/  STL [R1+0x2004], R13 ;  /* 0x0020040d01007387 */ /* 0x000fe80000100800 */
[----:B------:R-:W3:Y:S01]  /*14e10*/  LDL.LU R23, [R1+0x160] ;  /* 0x0001600001177983 */ /* 0x000ee20000300800 */
[----:B--2---:R-:W-:-:S05]  /*14e20*/  IMAD R14, R14, UR10, RZ ;  /* 0x0000000a0e0e7c24 */ /* 0x004fca000f8e02ff */
[----:B------:R-:W-:Y:S04]  /*14e30*/  STL [R1+0x200c], R14 ;  /* 0x00200c0e01007387 */ /* 0x000fe80000100800 */
[----:B------:R-:W2:Y:S04]  /*14e40*/  LDL.LU R24, [R1+0x168] ;  /* 0x0001680001187983 */ /* 0x000ea80000300800 */
[----:B------:R-:W2:Y:S04]  /*14e50*/  LDL.LU R25, [R1+0x16c] ;  /* 0x00016c0001197983 */ /* 0x000ea80000300800 */
[----:B-1----:R-:W0:Y:S04]  /*14e60*/  LDL.LU R9, [R1+0x170] ;  /* 0x0001700001097983 */ /* 0x002e280000300800 */
        /* <DEDUP_REMOVED lines=9> */
[----:B------:R-:W2:Y:S01]  /*14f00*/  LDL.LU R15, [R1+0x1d8] ;  /* 0x0001d800010f7983 */ /* 0x000ea20000300800 */
[----:B-----5:R-:W-:-:S05]  /*14f10*/  IMAD R16, R16, UR10, RZ ;  /* 0x0000000a10107c24 */ /* 0x020fca000f8e02ff */
[----:B------:R-:W-:Y:S01]  /*14f20*/  STL [R1+0x2010], R16 ;  /* 0x0020101001007387 */ /* 0x000fe20000100800 */
[----:B----4-:R-:W-:Y:S02]  /*14f30*/  IMAD R17, R17, UR10, RZ ;  /* 0x0000000a11117c24 */ /* 0x010fe4000f8e02ff */
[----:B------:R-:W-:-:S03]  /*14f40*/  IMAD R18, R18, UR10, RZ ;  /* 0x0000000a12127c24 */ /* 0x000fc6000f8e02ff */
[----:B------:R-:W-:Y:S01]  /*14f50*/  STL [R1+0x2014], R17 ;  /* 0x0020141101007387 */ /* 0x000fe20000100800 */
[----:B------:R-:W-:-:S03]  /*14f60*/  IMAD R19, R19, UR10, RZ ;  /* 0x0000000a13137c24 */ /* 0x000fc6000f8e02ff */
[----:B------:R-:W-:Y:S01]  /*14f70*/  STL [R1+0x2018], R18 ;  /* 0x0020181201007387 */ /* 0x000fe20000100800 */
[----:B------:R-:W-:-:S03]  /*14f80*/  IMAD R20, R20, UR10, RZ ;  /* 0x0000000a14147c24 */ /* 0x000fc6000f8e02ff */
[----:B------:R-:W-:Y:S04]  /*14f90*/  STL [R1+0x201c], R19 ;  /* 0x00201c1301007387 */ /* 0x000fe80000100800 */
[----:B------:R-:W-:Y:S01]  /*14fa0*/  STL [R1+0x2020], R20 ;  /* 0x0020201401007387 */ /* 0x000fe20000100800 */
[----:B---3--:R-:W-:-:S05]  /*14fb0*/  IMAD R21, R22, UR10, RZ ;  /* 0x0000000a16157c24 */ /* 0x008fca000f8e02ff */
[----:B------:R-:W-:Y:S04]  /*14fc0*/  STL [R1+0x2024], R21 ;  /* 0x0020241501007387 */ /* 0x000fe80000100800 */
[----:B------:R-:W3:Y:S01]  /*14fd0*/  LDL.LU R28, [R1+0x1dc] ;  /* 0x0001dc00011c7983 */ /* 0x000ee20000300800 */
[----:B------:R-:W-:-:S03]  /*14fe0*/  IMAD R22, R0, UR10, RZ ;  /* 0x0000000a00167c24 */ /* 0x000fc6000f8e02ff */
[----:B------:R-:W4:Y:S04]  /*14ff0*/  LDL.LU R29, [R1+0x1e4] ;  /* 0x0001e400011d7983 */ /* 0x000f280000300800 */
[----:B------:R-:W5:Y:S04]  /*15000*/  LDL.LU R0, [R1+0x1e8] ;  /* 0x0001e80001007983 */ /* 0x000f680000300800 */
[----:B------:R-:W-:Y:S01]  /*15010*/  STL [R1+0x2028], R22 ;  /* 0x0020281601007387 */ /* 0x000fe20000100800 */
[----:B------:R-:W-:-:S05]  /*15020*/  IMAD R23, R23, UR10, RZ ;  /* 0x0000000a17177c24 */ /* 0x000fca000f8e02ff */
[----:B------:R-:W-:Y:S01]  /*15030*/  STL [R1+0x202c], R23 ;  /* 0x00202c1701007387 */ /* 0x000fe20000100800 */
[----:B0-----:R-:W-:Y:S02]  /*15040*/  IMAD R10, R9, UR10, RZ ;  /* 0x0000000a090a7c24 */ /* 0x001fe4000f8e02ff */
[----:B--2---:R-:W-:-:S03]  /*15050*/  IMAD R9, R8, UR10, RZ ;  /* 0x0000000a08097c24 */ /* 0x004fc6000f8e02ff */
[----:B------:R-:W-:Y:S01]  /*15060*/  STL [R1], R10 ;  /* 0x0000000a01007387 */ /* 0x000fe20000100800 */
[----:B------:R-:W-:-:S03]  /*15070*/  IMAD R8, R7, UR10, RZ ;  /* 0x0000000a07087c24 */ /* 0x000fc6000f8e02ff */
[----:B------:R-:W-:Y:S01]  /*15080*/  STL [R1+0x4], R9 ;  /* 0x0000040901007387 */ /* 0x000fe20000100800 */
[----:B------:R-:W-:-:S03]  /*15090*/  IMAD R7, R6, UR10, RZ ;  /* 0x0000000a06077c24 */ /* 0x000fc6000f8e02ff */
[----:B------:R-:W-:Y:S01]  /*150a0*/  STL [R1+0x14], R8 ;  /* 0x0000140801007387 */ /* 0x000fe20000100800 */
[----:B------:R-:W-:-:S03]  /*150b0*/  IMAD R6, R5, UR10, RZ ;  /* 0x0000000a05067c24 */ /* 0x000fc6000f8e02ff */
[----:B------:R-:W-:Y:S01]  /*150c0*/  STL [R1+0x1c], R7 ;  /* 0x00001c0701007387 */ /* 0x000fe20000100800 */
[----:B------:R-:W-:-:S03]  /*150d0*/  IMAD R5, R4, UR10, RZ ;  /* 0x0000000a04057c24 */ /* 0x000fc6000f8e02ff */
[----:B------:R-:W-:Y:S01]  /*150e0*/  STL [R1+0x24], R6 ;  /* 0x0000240601007387 */ /* 0x000fe20000100800 */
[----:B------:R-:W-:-:S03]  /*150f0*/  IMAD R4, R3, UR10, RZ ;  /* 0x0000000a03047c24 */ /* 0x000fc6000f8e02ff */
[----:B------:R0:W-:Y:S01]  /*15100*/  STL [R1+0x2c], R5 ;  /* 0x00002c0501007387 */ /* 0x0001e20000100800 */
[----:B------:R-:W-:-:S03]  /*15110*/  IMAD R3, R2, UR10, RZ ;  /* 0x0000000a02037c24 */ /* 0x000fc6000f8e02ff */
[----:B------:R-:W2:Y:S04]  /*15120*/  LDL.LU R2, [R1+0x1ec] ;  /* 0x0001ec0001027983 */ /* 0x000ea80000300800 */
[----:B------:R1:W-:Y:S01]  /*15130*/  STL [R1+0x34], R4 ;  /* 0x0000340401007387 */ /* 0x0003e20000100800 */
[----:B0-----:R-:W-:-:S03]  /*15140*/  IMAD R5, R26, UR10, RZ ;  /* 0x0000000a1a057c24 */ /* 0x001fc6000f8e02ff */
[----:B------:R0:W-:Y:S01]  /*15150*/  STL [R1+0x44], R3 ;  /* 0x0000440301007387 */ /* 0x0001e20000100800 */
[----:B-1----:R-:W-:-:S03]  /*15160*/  IMAD R4, R27, UR10, RZ ;  /* 0x0000000a1b047c24 */ /* 0x002fc6000f8e02ff */
[----:B------:R-:W-:Y:S01]  /*15170*/  STL [R1+0x4c], R5 ;  /* 0x00004c0501007387 */ /* 0x000fe20000100800 */
[----:B0-----:R-:W-:-:S03]  /*15180*/  IMAD R3, R15, UR10, RZ ;  /* 0x0000000a0f037c24 */ /* 0x001fc6000f8e02ff */
[----:B------:R-:W2:Y:S04]  /*15190*/  LDL.LU R23, [R1+0x1f0] ;  /* 0x0001f00001177983 */ /* 0x000ea80000300800 */
[----:B------:R3:W-:Y:S04]  /*151a0*/  STL [R1+0x54], R4 ;  /* 0x0000540401007387 */ /* 0x0007e80000100800 */
[----:B------:R-:W2:Y:S04]  /*151b0*/  LDL.LU R22, [R1+0x1f4] ;  /* 0x0001f40001167983 */ /* 0x000ea80000300800 */
        /* <DEDUP_REMOVED lines=10> */
[----:B---3--:R-:W-:-:S02]  /*15260*/  IMAD R4, R28, UR10, RZ ;  /* 0x0000000a1c047c24 */ /* 0x008fc4000f8e02ff */
[----:B----4-:R-:W-:-:S03]  /*15270*/  IMAD R3, R29, UR10, RZ ;  /* 0x0000000a1d037c24 */ /* 0x010fc6000f8e02ff */
[----:B------:R0:W-:Y:S01]  /*15280*/  STL [R1+0x74], R4 ;  /* 0x0000740401007387 */ /* 0x0001e20000100800 */
[----:B-----5:R-:W-:-:S03]  /*15290*/  IMAD R0, R0, UR10, RZ ;  /* 0x0000000a00007c24 */ /* 0x020fc6000f8e02ff */
[----:B------:R-:W3:Y:S04]  /*152a0*/  LDL.LU R14, [R1+0x21c] ;  /* 0x00021c00010e7983 */ /* 0x000ee80000300800 */
[----:B------:R1:W-:Y:S04]  /*152b0*/  STL [R1+0x8c], R3 ;  /* 0x00008c0301007387 */ /* 0x0003e80000100800 */
[----:B------:R-:W4:Y:S04]  /*152c0*/  LDL.LU R13, [R1+0x224] ;  /* 0x00022400010d7983 */ /* 0x000f280000300800 */
        /* <DEDUP_REMOVED lines=10> */
[----:B-1----:R-:W4:Y:S04]  /*15370*/  LDL.LU R3, [R1+0x2c0] ;  /* 0x0002c00001037983 */ /* 0x002f280000300800 */
[----:B-----5:R-:W5:Y:S04]  /*15380*/  LDL.LU R0, [R1+0x2c4] ;  /* 0x0002c40001007983 */ /* 0x020f680000300800 */
[----:B------:R-:W5:Y:S04]  /*15390*/  LDL.LU R28, [R1+0x2c8] ;  /* 0x0002c800011c7983 */ /* 0x000f680000300800 */
[----:B------:R-:W5:Y:S01]  /*153a0*/  LDL.LU R29, [R1+0x2cc] ;  /* 0x0002cc00011d7983 */ /* 0x000f620000300800 */
[----:B--2---:R-:W-:-:S05]  /*153b0*/  IMAD R2, R2, UR10, RZ ;  /* 0x0000000a02027c24 */ /* 0x004fca000f8e02ff */
[----:B------:R0:W-:Y:S04]  /*153c0*/  STL [R1+0x9c], R2 ;  /* 0x00009c0201007387 */ /* 0x0001e80000100800 */
[----:B0-----:R-:W2:Y:S01]  /*153d0*/  LDL.LU R2, [R1+0x2d4] ;  /* 0x0002d40001027983 */ /* 0x001ea20000300800 */
[----:B------:R-:W-:Y:S02]  /*153e0*/  IMAD R23, R23, UR10, RZ ;  /* 0x0000000a17177c24 */ /* 0x000fe4000f8e02ff */
[----:B------:R-:W-:-:S03]  /*153f0*/  IMAD R22, R22, UR10, RZ ;  /* 0x0000000a16167c24 */ /* 0x000fc6000f8e02ff */
[----:B------:R0:W-:Y:S04]  /*15400*/  STL [R1+0xb4], R23 ;  /* 0x0000b41701007387 */ /* 0x0001e80000100800 */
[----:B------:R1:W-:Y:S01]  /*15410*/  STL [R1+0xbc], R22 ;  /* 0x0000bc1601007387 */ /* 0x0003e20000100800 */
[----:B0-----:R-:W-:Y:S02]  /*15420*/  IMAD R23, R21, UR10, RZ ;  /* 0x0000000a15177c24 */ /* 0x001fe4000f8e02ff */
[----:B-1----:R-:W-:Y:S02]  /*15430*/  IMAD R22, R20, UR10, RZ ;  /* 0x0000000a14167c24 */ /* 0x002fe4000f8e02ff */
[----:B------:R-:W-:Y:S01]  /*15440*/  IMAD R21, R19, UR10, RZ ;  /* 0x0000000a13157c24 */ /* 0x000fe2000f8e02ff */
        /* <DEDUP_REMOVED lines=12> */
[----:B------:R-:W-:Y:S04]  /*15510*/  STL [R1+0x16c], R17 ;  /* 0x00016c1101007387 */ /* 0x000fe80000100800 */
[----:B------:R-:W2:Y:S04]  /*15520*/  LDL.LU R26, [R1+0x2d8] ;  /* 0x0002d800011a7983 */ /* 0x000ea80000300800 */
[----:B------:R-:W-:Y:S04]  /*15530*/  STL [R1+0x170], R16 ;  /* 0x0001701001007387 */ /* 0x000fe80000100800 */
[----:B------:R-:W2:Y:S04]  /*15540*/  LDL.LU R27, [R1+0x2dc] ;  /* 0x0002dc00011b7983 */ /* 0x000ea80000300800 */
[----:B------:R0:W-:Y:S04]  /*15550*/  STL [R1+0x174], R15 ;  /* 0x0001740f01007387 */ /* 0x0001e80000100800 */
[----:B0-----:R-:W2:Y:S01]  /*15560*/  LDL.LU R15, [R1+0x2e0] ;  /* 0x0002e000010f7983 */ /* 0x001ea20000300800 */
[----:B---3--:R-:W-:-:S02]  /*15570*/  IMAD R16, R14, UR10, RZ ;  /* 0x0000000a0e107c24 */ /* 0x008fc4000f8e02ff */
[----:B----4-:R-:W-:-:S03]  /*15580*/  IMAD R14, R13, UR10, RZ ;  /* 0x0000000a0d0e7c24 */ /* 0x010fc6000f8e02ff */
        /* <DEDUP_REMOVED lines=21> */
[----:B-----5:R-:W-:-:S03]  /*156e0*/  IMAD R3, R0, UR10, RZ ;  /* 0x0000000a00037c24 */ /* 0x020fc6000f8e02ff */
[----:B------:R-:W3:Y:S04]  /*156f0*/  LDL.LU R0, [R1+0x2e4] ;  /* 0x0002e40001007983 */ /* 0x000ee80000300800 */
[----:B------:R0:W-:Y:S04]  /*15700*/  STL [R1+0x1e8], R4 ;  /* 0x0001e80401007387 */ /* 0x0001e80000100800 */
[----:B------:R1:W-:Y:S01]  /*15710*/  STL [R1+0x1ec], R3 ;  /* 0x0001ec0301007387 */ /* 0x0003e20000100800 */
[----:B0-----:R-:W-:Y:S02]  /*15720*/  IMAD R4, R28, UR10, RZ ;  /* 0x0000000a1c047c24 */ /* 0x001fe4000f8e02ff */
[----:B-1----:R-:W-:-:S03]  /*15730*/  IMAD R3, R29, UR10, RZ ;  /* 0x0000000a1d037c24 */ /* 0x002fc6000f8e02ff */
[----:B------:R-:W-:Y:S04]  /*15740*/  STL [R1+0x1f0], R4 ;  /* 0x0001f00401007387 */ /* 0x000fe80000100800 */
[----:B------:R-:W4:Y:S04]  /*15750*/  LDL.LU R23, [R1+0x2e8] ;  /* 0x0002e80001177983 */ /* 0x000f280000300800 */
[----:B------:R-:W-:Y:S04]  /*15760*/  STL [R1+0x1f4], R3 ;  /* 0x0001f40301007387 */ /* 0x000fe80000100800 */
[----:B------:R-:W5:Y:S01]  /*15770*/  LDL.LU R22, [R1+0x300] ;  /* 0x0003000001167983 */ /* 0x000f620000300800 */
[----:B--2---:R-:W-:-:S05]  /*15780*/  IMAD R2, R2, UR10, RZ ;  /* 0x0000000a02027c24 */ /* 0x004fca000f8e02ff */
        /* <DEDUP_REMOVED lines=9> */
[----:B0-----:R-:W2:Y:S01]  /*15820*/  LDL.LU R2, [R1+0x318] ;  /* 0x0003180001027983 */ /* 0x001ea20000300800 */
[----:B------:R-:W-:-:S05]  /*15830*/  IMAD R5, R26, UR10, RZ ;  /* 0x0000000a1a057c24 */ /* 0x000fca000f8e02ff */
[----:B------:R0:W-:Y:S01]  /*15840*/  STL [R1+0x1fc], R5 ;  /* 0x0001fc0501007387 */ /* 0x0001e20000100800 */
[----:B------:R-:W-:-:S03]  /*15850*/  IMAD R4, R27, UR10, RZ ;  /* 0x0000000a1b047c24 */ /* 0x000fc6000f8e02ff */
[----:B------:R-:W2:Y:S04]  /*15860*/  LDL.LU R14, [R1+0x360] ;  /* 0x00036000010e7983 */ /* 0x000ea80000300800 */
[----:B------:R1:W-:Y:S04]  /*15870*/  STL [R1+0x200], R4 ;  /* 0x0002000401007387 */ /* 0x0003e80000100800 */
[----:B------:R-:W2:Y:S01]  /*15880*/  LDL.LU R13, [R1+0x388] ;  /* 0x00038800010d7983 */ /* 0x000ea20000300800 */
[----:B------:R-:W-:-:S05]  /*15890*/  IMAD R3, R15, UR10, RZ ;  /* 0x0000000a0f037c24 */ /* 0x000fca000f8e02ff */
        /* <DEDUP_REMOVED lines=9> */
[----:B-1----:R-:W2:Y:S04]  /*15930*/  LDL.LU R4, [R1+0x3f4] ;  /* 0x0003f40001047983 */ /* 0x002ea80000300800 */
[----:B------:R-:W2:Y:S04]  /*15940*/  LDL.LU R3, [R1+0x3f0] ;  /* 0x0003f00001037983 */ /* 0x000ea80000300800 */
[----:B------:R-:W2:Y:S04]  /*15950*/  LDL.LU R15, [R1+0x3e8] ;  /* 0x0003e800010f7983 */ /* 0x000ea80000300800 */
[----:B------:R-:W2:Y:S04]  /*15960*/  LDL.LU R26, [R1+0x404] ;  /* 0x00040400011a7983 */ /* 0x000ea80000300800 */
[----:B------:R-:W2:Y:S01]  /*15970*/  LDL.LU R27, [R1+0x400] ;  /* 0x00040000011b7983 */ /* 0x000ea20000300800 */
[----:B---3--:R-:W-:-:S05]  /*15980*/  IMAD R0, R0, UR10, RZ ;  /* 0x0000000a00007c24 */ /* 0x008fca000f8e02ff */
[----:B------:R0:W-:Y:S04]  /*15990*/  STL [R1+0x208], R0 ;  /* 0x0002080001007387 */ /* 0x0001e80000100800 */
[----:B0-----:R-:W3:Y:S01]  /*159a0*/  LDL.LU R0, [R1+0x3fc] ;  /* 0x0003fc0001007983 */ /* 0x001ee20000300800 */
[----:B----4-:R-:W-:Y:S02]  /*159b0*/  IMAD R23, R23, UR10, RZ ;  /* 0x0000000a17177c24 */ /* 0x010fe4000f8e02ff */
[----:B-----5:R-:W-:-:S03]  /*159c0*/  IMAD R22, R22, UR10, RZ ;  /* 0x0000000a16167c24 */ /* 0x020fc6000f8e02ff */
[----:B------:R2:W-:Y:S04]  /*159d0*/  STL [R1+0x20c], R23 ;  /* 0x00020c1701007387 */ /* 0x0005e80000100800 */
[----:B------:R0:W-:Y:S01]  /*159e0*/  STL [R1+0x210], R22 ;  /* 0x0002101601007387 */ /* 0x0001e20000100800 */
[----:B--2---:R-:W-:Y:S02]  /*159f0*/  IMAD R23, R21, UR10, RZ ;  /* 0x0000000a15177c24 */ /* 0x004fe4000f8e02ff */
[----:B0-----:R-:W-:-:S03]  /*15a00*/  IMAD R22, R20, UR10, RZ ;  /* 0x0000000a14167c24 */ /* 0x001fc6000f8e02ff */
        /* <DEDUP_REMOVED lines=14> */
[----:B------:R-:W2:Y:S04]  /*15af0*/  LDL.LU R28, [R1+0x3e4] ;  /* 0x0003e400011c7983 */ /* 0x000ea80000300800 */
[----:B------:R-:W-:Y:S04]  /*15b00*/  STL [R1+0x234], R16 ;  /* 0x0002341001007387 */ /* 0x000fe80000100800 */
[----:B------:R-:W4:Y:S04]  /*15b10*/  LDL.LU R29, [R1+0x3e0] ;  /* 0x0003e000011d7983 */ /* 0x000f280000300800 */
[----:B------:R0:W-:Y:S04]  /*15b20*/  STL [R1+0x238], R2 ;  /* 0x0002380201007387 */ /* 0x0001e80000100800 */
[----:B0-----:R-:W5:Y:S01]  /*15b30*/  LDL.LU R2, [R1+0x3dc] ;  /* 0x0003dc0001027983 */ /* 0x001f620000300800 */
[----:B------:R-:W-:-:S02]  /*15b40*/  IMAD R16, R14, UR10, RZ ;  /* 0x0000000a0e107c24 */ /* 0x000fc4000f8e02ff */
[----:B------:R-:W-:-:S03]  /*15b50*/  IMAD R14, R13, UR10, RZ ;  /* 0x0000000a0d0e7c24 */ /* 0x000fc6000f8e02ff */
[----:B------:R-:W-:Y:S04]  /*15b60*/  STL [R1+0x260], R16 ;  /* 0x0002601001007387 */ /* 0x000fe80000100800 */
[----:B------:R-:W-:Y:S01]  /*15b70*/  STL [R1+0x264], R14 ;  /* 0x0002640e01007387 */ /* 0x000fe20000100800 */
[----:B------:R-:W-:Y:S02]  /*15b80*/  IMAD R13, R12, UR10, RZ ;  /* 0x0000000a0c0d7c24 */ /* 0x000fe4000f8e02ff */
        /* <DEDUP_REMOVED lines=19> */
[----:B------:R-:W5:Y:S04]  /*15cc0*/  LDL.LU R15, [R1+0x3d8] ;  /* 0x0003d800010f7983 */ /* 0x000f680000300800 */
[----:B------:R0:W-:Y:S04]  /*15cd0*/  STL [R1+0x2e0], R4 ;  /* 0x0002e00401007387 */ /* 0x0001e80000100800 */
[----:B------:R1:W-:Y:S01]  /*15ce0*/  STL [R1+0x2e4], R3 ;  /* 0x0002e40301007387 */ /* 0x0003e20000100800 */
[----:B0-----:R-:W-:Y:S02]  /*15cf0*/  IMAD R4, R26, UR10, RZ ;  /* 0x0000000a1a047c24 */ /* 0x001fe4000f8e02ff */
[----:B-1----:R-:W-:-:S03]  /*15d00*/  IMAD R3, R27, UR10, RZ ;  /* 0x0000000a1b037c24 */ /* 0x002fc6000f8e02ff */
[----:B------:R-:W-:Y:S04]  /*15d10*/  STL [R1+0x2e8], R4 ;  /* 0x0002e80401007387 */ /* 0x000fe80000100800 */
[----:B------:R-:W5:Y:S04]  /*15d20*/  LDL.LU R23, [R1+0x3d4] ;  /* 0x0003d40001177983 */ /* 0x000f680000300800 */
[----:B------:R-:W-:Y:S04]  /*15d30*/  STL [R1+0x2fc], R3 ;  /* 0x0002fc0301007387 */ /* 0x000fe80000100800 */
[----:B------:R-:W5:Y:S01]  /*15d40*/  LDL.LU R22, [R1+0x3d0] ;  /* 0x0003d00001167983 */ /* 0x000f620000300800 */
[----:B---3--:R-:W-:-:S05]  /*15d50*/  IMAD R0, R0, UR10, RZ ;  /* 0x0000000a00007c24 */ /* 0x008fca000f8e02ff */
        /* <DEDUP_REMOVED lines=9> */
[----:B0-----:R-:W3:Y:S01]  /*15df0*/  LDL.LU R0, [R1+0x398] ;  /* 0x0003980001007983 */ /* 0x001ee20000300800 */
[----:B--2---:R-:W-:-:S05]  /*15e00*/  IMAD R4, R28, UR10, RZ ;  /* 0x0000000a1c047c24 */ /* 0x004fca000f8e02ff */
[----:B------:R0:W-:Y:S01]  /*15e10*/  STL [R1+0x318], R4 ;  /* 0x0003180401007387 */ /* 0x0001e20000100800 */
[----:B----4-:R-:W-:-:S03]  /*15e20*/  IMAD R3, R29, UR10, RZ ;  /* 0x0000000a1d037c24 */ /* 0x010fc6000f8e02ff */
[----:B------:R-:W2:Y:S04]  /*15e30*/  LDL.LU R14, [R1+0x394] ;  /* 0x00039400010e7983 */ /* 0x000ea80000300800 */
[----:B------:R1:W-:Y:S04]  /*15e40*/  STL [R1+0x31c], R3 ;  /* 0x00031c0301007387 */ /* 0x0003e80000100800 */
[----:B------:R-:W4:Y:S01]  /*15e50*/  LDL.LU R13, [R1+0x390] ;  /* 0x00039000010d7983 */ /* 0x000f220000300800 */
[----:B-----5:R-:W-:-:S05]  /*15e60*/  IMAD R2, R2, UR10, RZ ;  /* 0x0000000a02027c24 */ /* 0x020fca000f8e02ff */
        /* <DEDUP_REMOVED lines=14> */
[----:B------:R-:W-:-:S05]  /*15f50*/  IMAD R15, R15, UR10, RZ ;  /* 0x0000000a0f0f7c24 */ /* 0x000fca000f8e02ff */
[----:B------:R0:W-:Y:S04]  /*15f60*/  STL [R1+0x324], R15 ;  /* 0x0003240f01007387 */ /* 0x0001e80000100800 */
[----:B0-----:R-:W5:Y:S01]  /*15f70*/  LDL.LU R15, [R1+0x34c] ;  /* 0x00034c00010f7983 */ /* 0x001f620000300800 */
[----:B------:R-:W-:Y:S02]  /*15f80*/  IMAD R23, R23, UR10, RZ ;  /* 0x0000000a17177c24 */ /* 0x000fe4000f8e02ff */
[----:B------:R-:W-:-:S03]  /*15f90*/  IMAD R22, R22, UR10, RZ ;  /* 0x0000000a16167c24 */ /* 0x000fc6000f8e02ff */
[----:B------:R3:W-:Y:S04]  /*15fa0*/  STL [R1+0x328], R23 ;  /* 0x0003281701007387 */ /* 0x0007e80000100800 */
[----:B------:R0:W-:Y:S01]  /*15fb0*/  STL [R1+0x32c], R22 ;  /* 0x00032c1601007387 */ /* 0x0001e20000100800 */
[----:B---3--:R-:W-:Y:S02]  /*15fc0*/  IMAD R23, R21, UR10, RZ ;  /* 0x0000000a15177c24 */ /* 0x008fe4000f8e02ff */
        /* <DEDUP_REMOVED lines=15> */
[----:B------:R-:W3:Y:S04]  /*160c0*/  LDL.LU R26, [R1+0x348] ;  /* 0x00034800011a7983 */ /* 0x000ee80000300800 */
[----:B------:R-:W-:Y:S04]  /*160d0*/  STL [R1+0x39c], R16 ;  /* 0x00039c1001007387 */ /* 0x000fe80000100800 */
[----:B------:R-:W3:Y:S04]  /*160e0*/  LDL.LU R27, [R1+0x344] ;  /* 0x00034400011b7983 */ /* 0x000ee80000300800 */
[----:B------:R0:W-:Y:S04]  /*160f0*/  STL [R1+0x398], R0 ;  /* 0x0003980001007387 */ /* 0x0001e80000100800 */
[----:B0-----:R-:W3:Y:S01]  /*16100*/  LDL.LU R0, [R1+0x340] ;  /* 0x0003400001007983 */ /* 0x001ee20000300800 */
[----:B--2---:R-:W-:-:S02]  /*16110*/  IMAD R16, R14, UR10, RZ ;  /* 0x0000000a0e107c24 */ /* 0x004fc4000f8e02ff */
[----:B----4-:R-:W-:-:S03]  /*16120*/  IMAD R14, R13, UR10, RZ ;  /* 0x0000000a0d0e7c24 */ /* 0x010fc6000f8e02ff */
        /* <DEDUP_REMOVED lines=21> */
[----:B-----5:R-:W-:-:S03]  /*16280*/  IMAD R3, R2, UR10, RZ ;  /* 0x0000000a02037c24 */ /* 0x020fc6000f8e02ff */
[----:B------:R-:W2:Y:S04]  /*16290*/  LDL.LU R2, [R1+0x33c] ;  /* 0x00033c0001027983 */ /* 0x000ea80000300800 */
[----:B------:R1:W-:Y:S01]  /*162a0*/  STL [R1+0x35c], R4 ;  /* 0x00035c0401007387 */ /* 0x0003e20000100800 */
[----:B0-----:R-:W-:-:S03]  /*162b0*/  IMAD R5, R28, UR10, RZ ;  /* 0x0000000a1c057c24 */ /* 0x001fc6000f8e02ff */
[----:B------:R0:W-:Y:S01]  /*162c0*/  STL [R1+0x358], R3 ;  /* 0x0003580301007387 */ /* 0x0001e20000100800 */
[----:B-1----:R-:W-:-:S03]  /*162d0*/  IMAD R4, R29, UR10, RZ ;  /* 0x0000000a1d047c24 */ /* 0x002fc6000f8e02ff */
[----:B------:R-:W-:Y:S04]  /*162e0*/  STL [R1+0x354], R5 ;  /* 0x0003540501007387 */ /* 0x000fe80000100800 */
[----:B------:R-:W4:Y:S04]  /*162f0*/  LDL.LU R23, [R1+0x338] ;  /* 0x0003380001177983 */ /* 0x000f280000300800 */
[----:B------:R3:W-:Y:S04]  /*16300*/  STL [R1+0x350], R4 ;  /* 0x0003500401007387 */ /* 0x0007e80000100800 */
[----:B------:R-:W5:Y:S01]  /*16310*/  LDL.LU R22, [R1+0x314] ;  /* 0x0003140001167983 */ /* 0x000f620000300800 */
[----:B0-----:R-:W-:-:S05]  /*16320*/  IMAD R3, R15, UR10, RZ ;  /* 0x0000000a0f037c24 */ /* 0x001fca000f8e02ff */
        /* <DEDUP_REMOVED lines=9> */
[----:B------:R-:W5:Y:S01]  /*163c0*/  LDL.LU R15, [R1+0x2d0] ;  /* 0x0002d000010f7983 */ /* 0x000f620000300800 */
[----:B---3--:R-:W-:-:S05]  /*163d0*/  IMAD R4, R26, UR10, RZ ;  /* 0x0000000a1a047c24 */ /* 0x008fca000f8e02ff */
[----:B------:R1:W-:Y:S01]  /*163e0*/  STL [R1+0x348], R4 ;  /* 0x0003480401007387 */ /* 0x0003e20000100800 */
[----:B0-----:R-:W-:-:S03]  /*163f0*/  IMAD R3, R27, UR10, RZ ;  /* 0x0000000a1b037c24 */ /* 0x001fc6000f8e02ff */
[----:B------:R-:W3:Y:S04]  /*16400*/  LDL.LU R14, [R1+0x2bc] ;  /* 0x0002bc00010e7983 */ /* 0x000ee80000300800 */
[----:B------:R0:W-:Y:S04]  /*16410*/  STL [R1+0x344], R3 ;  /* 0x0003440301007387 */ /* 0x0001e80000100800 */
[----:B------:R-:W3:Y:S01]  /*16420*/  LDL.LU R13, [R1+0x2b8] ;  /* 0x0002b800010d7983 */ /* 0x000ee20000300800 */
[----:B------:R-:W-:-:S05]  /*16430*/  IMAD R0, R0, UR10, RZ ;  /* 0x0000000a00007c24 */ /* 0x000fca000f8e02ff */
        /* <DEDUP_REMOVED lines=9> */
[----:B-1----:R-:W3:Y:S04]  /*164d0*/  LDL.LU R4, [R1+0x294] ;  /* 0x0002940001047983 */ /* 0x002ee80000300800 */
[----:B0-----:R-:W3:Y:S04]  /*164e0*/  LDL.LU R3, [R1+0x290] ;  /* 0x0002900001037983 */ /* 0x001ee80000300800 */
[----:B------:R-:W3:Y:S04]  /*164f0*/  LDL.LU R0, [R1+0x28c] ;  /* 0x00028c0001007983 */ /* 0x000ee80000300800 */
[----:B------:R-:W3:Y:S04]  /*16500*/  LDL.LU R26, [R1+0x288] ;  /* 0x00028800011a7983 */ /* 0x000ee80000300800 */
[----:B------:R-:W3:Y:S01]  /*16510*/  LDL.LU R27, [R1+0x284] ;  /* 0x00028400011b7983 */ /* 0x000ee20000300800 */
[----:B--2---:R-:W-:-:S05]  /*16520*/  IMAD R2, R2, UR10, RZ ;  /* 0x0000000a02027c24 */ /* 0x004fca000f8e02ff */
[----:B------:R0:W-:Y:S04]  /*16530*/  STL [R1+0x33c], R2 ;  /* 0x00033c0201007387 */ /* 0x0001e80000100800 */
[----:B0-----:R-:W2:Y:S01]  /*16540*/  LDL.LU R2, [R1+0x280] ;  /* 0x0002800001027983 */ /* 0x001ea20000300800 */
[----:B----4-:R-:W-:Y:S02]  /*16550*/  IMAD R23, R23, UR10, RZ ;  /* 0x0000000a17177c24 */ /* 0x010fe4000f8e02ff */
[----:B-----5:R-:W-:-:S03]  /*16560*/  IMAD R22, R22, UR10, RZ ;  /* 0x0000000a16167c24 */ /* 0x020fc6000f8e02ff */
[----:B------:R0:W-:Y:S04]  /*16570*/  STL [R1+0x338], R23 ;  /* 0x0003381701007387 */ /* 0x0001e80000100800 */
[----:B------:R1:W-:Y:S01]  /*16580*/  STL [R1+0x314], R22 ;  /* 0x0003141601007387 */ /* 0x0003e20000100800 */
[----:B0-----:R-:W-:Y:S02]  /*16590*/  IMAD R23, R21, UR10, RZ ;  /* 0x0000000a15177c24 */ /* 0x001fe4000f8e02ff */
[----:B-1----:R-:W-:-:S03]  /*165a0*/  IMAD R22, R20, UR10, RZ ;  /* 0x0000000a14167c24 */ /* 0x002fc6000f8e02ff */
        /* <DEDUP_REMOVED lines=14> */
[----:B------:R-:W4:Y:S04]  /*16690*/  LDL.LU R28, [R1+0x27c] ;  /* 0x00027c00011c7983 */ /* 0x000f280000300800 */
[----:B------:R-:W-:Y:S04]  /*166a0*/  STL [R1+0x2ec], R16 ;  /* 0x0002ec1001007387 */ /* 0x000fe80000100800 */
[----:B------:R-:W5:Y:S04]  /*166b0*/  LDL.LU R29, [R1+0x278] ;  /* 0x00027800011d7983 */ /* 0x000f680000300800 */
[----:B------:R0:W-:Y:S04]  /*166c0*/  STL [R1+0x2d0], R15 ;  /* 0x0002d00f01007387 */ /* 0x0001e80000100800 */
[----:B0-----:R-:W5:Y:S01]  /*166d0*/  LDL.LU R15, [R1+0x274] ;  /* 0x00027400010f7983 */ /* 0x001f620000300800 */
[----:B---3--:R-:W-:-:S02]  /*166e0*/  IMAD R16, R14, UR10, RZ ;  /* 0x0000000a0e107c24 */ /* 0x008fc4000f8e02ff */
        /* <DEDUP_REMOVED lines=24> */
[----:B------:R0:W-:Y:S04]  /*16870*/  STL [R1+0x290], R4 ;  /* 0x0002900401007387 */ /* 0x0001e80000100800 */
[----:B------:R1:W-:Y:S01]  /*16880*/  STL [R1+0x28c], R3 ;  /* 0x00028c0301007387 */ /* 0x0003e20000100800 */
[----:B0-----:R-:W-:Y:S02]  /*16890*/  IMAD R4, R26, UR10, RZ ;  /* 0x0000000a1a047c24 */ /* 0x001fe4000f8e02ff */
[----:B-1----:R-:W-:-:S03]  /*168a0*/  IMAD R3, R27, UR10, RZ ;  /* 0x0000000a1b037c24 */ /* 0x002fc6000f8e02ff */
[----:B------:R-:W-:Y:S04]  /*168b0*/  STL [R1+0x288], R4 ;  /* 0x0002880401007387 */ /* 0x000fe80000100800 */
[----:B------:R-:W3:Y:S04]  /*168c0*/  LDL.LU R23, [R1+0x25c] ;  /* 0x00025c0001177983 */ /* 0x000ee80000300800 */
[----:B------:R0:W-:Y:S04]  /*168d0*/  STL [R1+0x284], R3 ;  /* 0x0002840301007387 */ /* 0x0001e80000100800 */
[----:B------:R-:W3:Y:S01]  /*168e0*/  LDL.LU R22, [R1+0x258] ;  /* 0x0002580001167983 */ /* 0x000ee20000300800 */
        /* <DEDUP_REMOVED lines=10> */
[----:B-1----:R-:W2:Y:S01]  /*16990*/  LDL.LU R2, [R1+0x1e0] ;  /* 0x0001e00001027983 */ /* 0x002ea20000300800 */
[----:B----4-:R-:W-:-:S05]  /*169a0*/  IMAD R6, R28, UR10, RZ ;  /* 0x0000000a1c067c24 */ /* 0x010fca000f8e02ff */
[----:B------:R0:W-:Y:S01]  /*169b0*/  STL [R1+0x27c], R6 ;  /* 0x00027c0601007387 */ /* 0x0001e20000100800 */
[----:B-----5:R-:W-:-:S03]  /*169c0*/  IMAD R5, R29, UR10, RZ ;  /* 0x0000000a1d057c24 */ /* 0x020fc6000f8e02ff */
[----:B------:R-:W4:Y:S04]  /*169d0*/  LDL.LU R14, [R1+0x1cc] ;  /* 0x0001cc00010e7983 */ /* 0x000f280000300800 */
[----:B------:R1:W-:Y:S04]  /*169e0*/  STL [R1+0x278], R5 ;  /* 0x0002780501007387 */ /* 0x0003e80000100800 */
[----:B------:R-:W5:Y:S01]  /*169f0*/  LDL.LU R13, [R1+0x1c8] ;  /* 0x0001c800010d7983 */ /* 0x000f620000300800 */
[----:B------:R-:W-:-:S05]  /*16a00*/  IMAD R4, R15, UR10, RZ ;  /* 0x0000000a0f047c24 */ /* 0x000fca000f8e02ff */
[----:B------:R0:W-:Y:S04]  /*16a10*/  STL [R1+0x274], R4 ;  /* 0x0002740401007387 */ /* 0x0001e80000100800 */
[----:B------:R-:W5:Y:S04]  /*16a20*/  LDL.LU R12, [R1+0x1c4] ;  /* 0x0001c400010c7983 */ /* 0x000f680000300800 */
[----:B------:R-:W5:Y:S04]  /*16a30*/  LDL.LU R11, [R1+0x1c0] ;  /* 0x0001c000010b7983 */ /* 0x000f680000300800 */
[----:B------:R-:W5:Y:S04]  /*16a40*/  LDL.LU R10, [R1+0x1bc] ;  /* 0x0001bc00010a7983 */ /* 0x000f680000300800 */
[----:B------:R-:W5:Y:S04]  /*16a50*/  LDL.LU R9, [R1+0x1b8] ;  /* 0x0001b80001097983 */ /* 0x000f680000300800 */
[----:B------:R-:W5:Y:S04]  /*16a60*/  LDL.LU R8, [R1+0x1b4] ;  /* 0x0001b40001087983 */ /* 0x000f680000300800 */
[----:B------:R-:W5:Y:S04]  /*16a70*/  LDL.LU R7, [R1+0x1b0] ;  /* 0x0001b00001077983 */ /* 0x000f680000300800 */
[----:B0-----:R-:W5:Y:S04]  /*16a80*/  LDL.LU R6, [R1+0x1ac] ;  /* 0x0001ac0001067983 */ /* 0x001f680000300800 */
[----:B-1----:R-:W5:Y:S04]  /*16a90*/  LDL.LU R5, [R1+0x1a8] ;  /* 0x0001a80001057983 */ /* 0x002f680000300800 */
[----:B------:R-:W5:Y:S04]  /*16aa0*/  LDL.LU R4, [R1+0x1a4] ;  /* 0x0001a40001047983 */ /* 0x000f680000300800 */
[----:B------:R-:W5:Y:S04]  /*16ab0*/  LDL.LU R27, [R1+0x1a0] ;  /* 0x0001a000011b7983 */ /* 0x000f680000300800 */
[----:B------:R-:W5:Y:S04]  /*16ac0*/  LDL.LU R28, [R1+0x198] ;  /* 0x00019800011c7983 */ /* 0x000f680000300800 */
[----:B------:R-:W5:Y:S04]  /*16ad0*/  LDL.LU R29, [R1+0x190] ;  /* 0x00019000011d7983 */ /* 0x000f680000300800 */
[----:B------:R-:W5:Y:S01]  /*16ae0*/  LDL.LU R15, [R1+0x18c] ;  /* 0x00018c00010f7983 */ /* 0x000f620000300800 */
[----:B---3--:R-:W-:-:S05]  /*16af0*/  IMAD R0, R0, UR10, RZ ;  /* 0x0000000a00007c24 */ /* 0x008fca000f8e02ff */
[----:B------:R0:W-:Y:S04]  /*16b00*/  STL [R1+0x270], R0 ;  /* 0x0002700001007387 */ /* 0x0001e80000100800 */
[----:B0-----:R-:W3:Y:S01]  /*16b10*/  LDL.LU R0, [R1+0x188] ;  /* 0x0001880001007983 */ /* 0x001ee20000300800 */
[----:B------:R-:W-:-:S05]  /*16b20*/  IMAD R23, R23, UR10, RZ ;  /* 0x0000000a17177c24 */ /* 0x000fca000f8e02ff */
[----:B------:R0:W-:Y:S02]  /*16b30*/  STL [R1+0x25c], R23 ;  /* 0x00025c1701007387 */ /* 0x0001e40000100800 */
[----:B0-----:R-:W-:-:S05]  /*16b40*/  IMAD R23, R22, UR10, RZ ;  /* 0x0000000a16177c24 */ /* 0x001fca000f8e02ff */
[----:B------:R-:W-:Y:S01]  /*16b50*/  STL [R1+0x258], R23 ;  /* 0x0002581701007387 */ /* 0x000fe20000100800 */
[----:B--2---:R-:W-:Y:S02]  /*16b60*/  IMAD R22, R21, UR10, RZ ;  /* 0x0000000a15167c24 */ /* 0x004fe4000f8e02ff */
        /* <DEDUP_REMOVED lines=15> */
[----:B0-----:R-:W2:Y:S04]  /*16c60*/  LDL.LU R3, [R1+0x164] ;  /* 0x0001640001037983 */ /* 0x001ea80000300800 */
[----:B------:R-:W-:Y:S04]  /*16c70*/  STL [R1+0x220], R16 ;  /* 0x0002201001007387 */ /* 0x000fe80000100800 */
[----:B------:R-:W2:Y:S04]  /*16c80*/  LDL.LU R26, [R1+0x15c] ;  /* 0x00015c00011a7983 */ /* 0x000ea80000300800 */
[----:B------:R0:W-:Y:S01]  /*16c90*/  STL [R1+0x1e0], R2 ;  /* 0x0001e00201007387 */ /* 0x0001e20000100800 */
[----:B----4-:R-:W-:-:S03]  /*16ca0*/  IMAD R17, R14, UR10, RZ ;  /* 0x0000000a0e117c24 */ /* 0x010fc6000f8e02ff */
[----:B0-----:R-:W4:Y:S01]  /*16cb0*/  LDL.LU R2, [R1+0x158] ;  /* 0x0001580001027983 */ /* 0x001f220000300800 */
[----:B-----5:R-:W-:-:S03]  /*16cc0*/  IMAD R16, R13, UR10, RZ ;  /* 0x0000000a0d107c24 */ /* 0x020fc6000f8e02ff */
        /* <DEDUP_REMOVED lines=22> */
[----:B------:R-:W5:Y:S01]  /*16e30*/  LDL.LU R27, [R1+0x154] ;  /* 0x00015400011b7983 */ /* 0x000f620000300800 */
[----:B0-----:R-:W-:-:S03]  /*16e40*/  IMAD R6, R29, UR10, RZ ;  /* 0x0000000a1d067c24 */ /* 0x001fc6000f8e02ff */
[----:B------:R-:W-:Y:S04]  /*16e50*/  STL [R1+0x1a0], R5 ;  /* 0x0001a00501007387 */ /* 0x000fe80000100800 */
[----:B------:R3:W-:Y:S04]  /*16e60*/  STL [R1+0x198], R4 ;  /* 0x0001980401007387 */ /* 0x0007e80000100800 */
[----:B------:R-:W-:Y:S01]  /*16e70*/  STL [R1+0x190], R6 ;  /* 0x0001900601007387 */ /* 0x000fe20000100800 */
[----:B---3--:R-:W-:-:S03]  /*16e80*/  IMAD R4, R0, UR10, RZ ;  /* 0x0000000a00047c24 */ /* 0x008fc6000f8e02ff */
[----:B------:R-:W3:Y:S01]  /*16e90*/  LDL.LU R0, [R1+0x150] ;  /* 0x0001500001007983 */ /* 0x000ee20000300800 */
[----:B------:R-:W-:-:S05]  /*16ea0*/  IMAD R5, R15, UR10, RZ ;  /* 0x0000000a0f057c24 */ /* 0x000fca000f8e02ff */
[----:B------:R-:W-:Y:S04]  /*16eb0*/  STL [R1+0x18c], R5 ;  /* 0x00018c0501007387 */ /* 0x000fe80000100800 */
[----:B------:R-:W3:Y:S04]  /*16ec0*/  LDL.LU R23, [R1+0x14c] ;  /* 0x00014c0001177983 */ /* 0x000ee80000300800 */
        /* <DEDUP_REMOVED lines=9> */
[----:B------:R-:W3:Y:S01]  /*16f60*/  LDL.LU R15, [R1+0x128] ;  /* 0x00012800010f7983 */ /* 0x000ee20000300800 */
[----:B--2---:R-:W-:-:S05]  /*16f70*/  IMAD R4, R3, UR10, RZ ;  /* 0x0000000a03047c24 */ /* 0x004fca000f8e02ff */
[----:B------:R0:W-:Y:S01]  /*16f80*/  STL [R1+0x164], R4 ;  /* 0x0001640401007387 */ /* 0x0001e20000100800 */
[----:B------:R-:W-:-:S03]  /*16f90*/  IMAD R3, R26, UR10, RZ ;  /* 0x0000000a1a037c24 */ /* 0x000fc6000f8e02ff */
[----:B------:R-:W2:Y:S04]  /*16fa0*/  LDL.LU R16, [R1+0x124] ;  /* 0x0001240001107983 */ /* 0x000ea80000300800 */
[----:B------:R-:W-:Y:S04]  /*16fb0*/  STL [R1+0x15c], R3 ;  /* 0x00015c0301007387 */ /* 0x000fe80000100800 */
[----:B------:R-:W2:Y:S01]  /*16fc0*/  LDL.LU R14, [R1+0x120] ;  /* 0x00012000010e7983 */ /* 0x000ea20000300800 */
[----:B----4-:R-:W-:-:S05]  /*16fd0*/  IMAD R2, R2, UR10, RZ ;  /* 0x0000000a02027c24 */ /* 0x010fca000f8e02ff */
        /* <DEDUP_REMOVED lines=12> */
[----:B------:R-:W4:Y:S04]  /*170a0*/  LDL.LU R3, [R1+0xe4] ;  /* 0x0000e40001037983 */ /* 0x000f280000300800 */
[----:B------:R-:W4:Y:S01]  /*170b0*/  LDL.LU R26, [R1+0xe0] ;  /* 0x0000e000011a7983 */ /* 0x000f220000300800 */
[----:B-----5:R-:W-:-:S05]  /*170c0*/  IMAD R27, R27, UR10, RZ ;  /* 0x0000000a1b1b7c24 */ /* 0x020fca000f8e02ff */
[----:B------:R0:W-:Y:S04]  /*170d0*/  STL [R1+0x154], R27 ;  /* 0x0001541b01007387 */ /* 0x0001e80000100800 */
[----:B0-----:R-:W5:Y:S01]  /*170e0*/  LDL.LU R27, [R1+0xdc] ;  /* 0x0000dc00011b7983 */ /* 0x001f620000300800 */
[----:B---3--:R-:W-:-:S05]  /*170f0*/  IMAD R0, R0, UR10, RZ ;  /* 0x0000000a00007c24 */ /* 0x008fca000f8e02ff */
[----:B------:R0:W-:Y:S04]  /*17100*/  STL [R1+0x150], R0 ;  /* 0x0001500001007387 */ /* 0x0001e80000100800 */
[----:B0-----:R-:W3:Y:S01]  /*17110*/  LDL.LU R0, [R1+0x2030] ;  /* 0x0020300001007983 */ /* 0x001ee20000300800 */
[----:B------:R-:W-:Y:S02]  /*17120*/  IMAD R23, R23, UR10, RZ ;  /* 0x0000000a17177c24 */ /* 0x000fe4000f8e02ff */
[----:B------:R-:W-:-:S03]  /*17130*/  IMAD R22, R22, UR10, RZ ;  /* 0x0000000a16167c24 */ /* 0x000fc6000f8e02ff */
[----:B------:R0:W-:Y:S04]  /*17140*/  STL [R1+0x14c], R23 ;  /* 0x00014c1701007387 */ /* 0x0001e80000100800 */
[----:B------:R1:W-:Y:S01]  /*17150*/  STL [R1+0x148], R22 ;  /* 0x0001481601007387 */ /* 0x0003e20000100800 */
[----:B0-----:R-:W-:Y:S02]  /*17160*/  IMAD R23, R21, UR10, RZ ;  /* 0x0000000a15177c24 */ /* 0x001fe4000f8e02ff */
[----:B------:R-:W-:Y:S02]  /*17170*/  IMAD R21, R19, UR10, RZ ;  /* 0x0000000a13157c24 */ /* 0x000fe4000f8e02ff */
[----:B-1----:R-:W-:Y:S02]  /*17180*/  IMAD R22, R20, UR10, RZ ;  /* 0x0000000a14167c24 */ /* 0x002fe4000f8e02ff */
[----:B------:R-:W-:Y:S01]  /*17190*/  IMAD R20, R18, UR10, RZ ;  /* 0x0000000a12147c24 */ /* 0x000fe2000f8e02ff */
[----:B------:R-:W-:Y:S01]  /*171a0*/  STL [R1+0x144], R23 ;  /* 0x0001441701007387 */ /* 0x000fe20000100800 */
[----:B------:R-:W-:-:S02]  /*171b0*/  IMAD R19, R17, UR10, RZ ;  /* 0x0000000a11137c24 */ /* 0x000fc4000f8e02ff */
[----:B------:R-:W-:Y:S01]  /*171c0*/  IMAD R18, R28, UR10, RZ ;  /* 0x0000000a1c127c24 */ /* 0x000fe2000f8e02ff */
[----:B------:R-:W-:Y:S01]  /*171d0*/  STL [R1+0x140], R22 ;  /* 0x0001401601007387 */ /* 0x000fe20000100800 */
[----:B------:R-:W-:-:S03]  /*171e0*/  IMAD R17, R29, UR10, RZ ;  /* 0x0000000a1d117c24 */ /* 0x000fc6000f8e02ff */
[----:B------:R-:W-:Y:S04]  /*171f0*/  STL [R1+0x13c], R21 ;  /* 0x00013c1501007387 */ /* 0x000fe80000100800 */
[----:B------:R-:W-:Y:S01]  /*17200*/  STL [R1+0x138], R20 ;  /* 0x0001381401007387 */ /* 0x000fe20000100800 */
[----:B------:R-:W-:-:S03]  /*17210*/  IMAD R15, R15, UR10, RZ ;  /* 0x0000000a0f0f7c24 */ /* 0x000fc6000f8e02ff */
[----:B------:R-:W-:Y:S04]  /*17220*/  STL [R1+0x134], R19 ;  /* 0x0001341301007387 */ /* 0x000fe80000100800 */
[----:B------:R-:W-:Y:S04]  /*17230*/  STL [R1+0x130], R18 ;  /* 0x0001301201007387 */ /* 0x000fe80000100800 */
[----:B------:R-:W3:Y:S04]  /*17240*/  LDL.LU R28, [R1+0xd4] ;  /* 0x0000d400011c7983 */ /* 0x000ee80000300800 */
[----:B------:R-:W-:Y:S04]  /*17250*/  STL [R1+0x12c], R17 ;  /* 0x00012c1101007387 */ /* 0x000fe80000100800 */
[----:B------:R-:W3:Y:S04]  /*17260*/  LDL.LU R29, [R1+0xd0] ;  /* 0x0000d000011d7983 */ /* 0x000ee80000300800 */
[----:B------:R0:W-:Y:S04]  /*17270*/  STL [R1+0x128], R15 ;  /* 0x0001280f01007387 */ /* 0x0001e80000100800 */
[----:B0-----:R-:W3:Y:S01]  /*17280*/  LDL.LU R15, [R1+0xcc] ;  /* 0x0000cc00010f7983 */ /* 0x001ee20000300800 */
[----:B--2---:R-:W-:-:S02]  /*17290*/  IMAD R17, R16, UR10, RZ ;  /* 0x0000000a10117c24 */ /* 0x004fc4000f8e02ff */
[----:B------:R-:W-:-:S03]  /*172a0*/  IMAD R16, R14, UR10, RZ ;  /* 0x0000000a0e107c24 */ /* 0x000fc6000f8e02ff */
[----:B------:R-:W-:Y:S04]  /*172b0*/  STL [R1+0x124], R17 ;  /* 0x0001241101007387 */ /* 0x000fe80000100800 */
[----:B------:R-:W-:Y:S01]  /*172c0*/  STL [R1+0x120], R16 ;  /* 0x0001201001007387 */ /* 0x000fe20000100800 */
[----:B----4-:R-:W-:Y:S02]  /*172d0*/  IMAD R14, R13, UR10, RZ ;  /* 0x0000000a0d0e7c24 */ /* 0x010fe4000f8e02ff */
        /* <DEDUP_REMOVED lines=20> */
[----:B------:R0:W-:Y:S04]  /*17420*/  STL [R1+0xec], R5 ;  /* 0x0000ec0501007387 */ /* 0x0001e80000100800 */
[----:B------:R1:W-:Y:S01]  /*17430*/  STL [R1+0xe8], R4 ;  /* 0x0000e80401007387 */ /* 0x0003e20000100800 */
[----:B0-----:R-:W-:Y:S02]  /*17440*/  IMAD R5, R3, UR10, RZ ;  /* 0x0000000a03057c24 */ /* 0x001fe4000f8e02ff */
[----:B-1----:R-:W-:-:S03]  /*17450*/  IMAD R4, R26, UR10, RZ ;  /* 0x0000000a1a047c24 */ /* 0x002fc6000f8e02ff */
[----:B------:R-:W-:Y:S01]  /*17460*/  STL [R1+0xe4], R5 ;  /* 0x0000e40501007387 */ /* 0x000fe20000100800 */
[----:B-----5:R-:W-:-:S03]  /*17470*/  IMAD R3, R27, UR10, RZ ;  /* 0x0000000a1b037c24 */ /* 0x020fc6000f8e02ff */
[----:B------:R-:W-:Y:S04]  /*17480*/  STL [R1+0xe0], R4 ;  /* 0x0000e00401007387 */ /* 0x000fe80000100800 */
[----:B------:R-:W4:Y:S04]  /*17490*/  LDL.LU R23, [R1+0xc0] ;  /* 0x0000c00001177983 */ /* 0x000f280000300800 */
        /* <DEDUP_REMOVED lines=12> */
[----:B------:R-:W-:-:S05]  /*17560*/  IMAD R5, R28, UR10, RZ ;  /* 0x0000000a1c057c24 */ /* 0x000fca000f8e02ff */
[----:B------:R-:W-:Y:S01]  /*17570*/  STL [R1+0xd4], R5 ;  /* 0x0000d40501007387 */ /* 0x000fe20000100800 */
[----:B------:R-:W-:-:S03]  /*17580*/  IMAD R4, R29, UR10, RZ ;  /* 0x0000000a1d047c24 */ /* 0x000fc6000f8e02ff */
[----:B------:R-:W3:Y:S04]  /*17590*/  LDL.LU R13, [R1+0x78] ;  /* 0x00007800010d7983 */ /* 0x000ee80000300800 */
[----:B------:R-:W-:Y:S04]  /*175a0*/  STL [R1+0xd0], R4 ;  /* 0x0000d00401007387 */ /* 0x000fe80000100800 */
        /* <DEDUP_REMOVED lines=8> */
[----:B0-----:R-:W3:Y:S04]  /*17630*/  LDL.LU R3, [R1+0x48] ;  /* 0x0000480001037983 */ /* 0x001ee80000300800 */
[----:B------:R-:W3:Y:S04]  /*17640*/  LDL.LU R26, [R1+0x40] ;  /* 0x00004000011a7983 */ /* 0x000ee80000300800 */
[----:B------:R-:W3:Y:S04]  /*17650*/  LDL.LU R27, [R1+0x3c] ;  /* 0x00003c00011b7983 */ /* 0x000ee80000300800 */
[----:B------:R-:W3:Y:S04]  /*17660*/  LDL.LU R28, [R1+0x38] ;  /* 0x00003800011c7983 */ /* 0x000ee80000300800 */
[----:B------:R-:W3:Y:S04]  /*17670*/  LDL.LU R29, [R1+0x30] ;  /* 0x00003000011d7983 */ /* 0x000ee80000300800 */
[----:B------:R-:W3:Y:S01]  /*17680*/  LDL.LU R15, [R1+0x28] ;  /* 0x00002800010f7983 */ /* 0x000ee20000300800 */
[----:B--2---:R-:W-:-:S03]  /*17690*/  IMAD R5, R2, UR10, RZ ;  /* 0x0000000a02057c24 */ /* 0x004fc6000f8e02ff */
[----:B------:R-:W2:Y:S04]  /*176a0*/  LDL.LU R2, [R1+0x10] ;  /* 0x0000100001027983 */ /* 0x000ea80000300800 */
[----:B------:R-:W2:Y:S04]  /*176b0*/  LDL.LU R4, [R1+0x18] ;  /* 0x0000180001047983 */ /* 0x000ea80000300800 */
[----:B------:R0:W-:Y:S04]  /*176c0*/  STL [R1+0xc8], R5 ;  /* 0x0000c80501007387 */ /* 0x0001e80000100800 */
[----:B0-----:R-:W2:Y:S04]  /*176d0*/  LDL.LU R5, [R1+0xc] ;  /* 0x00000c0001057983 */ /* 0x001ea80000300800 */
[----:B------:R-:W2:Y:S01]  /*176e0*/  LDL.LU R6, [R1+0x8] ;  /* 0x0000080001067983 */ /* 0x000ea20000300800 */
[----:B----4-:R-:W-:-:S05]  /*176f0*/  IMAD R23, R23, UR10, RZ ;  /* 0x0000000a17177c24 */ /* 0x010fca000f8e02ff */
[----:B------:R0:W-:Y:S01]  /*17700*/  STL [R1+0xc0], R23 ;  /* 0x0000c01701007387 */ /* 0x0001e20000100800 */
[----:B-----5:R-:W-:-:S03]  /*17710*/  IMAD R22, R22, UR10, RZ ;  /* 0x0000000a16167c24 */ /* 0x020fc6000f8e02ff */
[----:B0-----:R-:W4:Y:S04]  /*17720*/  LDL.LU R23, [R1+0x202c] ;  /* 0x00202c0001177983 */ /* 0x001f280000300800 */
[----:B------:R0:W-:Y:S04]  /*17730*/  STL [R1+0xb8], R22 ;  /* 0x0000b81601007387 */ /* 0x0001e80000100800 */
[----:B0-----:R-:W5:Y:S01]  /*17740*/  LDL.LU R22, [R1+0x2028] ;  /* 0x0020280001167983 */ /* 0x001f620000300800 */
[----:B---3--:R-:W-:Y:S02]  /*17750*/  IMAD R21, R21, UR10, RZ ;  /* 0x0000000a15157c24 */ /* 0x008fe4000f8e02ff */
[----:B------:R-:W-:-:S03]  /*17760*/  IMAD R20, R20, UR10, RZ ;  /* 0x0000000a14147c24 */ /* 0x000fc6000f8e02ff */
[----:B------:R0:W-:Y:S01]  /*17770*/  STL [R1+0xb0], R21 ;  /* 0x0000b01501007387 */ /* 0x0001e20000100800 */
[----:B------:R-:W-:Y:S02]  /*17780*/  IMAD R19, R19, UR10, RZ ;  /* 0x0000000a13137c24 */ /* 0x000fe4000f8e02ff */
[----:B------:R-:W-:Y:S01]  /*17790*/  IMAD R18, R18, UR10, RZ ;  /* 0x0000000a12127c24 */ /* 0x000fe2000f8e02ff */
[----:B0-----:R-:W3:Y:S01]  /*177a0*/  LDL.LU R21, [R1+0x2024] ;  /* 0x0020240001157983 */ /* 0x001ee20000300800 */
[----:B------:R-:W-:-:S03]  /*177b0*/  IMAD R17, R17, UR10, RZ ;  /* 0x0000000a11117c24 */ /* 0x000fc6000f8e02ff */
[----:B------:R0:W-:Y:S01]  /*177c0*/  STL [R1+0x98], R20 ;  /* 0x0000981401007387 */ /* 0x0001e20000100800 */
[----:B------:R-:W-:Y:S02]  /*177d0*/  IMAD R16, R16, UR10, RZ ;  /* 0x0000000a10107c24 */ /* 0x000fe4000f8e02ff */
[----:B------:R-:W-:Y:S01]  /*177e0*/  IMAD R14, R14, UR10, RZ ;  /* 0x0000000a0e0e7c24 */ /* 0x000fe2000f8e02ff */
[----:B0-----:R-:W2:Y:S04]  /*177f0*/  LDL.LU R20, [R1+0x2020] ;  /* 0x0020200001147983 */ /* 0x001ea80000300800 */
[----:B------:R0:W-:Y:S01]  /*17800*/  STL [R1+0x90], R19 ;  /* 0x0000901301007387 */ /* 0x0001e20000100800 */
[----:B------:R-:W-:-:S03]  /*17810*/  IMAD R0, R0, UR11, RZ ;  /* 0x0000000b00007c24 */ /* 0x000fc6000f8e02ff */
[----:B0-----:R-:W2:Y:S04]  /*17820*/  LDL.LU R19, [R1+0x201c] ;  /* 0x00201c0001137983 */ /* 0x001ea80000300800 */
[----:B------:R0:W-:Y:S04]  /*17830*/  STL [R1+0x88], R18 ;  /* 0x0000881201007387 */ /* 0x0001e80000100800 */
        /* <DEDUP_REMOVED lines=8> */
[----:B0-----:R-:W2:Y:S01]  /*178c0*/  LDL.LU R0, [R1+0x2008] ;  /* 0x0020080001007983 */ /* 0x001ea20000300800 */
[----:B------:R-:W-:-:S02]  /*178d0*/  IMAD R13, R13, UR10, RZ ;  /* 0x0000000a0d0d7c24 */ /* 0x000fc4000f8e02ff */
[----:B------:R-:W-:Y:S02]  /*178e0*/  IMAD R12, R12, UR10, RZ ;  /* 0x0000000a0c0c7c24 */ /* 0x000fe4000f8e02ff */
[----:B------:R-:W-:Y:S02]  /*178f0*/  IMAD R11, R11, UR10, RZ ;  /* 0x0000000a0b0b7c24 */ /* 0x000fe4000f8e02ff */
[----:B------:R-:W-:Y:S02]  /*17900*/  IMAD R10, R10, UR10, RZ ;  /* 0x0000000a0a0a7c24 */ /* 0x000fe4000f8e02ff */
[----:B------:R-:W-:Y:S02]  /*17910*/  IMAD R9, R9, UR10, RZ ;  /* 0x0000000a09097c24 */ /* 0x000fe4000f8e02ff */
[----:B------:R-:W-:Y:S02]  /*17920*/  IMAD R8, R8, UR10, RZ ;  /* 0x0000000a08087c24 */ /* 0x000fe4000f8e02ff */
[----:B------:R-:W-:-:S02]  /*17930*/  IMAD R7, R7, UR10, RZ ;  /* 0x0000000a07077c24 */ /* 0x000fc4000f8e02ff */
[----:B------:R-:W-:Y:S02]  /*17940*/  IMAD R3, R3, UR10, RZ ;  /* 0x0000000a03037c24 */ /* 0x000fe4000f8e02ff */
[----:B------:R-:W-:Y:S02]  /*17950*/  IMAD R26, R26, UR10, RZ ;  /* 0x0000000a1a1a7c24 */ /* 0x000fe4000f8e02ff */
[----:B------:R-:W-:Y:S02]  /*17960*/  IMAD R27, R27, UR10, RZ ;  /* 0x0000000a1b1b7c24 */ /* 0x000fe4000f8e02ff */
[----:B------:R-:W-:Y:S02]  /*17970*/  IMAD R28, R28, UR10, RZ ;  /* 0x0000000a1c1c7c24 */ /* 0x000fe4000f8e02ff */
[----:B------:R-:W-:Y:S02]  /*17980*/  IMAD R29, R29, UR10, RZ ;  /* 0x0000000a1d1d7c24 */ /* 0x000fe4000f8e02ff */
[----:B------:R-:W-:-:S02]  /*17990*/  IMAD R15, R15, UR10, RZ ;  /* 0x0000000a0f0f7c24 */ /* 0x000fc4000f8e02ff */
[----:B--2---:R-:W-:-:S05]  /*179a0*/  IMAD R0, R0, UR11, RZ ;  /* 0x0000000b00007c24 */ /* 0x004fca000f8e02ff */
        /* <DEDUP_REMOVED lines=27> */
[----:B0-----:R-:W2:Y:S02]  /*17b60*/  LDL.LU R15, [R1+0x1fd4] ;  /* 0x001fd400010f7983 */ /* 0x001ea40000300800 */
[----:B--2---:R-:W-:-:S05]  /*17b70*/  IMAD R15, R15, UR10, RZ ;  /* 0x0000000a0f0f7c24 */ /* 0x004fca000f8e02ff */
[----:B------:R0:W-:Y:S04]  /*17b80*/  STL [R1+0x20], R15 ;  /* 0x0000200f01007387 */ /* 0x0001e80000100800 */
[----:B0-----:R-:W2:Y:S01]  /*17b90*/  LDL.LU R15, [R1+0x1fd0] ;  /* 0x001fd000010f7983 */ /* 0x001ea20000300800 */
[----:B------:R-:W-:-:S05]  /*17ba0*/  IMAD R2, R2, UR10, RZ ;  /* 0x0000000a02027c24 */ /* 0x000fca000f8e02ff */
[----:B------:R2:W-:Y:S02]  /*17bb0*/  STL [R1+0x10], R2 ;  /* 0x0000100201007387 */ /* 0x0005e40000100800 */
[----:B--2---:R-:W-:-:S05]  /*17bc0*/  IADD3 R2, P5, PT, R4, R15, RZ ;  /* 0x0000000f04027210 */ /* 0x004fca0007fbe0ff */
[----:B------:R0:W-:Y:S02]  /*17bd0*/  STL [R1+0x1e30], R2 ;  /* 0x001e300201007387 */ /* 0x0001e40000100800 */
[----:B0-----:R-:W-:-:S05]  /*17be0*/  IADD3 R2, P4, PT, R5, R15, RZ ;  /* 0x0000000f05027210 */ /* 0x001fca0007f9e0ff */
        /* <DEDUP_REMOVED lines=10> */
[----:B------:R0:W-:Y:S04]  /*17c90*/  STL [R1+0x1e48], R2 ;  /* 0x001e480201007387 */ /* 0x0001e80000100800 */
[----:B0-----:R-:W2:Y:S02]  /*17ca0*/  LDL.LU R2, [R1+0x1fcc] ;  /* 0x001fcc0001027983 */ /* 0x001ea40000300800 */
[----:B--2---:R-:W-:-:S05]  /*17cb0*/  LEA.HI.X.SX32 R4, R4, R2, 0x1, P5 ;  /* 0x0000000204047211 */ /* 0x004fca00028f0eff */
[----:B------:R0:W-:Y:S02]  /*17cc0*/  STL [R1+0x1e28], R4 ;  /* 0x001e280401007387 */ /* 0x0001e40000100800 */
[----:B0-----:R-:W-:-:S05]  /*17cd0*/  IADD3 R4, P5, PT, R3, R15, RZ ;  /* 0x0000000f03047210 */ /* 0x001fca0007fbe0ff */
[----:B------:R0:W-:Y:S04]  /*17ce0*/  STL [R1+0x1e2c], R4 ;  /* 0x001e2c0401007387 */ /* 0x0001e80000100800 */
[----:B0-----:R-:W2:Y:S01]  /*17cf0*/  LDL.LU R4, [R1+0x1fc8] ;  /* 0x001fc80001047983 */ /* 0x001ea20000300800 */
[----:B------:R-:W-:-:S05]  /*17d00*/  LEA.HI.X.SX32 R5, R5, R2, 0x1, P4 ;  /* 0x0000000205057211 */ /* 0x000fca00020f0eff */
[----:B------:R2:W-:Y:S02]  /*17d10*/  STL [R1+0x1e20], R5 ;  /* 0x001e200501007387 */ /* 0x0005e40000100800 */
[----:B--2---:R-:W-:-:S05]  /*17d20*/  IADD3 R5, P4, PT, R4, R15, RZ ;  /* 0x0000000f04057210 */ /* 0x004fca0007f9e0ff */
        /* <DEDUP_REMOVED lines=10> */
[----:B------:R0:W-:Y:S02]  /*17dd0*/  STL [R1+0x1e14], R29 ;  /* 0x001e141d01007387 */ /* 0x0001e40000100800 */
[----:B0-----:R-:W-:Y:S02]  /*17de0*/  LEA.HI.X.SX32 R29, R28, R2, 0x1, P1 ;  /* 0x000000021c1d7211 */ /* 0x001fe400008f0eff */
[----:B------:R-:W-:-:S03]  /*17df0*/  IADD3 R28, P1, PT, R7, R15, RZ ;  /* 0x0000000f071c7210 */ /* 0x000fc60007f3e0ff */
[----:B------:R0:W-:Y:S04]  /*17e00*/  STL [R1+0x1e08], R29 ;  /* 0x001e081d01007387 */ /* 0x0001e80000100800 */
[----:B------:R1:W-:Y:S01]  /*17e10*/  STL [R1+0x1e0c], R28 ;  /* 0x001e0c1c01007387 */ /* 0x0003e20000100800 */
[-C--:B0-----:R-:W-:Y:S02]  /*17e20*/  LEA.HI.X.SX32 R29, R27, R2.reuse, 0x1, P0 ;  /* 0x000000021b1d7211 */ /* 0x081fe400000f0eff */
[-C--:B------:R-:W-:Y:S02]  /*17e30*/  IADD3 R27, P0, PT, R8, R15.reuse, RZ ;  /* 0x0000000f081b7210 */ /* 0x080fe40007f1e0ff */
[----:B-1----:R-:W-:Y:S01]  /*17e40*/  LEA.HI.X.SX32 R28, R26, R2, 0x1, P6 ;  /* 0x000000021a1c7211 */ /* 0x002fe200030f0eff */
[----:B------:R-:W-:Y:S01]  /*17e50*/  STL [R1+0x1e00], R29 ;  /* 0x001e001d01007387 */ /* 0x000fe20000100800 */
[----:B------:R-:W-:-:S03]  /*17e60*/  IADD3 R26, P6, PT, R9, R15, RZ ;  /* 0x0000000f091a7210 */ /* 0x000fc60007fde0ff */
[----:B------:R0:W-:Y:S04]  /*17e70*/  STL [R1+0x1e04], R27 ;  /* 0x001e041b01007387 */ /* 0x0001e80000100800 */
[----:B------:R-:W-:Y:S01]  /*17e80*/  STL [R1+0x1df8], R28 ;  /* 0x001df81c01007387 */ /* 0x000fe20000100800 */
[-C--:B0-----:R-:W-:Y:S02]  /*17e90*/  LEA.HI.X.SX32 R27, R3, R2.reuse, 0x1, P5 ;  /* 0x00000002031b7211 */ /* 0x081fe400028f0eff */
[----:B------:R-:W-:Y:S01]  /*17ea0*/  IADD3 R3, P5, PT, R10, R15, RZ ;  /* 0x0000000f0a037210 */ /* 0x000fe20007fbe0ff */
[----:B------:R0:W-:Y:S04]  /*17eb0*/  STL [R1+0x1dfc], R26 ;  /* 0x001dfc1a01007387 */ /* 0x0001e80000100800 */
[----:B------:R-:W-:Y:S04]  /*17ec0*/  STL [R1+0x1df0], R27 ;  /* 0x001df01b01007387 */ /* 0x000fe80000100800 */
[----:B------:R1:W-:Y:S01]  /*17ed0*/  STL [R1+0x1df4], R3 ;  /* 0x001df40301007387 */ /* 0x0003e20000100800 */
[----:B0-----:R-:W-:-:S02]  /*17ee0*/  LEA.HI.X.SX32 R26, R4, R2, 0x1, P4 ;  /* 0x00000002041a7211 */ /* 0x001fc400020f0eff */
[----:B------:R-:W-:-:S03]  /*17ef0*/  IADD3 R4, P4, PT, R11, R15, RZ ;  /* 0x0000000f0b047210 */ /* 0x000fc60007f9e0ff */
[----:B------:R-:W-:Y:S01]  /*17f00*/  STL [R1+0x1de8], R26 ;  /* 0x001de81a01007387 */ /* 0x000fe20000100800 */
[----:B-1----:R-:W-:-:S03]  /*17f10*/  LEA.HI.X.SX32 R3, R5, R2, 0x1, P3 ;  /* 0x0000000205037211 */ /* 0x002fc600018f0eff */
[----:B------:R0:W-:Y:S01]  /*17f20*/  STL [R1+0x1dec], R4 ;  /* 0x001dec0401007387 */ /* 0x0001e20000100800 */
[----:B------:R-:W-:-:S03]  /*17f30*/  IADD3 R5, P3, PT, R12, R15, RZ ;  /* 0x0000000f0c057210 */ /* 0x000fc60007f7e0ff */
[----:B------:R1:W-:Y:S01]  /*17f40*/  STL [R1+0x1de0], R3 ;  /* 0x001de00301007387 */ /* 0x0003e20000100800 */
[----:B0-----:R-:W-:-:S03]  /*17f50*/  LEA.HI.X.SX32 R4, R6, R2, 0x1, P2 ;  /* 0x0000000206047211 */ /* 0x001fc600010f0eff */
[----:B------:R0:W-:Y:S01]  /*17f60*/  STL [R1+0x1de4], R5 ;  /* 0x001de40501007387 */ /* 0x0001e20000100800 */
[----:B-1----:R-:W-:-:S03]  /*17f70*/  IADD3 R3, P2, PT, R13, R15, RZ ;  /* 0x0000000f0d037210 */ /* 0x002fc60007f5e0ff */
[----:B------:R1:W-:Y:S01]  /*17f80*/  STL [R1+0x1dd8], R4 ;  /* 0x001dd80401007387 */ /* 0x0003e20000100800 */
[----:B0-----:R-:W-:-:S03]  /*17f90*/  LEA.HI.X.SX32 R5, R7, R2, 0x1, P1 ;  /* 0x0000000207057211 */ /* 0x001fc600008f0eff */
[----:B------:R0:W-:Y:S01]  /*17fa0*/  STL [R1+0x1ddc], R3 ;  /* 0x001ddc0301007387 */ /* 0x0001e20000100800 */
[----:B-1----:R-:W-:-:S03]  /*17fb0*/  IADD3 R4, P1, PT, R14, R15, RZ ;  /* 0x0000000f0e047210 */ /* 0x002fc60007f3e0ff */
[----:B------:R-:W-:Y:S04]  /*17fc0*/  STL [R1+0x1dd0], R5 ;  /* 0x001dd00501007387 */ /* 0x000fe80000100800 */
[----:B------:R-:W2:Y:S01]  /*17fd0*/  LDL.LU R29, [R1] ;  /* 0x00000000011d7983 */ /* 0x000ea20000300800 */
[----:B0-----:R-:W-:-:S03]  /*17fe0*/  LEA.HI.X.SX32 R3, R8, R2, 0x1, P0 ;  /* 0x0000000208037211 */ /* 0x001fc600000f0eff */
[----:B------:R0:W-:Y:S04]  /*17ff0*/  STL [R1+0x1dd4], R4 ;  /* 0x001dd40401007387 */ /* 0x0001e80000100800 */
[----:B------:R1:W-:Y:S01]  /*18000*/  STL [R1+0x1dc8], R3 ;  /* 0x001dc80301007387 */ /* 0x0003e20000100800 */
[----:B0-----:R-:W-:Y:S02]  /*18010*/  IADD3 R4, P0, PT, R16, R15, RZ ;  /* 0x0000000f10047210 */ /* 0x001fe40007f1e0ff */
        /* <DEDUP_REMOVED lines=11> */
[----:B------:R-:W-:Y:S01]  /*180d0*/  STL [R1+0x1db0], R5 ;  /* 0x001db00501007387 */ /* 0x000fe20000100800 */
[----:B0-----:R-:W-:-:S03]  /*180e0*/  LEA.HI.X.SX32 R3, R12, R2, 0x1, P3 ;  /* 0x000000020c037211 */ /* 0x001fc600018f0eff */
[----:B------:R-:W2:Y:S04]  /*180f0*/  LDL.LU R12, [R1+0x1c] ;  /* 0x00001c00010c7983 */ /* 0x000ea80000300800 */
[----:B------:R0:W-:Y:S04]  /*18100*/  STL [R1+0x1db4], R4 ;  /* 0x001db40401007387 */ /* 0x0001e80000100800 */
[----:B------:R-:W2:Y:S04]  /*18110*/  LDL.LU R11, [R1+0x24] ;  /* 0x00002400010b7983 */ /* 0x000ea80000300800 */
[----:B------:R1:W-:Y:S01]  /*18120*/  STL [R1+0x1da8], R3 ;  /* 0x001da80301007387 */ /* 0x0003e20000100800 */
[----:B0-----:R-:W-:-:S02]  /*18130*/  IADD3 R4, P3, PT, R20, R15, RZ ;  /* 0x0000000f14047210 */ /* 0x001fc40007f7e0ff */
[-C--:B-1----:R-:W-:Y:S02]  /*18140*/  LEA.HI.X.SX32 R3, R13, R2.reuse, 0x1, P2 ;  /* 0x000000020d037211 */ /* 0x082fe400010f0eff */
[----:B------:R-:W2:Y:S04]  /*18150*/  LDL.LU R13, [R1+0x14] ;  /* 0x00001400010d7983 */ /* 0x000ea80000300800 */
[----:B------:R-:W-:Y:S04]  /*18160*/  STL [R1+0x1dac], R4 ;  /* 0x001dac0401007387 */ /* 0x000fe80000100800 */
[----:B------:R-:W2:Y:S04]  /*18170*/  LDL.LU R10, [R1+0x2c] ;  /* 0x00002c00010a7983 */ /* 0x000ea80000300800 */
[----:B------:R0:W-:Y:S02]  /*18180*/  STL [R1+0x1da0], R3 ;  /* 0x001da00301007387 */ /* 0x0001e40000100800 */
[----:B0-----:R-:W-:-:S02]  /*18190*/  LEA.HI.X.SX32 R3, R14, R2, 0x1, P1 ;  /* 0x000000020e037211 */ /* 0x001fc400008f0eff */
[----:B------:R-:W2:Y:S01]  /*181a0*/  LDL.LU R14, [R1+0x4] ;  /* 0x00000400010e7983 */ /* 0x000ea20000300800 */
[----:B---3--:R-:W-:-:S05]  /*181b0*/  IADD3 R4, P2, PT, R21, R15, RZ ;  /* 0x0000000f15047210 */ /* 0x008fca0007f5e0ff */
[----:B------:R5:W-:Y:S04]  /*181c0*/  STL [R1+0x1da4], R4 ;  /* 0x001da40401007387 */ /* 0x000be80000100800 */
[----:B------:R-:W3:Y:S04]  /*181d0*/  LDL.LU R9, [R1+0x34] ;  /* 0x0000340001097983 */ /* 0x000ee80000300800 */
[----:B------:R0:W-:Y:S01]  /*181e0*/  STL [R1+0x1d98], R3 ;  /* 0x001d980301007387 */ /* 0x0001e20000100800 */
[----:B-----5:R-:W-:-:S03]  /*181f0*/  IADD3 R4, P1, PT, R22, R15, RZ ;  /* 0x0000000f16047210 */ /* 0x020fc60007f3e0ff */
[----:B------:R-:W5:Y:S01]  /*18200*/  LDL.LU R8, [R1+0x44] ;  /* 0x0000440001087983 */ /* 0x000f620000300800 */
[----:B0-----:R-:W-:-:S03]  /*18210*/  LEA.HI.X.SX32 R3, R16, R2, 0x1, P0 ;  /* 0x0000000210037211 */ /* 0x001fc600000f0eff */
[----:B------:R4:W-:Y:S01]  /*18220*/  STL [R1+0x1d9c], R4 ;  /* 0x001d9c0401007387 */ /* 0x0009e20000100800 */
[----:B------:R-:W-:-:S03]  /*18230*/  IMAD R24, R24, UR10, RZ ;  /* 0x0000000a18187c24 */ /* 0x000fc6000f8e02ff */
[----:B------:R0:W-:Y:S04]  /*18240*/  STL [R1+0x1d90], R3 ;  /* 0x001d900301007387 */ /* 0x0001e80000100800 */
[----:B------:R-:W3:Y:S01]  /*18250*/  LDL.LU R7, [R1+0x4c] ;  /* 0x00004c0001077983 */ /* 0x000ee20000300800 */
[----:B----4-:R-:W-:Y:S02]  /*18260*/  IADD3 R4, P0, PT, R23, R15, RZ ;  /* 0x0000000f17047210 */ /* 0x010fe40007f1e0ff */
[----:B0-----:R-:W-:-:S03]  /*18270*/  LEA.HI.X.SX32 R3, R17, R2, 0x1, P6 ;  /* 0x0000000211037211 */ /* 0x001fc600030f0eff */
[----:B------:R0:W-:Y:S01]  /*18280*/  STL [R1+0x1d94], R4 ;  /* 0x001d940401007387 */ /* 0x0001e20000100800 */
[----:B------:R-:W-:-:S03]  /*18290*/  IMAD R25, R25, UR10, RZ ;  /* 0x0000000a19197c24 */ /* 0x000fc6000f8e02ff */
[----:B------:R1:W-:Y:S04]  /*182a0*/  STL [R1+0x1d88], R3 ;  /* 0x001d880301007387 */ /* 0x0003e80000100800 */
[----:B------:R-:W4:Y:S01]  /*182b0*/  LDL.LU R6, [R1+0x54] ;  /* 0x0000540001067983 */ /* 0x000f220000300800 */
[----:B0-----:R-:W-:Y:S02]  /*182c0*/  IADD3 R4, P6, PT, R24, R15, RZ ;  /* 0x0000000f18047210 */ /* 0x001fe40007fde0ff */
[----:B-1----:R-:W-:-:S03]  /*182d0*/  LEA.HI.X.SX32 R3, R18, R2, 0x1, P5 ;  /* 0x0000000212037211 */ /* 0x002fc600028f0eff */
[----:B------:R0:W-:Y:S04]  /*182e0*/  STL [R1+0x1d8c], R4 ;  /* 0x001d8c0401007387 */ /* 0x0001e80000100800 */
[----:B------:R1:W-:Y:S04]  /*182f0*/  STL [R1+0x1d80], R3 ;  /* 0x001d800301007387 */ /* 0x0003e80000100800 */
[----:B------:R-:W3:Y:S01]  /*18300*/  LDL.LU R5, [R1+0x5c] ;  /* 0x00005c0001057983 */ /* 0x000ee20000300800 */
[----:B0-----:R-:W-:Y:S02]  /*18310*/  IADD3 R4, P5, PT, R25, R15, RZ ;  /* 0x0000000f19047210 */ /* 0x001fe40007fbe0ff */
[----:B-1----:R-:W-:-:S03]  /*18320*/  LEA.HI.X.SX32 R3, R19, R2, 0x1, P4 ;  /* 0x0000000213037211 */ /* 0x002fc600020f0eff */
[----:B------:R0:W-:Y:S04]  /*18330*/  STL [R1+0x1d84], R4 ;  /* 0x001d840401007387 */ /* 0x0001e80000100800 */
[----:B------:R1:W-:Y:S04]  /*18340*/  STL [R1+0x1d78], R3 ;  /* 0x001d780301007387 */ /* 0x0003e80000100800 */
[----:B0-----:R-:W4:Y:S01]  /*18350*/  LDL.LU R4, [R1+0x74] ;  /* 0x0000740001047983 */ /* 0x001f220000300800 */
[----:B-1----:R-:W-:Y:S02]  /*18360*/  LEA.HI.X.SX32 R3, R20, R2, 0x1, P3 ;  /* 0x0000000214037211 */ /* 0x002fe400018f0eff */
[----:B--2---:R-:W-:-:S05]  /*18370*/  IADD3 R16, P4, PT, R29, R15, RZ ;  /* 0x0000000f1d107210 */ /* 0x004fca0007f9e0ff */
[----:B------:R0:W-:Y:S04]  /*18380*/  STL [R1+0x1d7c], R16 ;  /* 0x001d7c1001007387 */ /* 0x0001e80000100800 */
[----:B------:R1:W-:Y:S01]  /*18390*/  STL [R1+0x1d70], R3 ;  /* 0x001d700301007387 */ /* 0x0003e20000100800 */
[----:B0-----:R-:W-:-:S03]  /*183a0*/  LEA.HI.X.SX32 R16, R21, R2, 0x1, P2 ;  /* 0x0000000215107211 */ /* 0x001fc600010f0eff */
[----:B-1----:R-:W2:Y:S01]  /*183b0*/  LDL.LU R3, [R1+0x8c] ;  /* 0x00008c0001037983 */ /* 0x002ea20000300800 */
[-C--:B------:R-:W-:Y:S02]  /*183c0*/  IADD3 R18, P2, PT, R13, R15.reuse, RZ ;  /* 0x0000000f0d127210 */ /* 0x080fe40007f5e0ff */
[----:B------:R-:W-:-:S05]  /*183d0*/  IADD3 R17, P3, PT, R14, R15, RZ ;  /* 0x0000000f0e117210 */ /* 0x000fca0007f7e0ff */
[----:B------:R0:W-:Y:S04]  /*183e0*/  STL [R1+0x1d74], R17 ;  /* 0x001d741101007387 */ /* 0x0001e80000100800 */
[----:B------:R1:W-:Y:S01]  /*183f0*/  STL [R1+0x1d68], R16 ;  /* 0x001d681001007387 */ /* 0x0003e20000100800 */
[----:B0-----:R-:W-:-:S03]  /*18400*/  LEA.HI.X.SX32 R17, R22, R2, 0x1, P1 ;  /* 0x0000000216117211 */ /* 0x001fc600008f0eff */
[----:B-1----:R-:W2:Y:S04]  /*18410*/  LDL.LU R16, [R1+0x94] ;  /* 0x0000940001107983 */ /* 0x002ea80000300800 */
[----:B------:R0:W-:Y:S04]  /*18420*/  STL [R1+0x1d6c], R18 ;  /* 0x001d6c1201007387 */ /* 0x0001e80000100800 */
[----:B------:R1:W-:Y:S04]  /*18430*/  STL [R1+0x1d60], R17 ;  /* 0x001d601101007387 */ /* 0x0003e80000100800 */
[----:B------:R-:W2:Y:S01]  /*18440*/  LDL.LU R26, [R1+0x9c] ;  /* 0x00009c00011a7983 */ /* 0x000ea20000300800 */
[----:B0-----:R-:W-:-:S02]  /*18450*/  IADD3 R18, P1, PT, R12, R15, RZ ;  /* 0x0000000f0c127210 */ /* 0x001fc40007f3e0ff */
[----:B-1----:R-:W-:-:S03]  /*18460*/  LEA.HI.X.SX32 R17, R23, R2, 0x1, P0 ;  /* 0x0000000217117211 */ /* 0x002fc600000f0eff */
[----:B------:R0:W-:Y:S04]  /*18470*/  STL [R1+0x1d64], R18 ;  /* 0x001d641201007387 */ /* 0x0001e80000100800 */
[----:B------:R1:W-:Y:S04]  /*18480*/  STL [R1+0x1d58], R17 ;  /* 0x001d581101007387 */ /* 0x0003e80000100800 */
[----:B------:R-:W2:Y:S01]  /*18490*/  LDL.LU R27, [R1+0xb4] ;  /* 0x0000b400011b7983 */ /* 0x000ea20000300800 */
[----:B0-----:R-:W-:Y:S02]  /*184a0*/  IADD3 R18, P0, PT, R11, R15, RZ ;  /* 0x0000000f0b127210 */ /* 0x001fe40007f1e0ff */
[----:B-1----:R-:W-:-:S03]  /*184b0*/  LEA.HI.X.SX32 R17, R24, R2, 0x1, P6 ;  /* 0x0000000218117211 */ /* 0x002fc600030f0eff */
[----:B------:R0:W-:Y:S04]  /*184c0*/  STL [R1+0x1d5c], R18 ;  /* 0x001d5c1201007387 */ /* 0x0001e80000100800 */
[----:B------:R1:W-:Y:S04]  /*184d0*/  STL [R1+0x1d50], R17 ;  /* 0x001d501101007387 */ /* 0x0003e80000100800 */
[----:B------:R-:W2:Y:S01]  /*184e0*/  LDL.LU R28, [R1+0xbc] ;  /* 0x0000bc00011c7983 */ /* 0x000ea20000300800 */
[----:B0-----:R-:W-:Y:S02]  /*184f0*/  IADD3 R18, P6, PT, R10, R15, RZ ;  /* 0x0000000f0a127210 */ /* 0x001fe40007fde0ff */
[----:B-1----:R-:W-:-:S03]  /*18500*/  LEA.HI.X.SX32 R17, R25, R2, 0x1, P5 ;  /* 0x0000000219117211 */ /* 0x002fc600028f0eff */
[----:B------:R3:W-:Y:S04]  /*18510*/  STL [R1+0x1d54], R18 ;  /* 0x001d541201007387 */ /* 0x0007e80000100800 */
[----:B------:R0:W-:Y:S01]  /*18520*/  STL [R1+0x166c], R17 ;  /* 0x00166c1101007387 */ /* 0x0001e20000100800 */
[----:B---3--:R-:W-:Y:S02]  /*18530*/  IADD3 R18, P5, PT, R9, R15, RZ ;  /* 0x0000000f09127210 */ /* 0x008fe40007fbe0ff */
[-C--:B0-----:R-:W-:Y:S02]  /*18540*/  LEA.HI.X.SX32 R17, R29, R2.reuse, 0x1, P4 ;  /* 0x000000021d117211 */ /* 0x081fe400020f0eff */
[----:B------:R-:W3:Y:S04]  /*18550*/  LDL.LU R29, [R1+0xc4] ;  /* 0x0000c400011d7983 */ /* 0x000ee80000300800 */
[----:B------:R-:W-:Y:S04]  /*18560*/  STL [R1+0x168c], R18 ;  /* 0x00168c1201007387 */ /* 0x000fe80000100800 */
[----:B------:R0:W-:Y:S02]  /*18570*/  STL [R1+0x1670], R17 ;  /* 0x0016701101007387 */ /* 0x0001e40000100800 */
[----:B0-----:R-:W-:-:S02]  /*18580*/  LEA.HI.X.SX32 R17, R14, R2, 0x1, P3 ;  /* 0x000000020e117211 */ /* 0x001fc400018f0eff */
[----:B------:R-:W3:Y:S01]  /*18590*/  LDL.LU R14, [R1+0x104] ;  /* 0x00010400010e7983 */ /* 0x000ee20000300800 */
[----:B-----5:R-:W-:-:S05]  /*185a0*/  IADD3 R18, P4, PT, R8, R15, RZ ;  /* 0x0000000f08127210 */ /* 0x020fca0007f9e0ff */
[----:B------:R0:W-:Y:S04]  /*185b0*/  STL [R1+0x1694], R18 ;  /* 0x0016941201007387 */ /* 0x0001e80000100800 */
[----:B------:R1:W-:Y:S01]  /*185c0*/  STL [R1+0x1674], R17 ;  /* 0x0016741101007387 */ /* 0x0003e20000100800 */
[-C--:B0-----:R-:W-:Y:S02]  /*185d0*/  IADD3 R18, P3, PT, R7, R15.reuse, RZ ;  /* 0x0000000f07127210 */ /* 0x081fe40007f7e0ff */
[----:B-1----:R-:W-:Y:S02]  /*185e0*/  LEA.HI.X.SX32 R17, R13, R2, 0x1, P2 ;  /* 0x000000020d117211 */ /* 0x002fe400010f0eff */
[----:B------:R-:W5:Y:S04]  /*185f0*/  LDL.LU R13, [R1+0x10c] ;  /* 0x00010c00010d7983 */ /* 0x000f680000300800 */
[----:B------:R4:W-:Y:S04]  /*18600*/  STL [R1+0x169c], R18 ;  /* 0x00169c1201007387 */ /* 0x0009e80000100800 */
[----:B------:R0:W-:Y:S01]  /*18610*/  STL [R1+0x1678], R17 ;  /* 0x0016781101007387 */ /* 0x0001e20000100800 */
[----:B----4-:R-:W-:-:S02]  /*18620*/  IADD3 R18, P2, PT, R6, R15, RZ ;  /* 0x0000000f06127210 */ /* 0x010fc40007f5e0ff */
[----:B0-----:R-:W-:Y:S02]  /*18630*/  LEA.HI.X.SX32 R17, R12, R2, 0x1, P1 ;  /* 0x000000020c117211 */ /* 0x001fe400008f0eff */
[----:B------:R-:W4:Y:S04]  /*18640*/  LDL.LU R12, [R1+0x114] ;  /* 0x00011400010c7983 */ /* 0x000f280000300800 */
[----:B------:R0:W-:Y:S04]  /*18650*/  STL [R1+0x16a4], R18 ;  /* 0x0016a41201007387 */ /* 0x0001e80000100800 */
[----:B------:R1:W-:Y:S01]  /*18660*/  STL [R1+0x167c], R17 ;  /* 0x00167c1101007387 */ /* 0x0003e20000100800 */
[----:B0-----:R-:W-:-:S02]  /*18670*/  IADD3 R18, P1, PT, R5, R15, RZ ;  /* 0x0000000f05127210 */ /* 0x001fc40007f3e0ff */
[----:B-1----:R-:W-:Y:S02]  /*18680*/  LEA.HI.X.SX32 R17, R11, R2, 0x1, P0 ;  /* 0x000000020b117211 */ /* 0x002fe400000f0eff */
[----:B------:R-:W4:Y:S04]  /*18690*/  LDL.LU R11, [R1+0x160] ;  /* 0x00016000010b7983 */ /* 0x000f280000300800 */
[----:B------:R0:W-:Y:S04]  /*186a0*/  STL [R1+0x16ac], R18 ;  /* 0x0016ac1201007387 */ /* 0x0001e80000100800 */
[----:B------:R1:W-:Y:S01]  /*186b0*/  STL [R1+0x1680], R17 ;  /* 0x0016801101007387 */ /* 0x0003e20000100800 */
[----:B0-----:R-:W-:-:S02]  /*186c0*/  IADD3 R18, P0, PT, R4, R15, RZ ;  /* 0x0000000f04127210 */ /* 0x001fc40007f1e0ff */
[-C--:B-1----:R-:W-:Y:S02]  /*186d0*/  LEA.HI.X.SX32 R17, R10, R2.reuse, 0x1, P6 ;  /* 0x000000020a117211 */ /* 0x082fe400030f0eff */
[----:B------:R-:W4:Y:S04]  /*186e0*/  LDL.LU R10, [R1+0x168] ;  /* 0x00016800010a7983 */ /* 0x000f280000300800 */
[----:B------:R-:W-:Y:S04]  /*186f0*/  STL [R1+0x16b4], R18 ;  /* 0x0016b41201007387 */ /* 0x000fe80000100800 */
[----:B------:R0:W-:Y:S02]  /*18700*/  STL [R1+0x1684], R17 ;  /* 0x0016841101007387 */ /* 0x0001e40000100800 */
[----:B0-----:R-:W-:-:S02]  /*18710*/  LEA.HI.X.SX32 R17, R9, R2, 0x1, P5 ;  /* 0x0000000209117211 */ /* 0x001fc400028f0eff */
[----:B------:R-:W4:Y:S01]  /*18720*/  LDL.LU R9, [R1+0x16c] ;  /* 0x00016c0001097983 */ /* 0x000f220000300800 */
[----:B--2---:R-:W-:-:S05]  /*18730*/  IADD3 R18, P6, PT, R3, R15, RZ ;  /* 0x0000000f03127210 */ /* 0x004fca0007fde0ff */
[----:B------:R-:W-:Y:S04]  /*18740*/  STL [R1+0x16bc], R18 ;  /* 0x0016bc1201007387 */ /* 0x000fe80000100800 */
[----:B------:R0:W-:Y:S02]  /*18750*/  STL [R1+0x1688], R17 ;  /* 0x0016881101007387 */ /* 0x0001e40000100800 */
[----:B0-----:R-:W-:Y:S02]  /*18760*/  LEA.HI.X.SX32 R17, R8, R2, 0x1, P4 ;  /* 0x0000000208117211 */ /* 0x001fe400020f0eff */
[----:B------:R-:W2:Y:S01]  /*18770*/  LDL.LU R8, [R1+0x170] ;  /* 0x0001700001087983 */ /* 0x000ea20000300800 */
[----:B------:R-:W-:-:S05]  /*18780*/  IADD3 R18, P5, PT, R16, R15, RZ ;  /* 0x0000000f10127210 */ /* 0x000fca0007fbe0ff */
[----:B------:R0:W-:Y:S04]  /*18790*/  STL [R1+0x16c4], R18 ;  /* 0x0016c41201007387 */ /* 0x0001e80000100800 */
[----:B------:R1:W-:Y:S01]  /*187a0*/  STL [R1+0x1690], R17 ;  /* 0x0016901101007387 */ /* 0x0003e20000100800 */
[-C--:B0-----:R-:W-:Y:S02]  /*187b0*/  IADD3 R18, P4, PT, R26, R15.reuse, RZ ;  /* 0x0000000f1a127210 */ /* 0x081fe40007f9e0ff */
[----:B-1----:R-:W-:Y:S02]  /*187c0*/  LEA.HI.X.SX32 R17, R7, R2, 0x1, P3 ;  /* 0x0000000207117211 */ /* 0x002fe400018f0eff */
[----:B------:R-:W2:Y:S04]  /*187d0*/  LDL.LU R7, [R1+0x174] ;  /* 0x0001740001077983 */ /* 0x000ea80000300800 */
[----:B------:R0:W-:Y:S04]  /*187e0*/  STL [R1+0x16cc], R18 ;  /* 0x0016cc1201007387 */ /* 0x0001e80000100800 */
[----:B------:R1:W-:Y:S01]  /*187f0*/  STL [R1+0x1698], R17 ;  /* 0x0016981101007387 */ /* 0x0003e20000100800 */
[----:B0-----:R-:W-:-:S02]  /*18800*/  IADD3 R18, P3, PT, R27, R15, RZ ;  /* 0x0000000f1b127210 */ /* 0x001fc40007f7e0ff */
        /* <DEDUP_REMOVED lines=9> */
[----:B---3--:R-:W-:-:S02]  /*188a0*/  IADD3 R18, P1, PT, R29, R15, RZ ;  /* 0x0000000f1d127210 */ /* 0x008fc40007f3e0ff */
[----:B0-----:R-:W-:Y:S02]  /*188b0*/  LEA.HI.X.SX32 R17, R4, R2, 0x1, P0 ;  /* 0x0000000204117211 */ /* 0x001fe400000f0eff */
[----:B------:R-:W3:Y:S04]  /*188c0*/  LDL.LU R4, [R1+0x180] ;  /* 0x0001800001047983 */ /* 0x000ee80000300800 */
[----:B------:R0:W-:Y:S04]  /*188d0*/  STL [R1+0x16e4], R18 ;  /* 0x0016e41201007387 */ /* 0x0001e80000100800 */
[----:B------:R1:W-:Y:S01]  /*188e0*/  STL [R1+0x16b0], R17 ;  /* 0x0016b01101007387 */ /* 0x0003e20000100800 */
[----:B0-----:R-:W-:-:S02]  /*188f0*/  IADD3 R18, P0, PT, R14, R15, RZ ;  /* 0x0000000f0e127210 */ /* 0x001fc40007f1e0ff */
[-C--:B-1----:R-:W-:Y:S02]  /*18900*/  LEA.HI.X.SX32 R17, R3, R2.reuse, 0x1, P6 ;  /* 0x0000000203117211 */ /* 0x082fe400030f0eff */
        /* <DEDUP_REMOVED lines=8> */
[-C--:B----4-:R-:W-:Y:S02]  /*18990*/  IADD3 R18, P5, PT, R12, R15.reuse, RZ ;  /* 0x0000000f0c127210 */ /* 0x090fe40007fbe0ff */
[----:B0-----:R-:W-:Y:S02]  /*189a0*/  LEA.HI.X.SX32 R17, R26, R2, 0x1, P4 ;  /* 0x000000021a117211 */ /* 0x001fe400020f0eff */
[----:B------:R-:W4:Y:S04]  /*189b0*/  LDL.LU R26, [R1+0x19c] ;  /* 0x00019c00011a7983 */ /* 0x000f280000300800 */
[----:B------:R0:W-:Y:S04]  /*189c0*/  STL [R1+0x16fc], R18 ;  /* 0x0016fc1201007387 */ /* 0x0001e80000100800 */
[----:B------:R1:W-:Y:S01]  /*189d0*/  STL [R1+0x16c8], R17 ;  /* 0x0016c81101007387 */ /* 0x0003e20000100800 */
[----:B0-----:R-:W-:-:S02]  /*189e0*/  IADD3 R18, P4, PT, R11, R15, RZ ;  /* 0x0000000f0b127210 */ /* 0x001fc40007f9e0ff */
[----:B-1----:R-:W-:Y:S02]  /*189f0*/  LEA.HI.X.SX32 R17, R27, R2, 0x1, P3 ;  /* 0x000000021b117211 */ /* 0x002fe400018f0eff */
[----:B------:R-:W5:Y:S04]  /*18a00*/  LDL.LU R27, [R1+0x1d0] ;  /* 0x0001d000011b7983 */ /* 0x000f680000300800 */
        /* <DEDUP_REMOVED lines=12> */
[----:B--2---:R-:W-:-:S02]  /*18ad0*/  IADD3 R18, P1, PT, R8, R15, RZ ;  /* 0x0000000f08127210 */ /* 0x004fc40007f3e0ff */
[-C--:B0-----:R-:W-:Y:S02]  /*18ae0*/  LEA.HI.X.SX32 R17, R14, R2.reuse, 0x1, P0 ;  /* 0x000000020e117211 */ /* 0x081fe400000f0eff */
[----:B------:R-:W2:Y:S04]  /*18af0*/  LDL.LU R14, [R1+0x1dc] ;  /* 0x0001dc00010e7983 */ /* 0x000ea80000300800 */
[----:B------:R-:W-:Y:S04]  /*18b00*/  STL [R1+0x171c], R18 ;  /* 0x00171c1201007387 */ /* 0x000fe80000100800 */
[----:B------:R0:W-:Y:S02]  /*18b10*/  STL [R1+0x16e8], R17 ;  /* 0x0016e81101007387 */ /* 0x0001e40000100800 */
[----:B0-----:R-:W-:-:S02]  /*18b20*/  LEA.HI.X.SX32 R17, R13, R2, 0x1, P6 ;  /* 0x000000020d117211 */ /* 0x001fc400030f0eff */
[----:B------:R-:W2:Y:S01]  /*18b30*/  LDL.LU R13, [R1+0x1e4] ;  /* 0x0001e400010d7983 */ /* 0x000ea20000300800 */
[----:B------:R-:W-:-:S05]  /*18b40*/  IADD3 R18, P0, PT, R7, R15, RZ ;  /* 0x0000000f07127210 */ /* 0x000fca0007f1e0ff */
[----:B------:R-:W-:Y:S04]  /*18b50*/  STL [R1+0x1724], R18 ;  /* 0x0017241201007387 */ /* 0x000fe80000100800 */
[----:B------:R0:W-:Y:S02]  /*18b60*/  STL [R1+0x16f0], R17 ;  /* 0x0016f01101007387 */ /* 0x0001e40000100800 */
[----:B0-----:R-:W-:Y:S02]  /*18b70*/  LEA.HI.X.SX32 R17, R12, R2, 0x1, P5 ;  /* 0x000000020c117211 */ /* 0x001fe400028f0eff */
[-C--:B------:R-:W-:Y:S01]  /*18b80*/  IADD3 R18, P6, PT, R6, R15.reuse, RZ ;  /* 0x0000000f06127210 */ /* 0x080fe20007fde0ff */
        /* <DEDUP_REMOVED lines=14> */
[----:B-1----:R-:W-:Y:S02]  /*18c70*/  LEA.HI.X.SX32 R17, R9, R2, 0x1, P2 ;  /* 0x0000000209117211 */ /* 0x002fe400010f0eff */
        /* <DEDUP_REMOVED lines=10> */
[----:B----4-:R-:W-:-:S05]  /*18d20*/  IADD3 R18, P1, PT, R26, R15, RZ ;  /* 0x0000000f1a127210 */ /* 0x010fca0007f3e0ff */
[----:B------:R5:W-:Y:S04]  /*18d30*/  STL [R1+0x1754], R18 ;  /* 0x0017541201007387 */ /* 0x000be80000100800 */
[----:B------:R0:W-:Y:S01]  /*18d40*/  STL [R1+0x1720], R17 ;  /* 0x0017201101007387 */ /* 0x0001e20000100800 */
[-C--:B-----5:R-:W-:Y:S02]  /*18d50*/  IADD3 R18, P0, PT, R27, R15.reuse, RZ ;  /* 0x0000000f1b127210 */ /* 0x0a0fe40007f1e0ff */
        /* <DEDUP_REMOVED lines=15> */
[----:B0-----:R-:W-:Y:S02]  /*18e50*/  LEA.HI.X.SX32 R17, R3, R2, 0x1, P3 ;  /* 0x0000000203117211 */ /* 0x001fe400018f0eff */
[----:B------:R-:W2:Y:S04]  /*18e60*/  LDL.LU R3, [R1+0x20c] ;  /* 0x00020c0001037983 */ /* 0x000ea80000300800 */
[----:B------:R0:W-:Y:S04]  /*18e70*/  STL [R1+0x1774], R18 ;  /* 0x0017741201007387 */ /* 0x0001e80000100800 */
[----:B------:R1:W-:Y:S01]  /*18e80*/  STL [R1+0x1740], R17 ;  /* 0x0017401101007387 */ /* 0x0003e20000100800 */
[----:B0-----:R-:W-:-:S02]  /*18e90*/  IADD3 R18, P3, PT, R13, R15, RZ ;  /* 0x0000000f0d127210 */ /* 0x001fc40007f7e0ff */
[-C--:B-1----:R-:W-:Y:S02]  /*18ea0*/  LEA.HI.X.SX32 R17, R16, R2.reuse, 0x1, P2 ;  /* 0x0000000210117211 */ /* 0x082fe400010f0eff */
        /* <DEDUP_REMOVED lines=9> */
[----:B------:R-:W2:Y:S01]  /*18f40*/  LDL.LU R27, [R1+0x218] ;  /* 0x00021800011b7983 */ /* 0x000ea20000300800 */
[----:B------:R-:W-:-:S05]  /*18f50*/  IADD3 R18, P1, PT, R11, R15, RZ ;  /* 0x0000000f0b127210 */ /* 0x000fca0007f3e0ff */
[----:B------:R-:W-:Y:S04]  /*18f60*/  STL [R1+0x178c], R18 ;  /* 0x00178c1201007387 */ /* 0x000fe80000100800 */
[----:B------:R0:W-:Y:S02]  /*18f70*/  STL [R1+0x1758], R17 ;  /* 0x0017581101007387 */ /* 0x0001e40000100800 */
[----:B0-----:R-:W-:Y:S02]  /*18f80*/  LEA.HI.X.SX32 R17, R28, R2, 0x1, P6 ;  /* 0x000000021c117211 */ /* 0x001fe400030f0eff */
[-C--:B---3--:R-:W-:Y:S01]  /*18f90*/  IADD3 R18, P0, PT, R10, R15.reuse, RZ ;  /* 0x0000000f0a127210 */ /* 0x088fe20007f1e0ff */
        /* <DEDUP_REMOVED lines=55> */
[----:B---3--:R-:W-:-:S05]  /*19310*/  IADD3 R18, P3, PT, R28, R15, RZ ;  /* 0x0000000f1c127210 */ /* 0x008fca0007f7e0ff */
[----:B------:R-:W-:Y:S04]  /*19320*/  STL [R1+0x17ec], R18 ;  /* 0x0017ec1201007387 */ /* 0x000fe80000100800 */
[----:B------:R0:W-:Y:S02]  /*19330*/  STL [R1+0x17b8], R17 ;  /* 0x0017b81101007387 */ /* 0x0001e40000100800 */
[----:B0-----:R-:W-:Y:S02]  /*19340*/  LEA.HI.X.SX32 R17, R4, R2, 0x1, P1 ;  /* 0x0000000204117211 */ /* 0x001fe400008f0eff */
[----:B------:R-:W3:Y:S01]  /*19350*/  LDL.LU R4, [R1+0x2c4] ;  /* 0x0002c40001047983 */ /* 0x000ee20000300800 */
[----:B------:R-:W-:-:S05]  /*19360*/  IADD3 R18, P2, PT, R29, R15, RZ ;  /* 0x0000000f1d127210 */ /* 0x000fca0007f5e0ff */
[----:B------:R-:W-:Y:S04]  /*19370*/  STL [R1+0x17f4], R18 ;  /* 0x0017f41201007387 */ /* 0x000fe80000100800 */
[----:B------:R0:W-:Y:S02]  /*19380*/  STL [R1+0x17c0], R17 ;  /* 0x0017c01101007387 */ /* 0x0001e40000100800 */
[----:B0-----:R-:W-:Y:S02]  /*19390*/  LEA.HI.X.SX32 R17, R3, R2, 0x1, P0 ;  /* 0x0000000203117211 */ /* 0x001fe400000f0eff */
[-C--:B------:R-:W-:Y:S01]  /*193a0*/  IADD3 R18, P1, PT, R14, R15.reuse, RZ ;  /* 0x0000000f0e127210 */ /* 0x080fe20007f3e0ff */
        /* <DEDUP_REMOVED lines=39> */
[-C--:B-1----:R-:W-:Y:S02]  /*19620*/  LEA.HI.X.SX32 R17, R12, R2.reuse, 0x1, P6 ;  /* 0x000000020c117211 */ /* 0x082fe400030f0eff */
[----:B------:R-:W5:Y:S04]  /*19630*/  LDL.LU R12, [R1+0x2fc] ;  /* 0x0002fc00010c7983 */ /* 0x000f680000300800 */
[----:B------:R-:W-:Y:S04]  /*19640*/  STL [R1+0x183c], R18 ;  /* 0x00183c1201007387 */ /* 0x000fe80000100800 */
[----:B------:R0:W-:Y:S02]  /*19650*/  STL [R1+0x1808], R17 ;  /* 0x0018081101007387 */ /* 0x0001e40000100800 */
[----:B0-----:R-:W-:-:S02]  /*19660*/  LEA.HI.X.SX32 R17, R11, R2, 0x1, P5 ;  /* 0x000000020b117211 */ /* 0x001fc400028f0eff */
[----:B------:R-:W5:Y:S01]  /*19670*/  LDL.LU R11, [R1+0x300] ;  /* 0x00030000010b7983 */ /* 0x000f620000300800 */
[----:B------:R-:W-:-:S05]  /*19680*/  IADD3 R18, P6, PT, R5, R15, RZ ;  /* 0x0000000f05127210 */ /* 0x000fca0007fde0ff */
[----:B------:R-:W-:Y:S04]  /*19690*/  STL [R1+0x1844], R18 ;  /* 0x0018441201007387 */ /* 0x000fe80000100800 */
[----:B------:R0:W-:Y:S02]  /*196a0*/  STL [R1+0x1810], R17 ;  /* 0x0018101101007387 */ /* 0x0001e40000100800 */
[----:B0-----:R-:W-:Y:S02]  /*196b0*/  LEA.HI.X.SX32 R17, R10, R2, 0x1, P4 ;  /* 0x000000020a117211 */ /* 0x001fe400020f0eff */
[----:B------:R-:W5:Y:S01]  /*196c0*/  LDL.LU R10, [R1+0x318] ;  /* 0x00031800010a7983 */ /* 0x000f620000300800 */
        /* <DEDUP_REMOVED lines=28> */
[-C--:B--2---:R-:W-:Y:S02]  /*19890*/  IADD3 R18, P6, PT, R29, R15.reuse, RZ ;  /* 0x0000000f1d127210 */ /* 0x084fe40007fde0ff */
[----:B0-----:R-:W-:Y:S02]  /*198a0*/  LEA.HI.X.SX32 R17, R4, R2, 0x1, P5 ;  /* 0x0000000204117211 */ /* 0x001fe400028f0eff */
[----:B------:R-:W2:Y:S04]  /*198b0*/  LDL.LU R4, [R1+0x330] ;  /* 0x0003300001047983 */ /* 0x000ea80000300800 */
[----:B------:R5:W-:Y:S04]  /*198c0*/  STL [R1+0x187c], R18 ;  /* 0x00187c1201007387 */ /* 0x000be80000100800 */
[----:B------:R0:W-:Y:S01]  /*198d0*/  STL [R1+0x1848], R17 ;  /* 0x0018481101007387 */ /* 0x0001e20000100800 */
[----:B-----5:R-:W-:-:S02]  /*198e0*/  IADD3 R18, P5, PT, R14, R15, RZ ;  /* 0x0000000f0e127210 */ /* 0x020fc40007fbe0ff */
        /* <DEDUP_REMOVED lines=44> */
[-C--:B0-----:R-:W-:Y:S02]  /*19bb0*/  LEA.HI.X.SX32 R17, R11, R2.reuse, 0x1, P2 ;  /* 0x000000020b117211 */ /* 0x081fe400010f0eff */
[----:B------:R-:W-:Y:S01]  /*19bc0*/  IADD3 R18, P3, PT, R5, R15, RZ ;  /* 0x0000000f05127210 */ /* 0x000fe20007f7e0ff */
[----:B------:R-:W3:Y:S04]  /*19bd0*/  LDL.LU R11, [R1+0x390] ;  /* 0x00039000010b7983 */ /* 0x000ee80000300800 */
[----:B------:R-:W-:Y:S04]  /*19be0*/  STL [R1+0x18cc], R18 ;  /* 0x0018cc1201007387 */ /* 0x000fe80000100800 */
[----:B------:R0:W-:Y:S02]  /*19bf0*/  STL [R1+0x1898], R17 ;  /* 0x0018981101007387 */ /* 0x0001e40000100800 */
[----:B0-----:R-:W-:-:S02]  /*19c00*/  LEA.HI.X.SX32 R17, R10, R2, 0x1, P1 ;  /* 0x000000020a117211 */ /* 0x001fc400008f0eff */
[----:B------:R-:W3:Y:S01]  /*19c10*/  LDL.LU R10, [R1+0x38c] ;  /* 0x00038c00010a7983 */ /* 0x000ee20000300800 */
[----:B--2---:R-:W-:-:S05]  /*19c20*/  IADD3 R18, P2, PT, R4, R15, RZ ;  /* 0x0000000f04127210 */ /* 0x004fca0007f5e0ff */
[----:B------:R-:W-:Y:S04]  /*19c30*/  STL [R1+0x18d4], R18 ;  /* 0x0018d41201007387 */ /* 0x000fe80000100800 */
[----:B------:R0:W-:Y:S02]  /*19c40*/  STL [R1+0x18a0], R17 ;  /* 0x0018a01101007387 */ /* 0x0001e40000100800 */
[----:B0-----:R-:W-:Y:S02]  /*19c50*/  LEA.HI.X.SX32 R17, R9, R2, 0x1, P0 ;  /* 0x0000000209117211 */ /* 0x001fe400000f0eff */
[-C--:B----4-:R-:W-:Y:S01]  /*19c60*/  IADD3 R18, P1, PT, R3, R15.reuse, RZ ;  /* 0x0000000f03127210 */ /* 0x090fe20007f3e0ff */
        /* <DEDUP_REMOVED lines=59> */
[----:B------:R-:W2:Y:S01]  /*1a020*/  LDL.LU R14, [R1+0x34c] ;  /* 0x00034c00010e7983 */ /* 0x000ea20000300800 */
[----:B----4-:R-:W-:-:S05]  /*1a030*/  IADD3 R18, P3, PT, R8, R15, RZ ;  /* 0x0000000f08127210 */ /* 0x010fca0007f7e0ff */
[----:B------:R-:W-:Y:S04]  /*1a040*/  STL [R1+0x193c], R18 ;  /* 0x00193c1201007387 */ /* 0x000fe80000100800 */
[----:B------:R0:W-:Y:S02]  /*1a050*/  STL [R1+0x1908], R17 ;  /* 0x0019081101007387 */ /* 0x0001e40000100800 */
[----:B0-----:R-:W-:Y:S02]  /*1a060*/  LEA.HI.X.SX32 R17, R13, R2, 0x1, P1 ;  /* 0x000000020d117211 */ /* 0x001fe400008f0eff */
[-C--:B-----5:R-:W-:Y:S01]  /*1a070*/  IADD3 R18, P2, PT, R7, R15.reuse, RZ ;  /* 0x0000000f07127210 */ /* 0x0a0fe20007f5e0ff */
        /* <DEDUP_REMOVED lines=59> */
[----:B------:R-:W4:Y:S01]  /*1a430*/  LDL.LU R26, [R1+0x2f0] ;  /* 0x0002f000011a7983 */ /* 0x000f220000300800 */
[----:B-----5:R-:W-:-:S05]  /*1a440*/  IADD3 R18, P4, PT, R12, R15, RZ ;  /* 0x0000000f0c127210 */ /* 0x020fca0007f9e0ff */
[----:B------:R-:W-:Y:S04]  /*1a450*/  STL [R1+0x19a4], R18 ;  /* 0x0019a41201007387 */ /* 0x000fe80000100800 */
[----:B------:R0:W-:Y:S02]  /*1a460*/  STL [R1+0x1970], R17 ;  /* 0x0019701101007387 */ /* 0x0001e40000100800 */
[----:B0-----:R-:W-:Y:S02]  /*1a470*/  LEA.HI.X.SX32 R17, R27, R2, 0x1, P2 ;  /* 0x000000021b117211 */ /* 0x001fe400010f0eff */
[-C--:B------:R-:W-:Y:S01]  /*1a480*/  IADD3 R18, P3, PT, R11, R15.reuse, RZ ;  /* 0x0000000f0b127210 */ /* 0x080fe20007f7e0ff */
        /* <DEDUP_REMOVED lines=48> */
[-C--:B0-----:R-:W-:Y:S02]  /*1a790*/  LEA.HI.X.SX32 R17, R7, R2.reuse, 0x1, P6 ;  /* 0x0000000207117211 */ /* 0x081fe400030f0eff */
[----:B----4-:R-:W-:Y:S01]  /*1a7a0*/  IADD3 R18, P0, PT, R26, R15, RZ ;  /* 0x0000000f1a127210 */ /* 0x010fe20007f1e0ff */
[----:B------:R-:W2:Y:S04]  /*1a7b0*/  LDL.LU R7, [R1+0x29c] ;  /* 0x00029c0001077983 */ /* 0x000ea80000300800 */
[----:B------:R-:W-:Y:S04]  /*1a7c0*/  STL [R1+0x19fc], R18 ;  /* 0x0019fc1201007387 */ /* 0x000fe80000100800 */
[----:B------:R0:W-:Y:S02]  /*1a7d0*/  STL [R1+0x19c8], R17 ;  /* 0x0019c81101007387 */ /* 0x0001e40000100800 */
[----:B0-----:R-:W-:-:S02]  /*1a7e0*/  LEA.HI.X.SX32 R17, R6, R2, 0x1, P5 ;  /* 0x0000000206117211 */ /* 0x001fc400028f0eff */
[----:B------:R-:W4:Y:S01]  /*1a7f0*/  LDL.LU R6, [R1+0x298] ;  /* 0x0002980001067983 */ /* 0x000f220000300800 */
[----:B-----5:R-:W-:-:S05]  /*1a800*/  IADD3 R18, P6, PT, R27, R15, RZ ;  /* 0x0000000f1b127210 */ /* 0x020fca0007fde0ff */
[----:B------:R-:W-:Y:S04]  /*1a810*/  STL [R1+0x1a04], R18 ;  /* 0x001a041201007387 */ /* 0x000fe80000100800 */
[----:B------:R0:W-:Y:S02]  /*1a820*/  STL [R1+0x19d0], R17 ;  /* 0x0019d01101007387 */ /* 0x0001e40000100800 */
[----:B0-----:R-:W-:Y:S02]  /*1a830*/  LEA.HI.X.SX32 R17, R5, R2, 0x1, P4 ;  /* 0x0000000205117211 */ /* 0x001fe400020f0eff */
[----:B------:R-:W5:Y:S01]  /*1a840*/  LDL.LU R5, [R1+0x294] ;  /* 0x0002940001057983 */ /* 0x000f620000300800 */
[----:B------:R-:W-:-:S05]  /*1a850*/  IADD3 R18, P5, PT, R28, R15, RZ ;  /* 0x0000000f1c127210 */ /* 0x000fca0007fbe0ff */
        /* <DEDUP_REMOVED lines=63> */
[----:B------:R-:W5:Y:S01]  /*1ac50*/  LDL.LU R9, [R1+0x250] ;  /* 0x0002500001097983 */ /* 0x000f620000300800 */
[----:B------:R-:W-:-:S05]  /*1ac60*/  IADD3 R18, P6, PT, R3, R15, RZ ;  /* 0x0000000f03127210 */ /* 0x000fca0007fde0ff */
[----:B------:R-:W-:Y:S04]  /*1ac70*/  STL [R1+0x1a74], R18 ;  /* 0x001a741201007387 */ /* 0x000fe80000100800 */
[----:B------:R0:W-:Y:S02]  /*1ac80*/  STL [R1+0x1a40], R17 ;  /* 0x001a401101007387 */ /* 0x0001e40000100800 */
[-C--:B0-----:R-:W-:Y:S02]  /*1ac90*/  LEA.HI.X.SX32 R17, R8, R2.reuse, 0x1, P4 ;  /* 0x0000000208117211 */ /* 0x081fe400020f0eff */
[----:B------:R-:W-:Y:S01]  /*1aca0*/  IADD3 R18, P5, PT, R16, R15, RZ ;  /* 0x0000000f10127210 */ /* 0x000fe20007fbe0ff */
        /* <DEDUP_REMOVED lines=44> */
[----:B-----5:R-:W-:Y:S01]  /*1af70*/  IADD3 R18, P3, PT, R10, R15, RZ ;  /* 0x0000000f0a127210 */ /* 0x020fe20007f7e0ff */
[----:B------:R-:W4:Y:S04]  /*1af80*/  LDL.LU R28, [R1+0x1c4] ;  /* 0x0001c400011c7983 */ /* 0x000f280000300800 */
        /* <DEDUP_REMOVED lines=61> */
[----:B------:R0:W-:Y:S01]  /*1b360*/  STL [R1+0x1af0], R17 ;  /* 0x001af01101007387 */ /* 0x0001e20000100800 */
[----:B------:R-:W-:-:S02]  /*1b370*/  LEA.HI.X.SX32 R16, R16, R2, 0x1, P2 ;  /* 0x0000000210107211 */ /* 0x000fc400010f0eff */
[----:B0-----:R-:W-:Y:S02]  /*1b380*/  LEA.HI.X.SX32 R17, R3, R2, 0x1, P3 ;  /* 0x0000000203117211 */ /* 0x001fe400018f0eff */
[----:B------:R-:W5:Y:S01]  /*1b390*/  LDL.LU R3, [R1+0x188] ;  /* 0x0001880001037983 */ /* 0x000f620000300800 */
[----:B------:R-:W-:-:S05]  /*1b3a0*/  IADD3 R18, P4, PT, R14, R15, RZ ;  /* 0x0000000f0e127210 */ /* 0x000fca0007f9e0ff */
[----:B------:R-:W-:Y:S04]  /*1b3b0*/  STL [R1+0x1b2c], R18 ;  /* 0x001b2c1201007387 */ /* 0x000fe80000100800 */
[----:B------:R0:W-:Y:S04]  /*1b3c0*/  STL [R1+0x1af8], R17 ;  /* 0x001af81101007387 */ /* 0x0001e80000100800 */
[----:B0-----:R-:W5:Y:S01]  /*1b3d0*/  LDL.LU R17, [R1+0x164] ;  /* 0x0001640001117983 */ /* 0x001f620000300800 */
        /* <DEDUP_REMOVED lines=10> */
[-C--:B------:R-:W-:Y:S02]  /*1b480*/  LEA.HI.X.SX32 R14, R14, R2.reuse, 0x1, P4 ;  /* 0x000000020e0e7211 */ /* 0x080fe400020f0eff */
[-C--:B------:R-:W-:Y:S02]  /*1b490*/  LEA.HI.X.SX32 R13, R13, R2.reuse, 0x1, P3 ;  /* 0x000000020d0d7211 */ /* 0x080fe400018f0eff */
[----:B------:R-:W-:Y:S02]  /*1b4a0*/  LEA.HI.X.SX32 R12, R12, R2, 0x1, P2 ;  /* 0x000000020c0c7211 */ /* 0x000fe400010f0eff */
        /* <DEDUP_REMOVED lines=12> */
[----:B------:R0:W-:Y:S04]  /*1b570*/  STL [R1+0x1b20], R16 ;  /* 0x001b201001007387 */ /* 0x0001e80000100800 */
[----:B0-----:R-:W3:Y:S01]  /*1b580*/  LDL.LU R16, [R1+0x14c] ;  /* 0x00014c0001107983 */ /* 0x001ee20000300800 */
        /* <DEDUP_REMOVED lines=12> */
[----:B--2---:R-:W-:Y:S02]  /*1b650*/  IADD3 R18, P2, PT, R5, R15, RZ ;  /* 0x0000000f05127210 */ /* 0x004fe40007f5e0ff */
[----:B------:R-:W-:-:S03]  /*1b660*/  LEA.HI.X.SX32 R11, R11, R2, 0x1, P1 ;  /* 0x000000020b0b7211 */ /* 0x000fc600008f0eff */
[----:B------:R-:W-:Y:S01]  /*1b670*/  STL [R1+0x1b74], R18 ;  /* 0x001b741201007387 */ /* 0x000fe20000100800 */
[----:B------:R-:W-:-:S03]  /*1b680*/  LEA.HI.X.SX32 R10, R10, R2, 0x1, P0 ;  /* 0x000000020a0a7211 */ /* 0x000fc600000f0eff */
[----:B------:R0:W-:Y:S01]  /*1b690*/  STL [R1+0x1b40], R11 ;  /* 0x001b400b01007387 */ /* 0x0001e20000100800 */
[----:B------:R-:W-:-:S03]  /*1b6a0*/  LEA.HI.X.SX32 R9, R9, R2, 0x1, P6 ;  /* 0x0000000209097211 */ /* 0x000fc600030f0eff */
[----:B0-----:R-:W2:Y:S01]  /*1b6b0*/  LDL.LU R11, [R1+0x13c] ;  /* 0x00013c00010b7983 */ /* 0x001ea20000300800 */
[----:B----4-:R-:W-:-:S05]  /*1b6c0*/  IADD3 R18, P1, PT, R4, R15, RZ ;  /* 0x0000000f04127210 */ /* 0x010fca0007f3e0ff */
[----:B------:R-:W-:Y:S04]  /*1b6d0*/  STL [R1+0x1b7c], R18 ;  /* 0x001b7c1201007387 */ /* 0x000fe80000100800 */
[----:B------:R0:W-:Y:S01]  /*1b6e0*/  STL [R1+0x1b48], R10 ;  /* 0x001b480a01007387 */ /* 0x0001e20000100800 */
[----:B------:R-:W-:-:S03]  /*1b6f0*/  LEA.HI.X.SX32 R8, R8, R2, 0x1, P5 ;  /* 0x0000000208087211 */ /* 0x000fc600028f0eff */
[----:B0-----:R-:W4:Y:S01]  /*1b700*/  LDL.LU R10, [R1+0x138] ;  /* 0x00013800010a7983 */ /* 0x001f220000300800 */
[----:B-----5:R-:W-:-:S05]  /*1b710*/  IADD3 R18, P0, PT, R3, R15, RZ ;  /* 0x0000000f03127210 */ /* 0x020fca0007f1e0ff */
[----:B------:R-:W-:Y:S04]  /*1b720*/  STL [R1+0x1b84], R18 ;  /* 0x001b841201007387 */ /* 0x000fe80000100800 */
[----:B------:R0:W-:Y:S01]  /*1b730*/  STL [R1+0x1b50], R9 ;  /* 0x001b500901007387 */ /* 0x0001e20000100800 */
[----:B------:R-:W-:-:S03]  /*1b740*/  LEA.HI.X.SX32 R7, R7, R2, 0x1, P4 ;  /* 0x0000000207077211 */ /* 0x000fc600020f0eff */
[----:B0-----:R-:W5:Y:S01]  /*1b750*/  LDL.LU R9, [R1+0x134] ;  /* 0x0001340001097983 */ /* 0x001f620000300800 */
[----:B------:R-:W-:-:S05]  /*1b760*/  IADD3 R18, P6, PT, R17, R15, RZ ;  /* 0x0000000f11127210 */ /* 0x000fca0007fde0ff */
        /* <DEDUP_REMOVED lines=16> */
[----:B------:R0:W-:Y:S04]  /*1b870*/  STL [R1+0x1b70], R5 ;  /* 0x001b700501007387 */ /* 0x0001e80000100800 */
[----:B0-----:R-:W5:Y:S01]  /*1b880*/  LDL.LU R5, [R1+0x124] ;  /* 0x0001240001057983 */ /* 0x001f620000300800 */
[----:B---3--:R-:W-:-:S05]  /*1b890*/  IADD3 R18, P2, PT, R29, R15, RZ ;  /* 0x0000000f1d127210 */ /* 0x008fca0007f5e0ff */
[----:B------:R0:W-:Y:S04]  /*1b8a0*/  STL [R1+0x1bac], R18 ;  /* 0x001bac1201007387 */ /* 0x0001e80000100800 */
[----:B------:R-:W3:Y:S04]  /*1b8b0*/  LDL.LU R4, [R1+0x120] ;  /* 0x0001200001047983 */ /* 0x000ee80000300800 */
[----:B------:R1:W-:Y:S01]  /*1b8c0*/  STL [R1+0x1b78], R19 ;  /* 0x001b781301007387 */ /* 0x0003e20000100800 */
[----:B0-----:R-:W-:Y:S02]  /*1b8d0*/  IADD3 R18, P1, PT, R16, R15, RZ ;  /* 0x0000000f10127210 */ /* 0x001fe40007f3e0ff */
[----:B-1----:R-:W-:-:S03]  /*1b8e0*/  LEA.HI.X.SX32 R19, R3, R2, 0x1, P0 ;  /* 0x0000000203137211 */ /* 0x002fc600000f0eff */
[----:B------:R0:W-:Y:S04]  /*1b8f0*/  STL [R1+0x1bb4], R18 ;  /* 0x001bb41201007387 */ /* 0x0001e80000100800 */
[----:B------:R-:W3:Y:S04]  /*1b900*/  LDL.LU R3, [R1+0x11c] ;  /* 0x00011c0001037983 */ /* 0x000ee80000300800 */
[----:B------:R1:W-:Y:S01]  /*1b910*/  STL [R1+0x1b80], R19 ;  /* 0x001b801301007387 */ /* 0x0003e20000100800 */
[----:B0-----:R-:W-:Y:S02]  /*1b920*/  IADD3 R18, P0, PT, R14, R15, RZ ;  /* 0x0000000f0e127210 */ /* 0x001fe40007f1e0ff */
[----:B-1----:R-:W-:-:S03]  /*1b930*/  LEA.HI.X.SX32 R19, R17, R2, 0x1, P6 ;  /* 0x0000000211137211 */ /* 0x002fc600030f0eff */
[----:B------:R0:W-:Y:S01]  /*1b940*/  STL [R1+0x1bbc], R18 ;  /* 0x001bbc1201007387 */ /* 0x0001e20000100800 */
[----:B------:R-:W-:-:S03]  /*1b950*/  LEA.HI.X.SX32 R17, R26, R2, 0x1, P5 ;  /* 0x000000021a117211 */ /* 0x000fc600028f0eff */
[----:B------:R-:W-:Y:S04]  /*1b960*/  STL [R1+0x1b88], R19 ;  /* 0x001b881301007387 */ /* 0x000fe80000100800 */
[----:B------:R-:W3:Y:S01]  /*1b970*/  LDL.LU R26, [R1+0x118] ;  /* 0x00011800011a7983 */ /* 0x000ee20000300800 */
[----:B0-----:R-:W-:-:S05]  /*1b980*/  IADD3 R18, P6, PT, R13, R15, RZ ;  /* 0x0000000f0d127210 */ /* 0x001fca0007fde0ff */
        /* <DEDUP_REMOVED lines=11> */
[----:B------:R0:W-:Y:S01]  /*1ba40*/  STL [R1+0x1ba0], R17 ;  /* 0x001ba01101007387 */ /* 0x0001e20000100800 */
[-C--:B------:R-:W-:Y:S02]  /*1ba50*/  LEA.HI.X.SX32 R16, R16, R2.reuse, 0x1, P1 ;  /* 0x0000000210107211 */ /* 0x080fe400008f0eff */
[-C--:B0-----:R-:W-:Y:S02]  /*1ba60*/  LEA.HI.X.SX32 R17, R29, R2.reuse, 0x1, P2 ;  /* 0x000000021d117211 */ /* 0x081fe400010f0eff */
[----:B----4-:R-:W-:Y:S01]  /*1ba70*/  IADD3 R18, P3, PT, R10, R15, RZ ;  /* 0x0000000f0a127210 */ /* 0x010fe20007f7e0ff */
[----:B------:R-:W2:Y:S04]  /*1ba80*/  LDL.LU R29, [R1+0x100] ;  /* 0x00010000011d7983 */ /* 0x000ea80000300800 */
[----:B------:R-:W-:Y:S04]  /*1ba90*/  STL [R1+0x1bdc], R18 ;  /* 0x001bdc1201007387 */ /* 0x000fe80000100800 */
[----:B------:R0:W-:Y:S01]  /*1baa0*/  STL [R1+0x1ba8], R17 ;  /* 0x001ba81101007387 */ /* 0x0001e20000100800 */
[----:B------:R-:W-:-:S03]  /*1bab0*/  LEA.HI.X.SX32 R14, R14, R2, 0x1, P0 ;  /* 0x000000020e0e7211 */ /* 0x000fc600000f0eff */
[----:B0-----:R-:W4:Y:S01]  /*1bac0*/  LDL.LU R17, [R1+0xfc] ;  /* 0x0000fc0001117983 */ /* 0x001f220000300800 */
[----:B-----5:R-:W-:-:S05]  /*1bad0*/  IADD3 R18, P2, PT, R9, R15, RZ ;  /* 0x0000000f09127210 */ /* 0x020fca0007f5e0ff */
[----:B------:R-:W-:Y:S04]  /*1bae0*/  STL [R1+0x1be4], R18 ;  /* 0x001be41201007387 */ /* 0x000fe80000100800 */
[----:B------:R0:W-:Y:S04]  /*1baf0*/  STL [R1+0x1bb0], R16 ;  /* 0x001bb01001007387 */ /* 0x0001e80000100800 */
[----:B0-----:R-:W5:Y:S01]  /*1bb00*/  LDL.LU R16, [R1+0xf8] ;  /* 0x0000f80001107983 */ /* 0x001f620000300800 */
[----:B------:R-:W-:-:S05]  /*1bb10*/  IADD3 R18, P1, PT, R8, R15, RZ ;  /* 0x0000000f08127210 */ /* 0x000fca0007f3e0ff */
[----:B------:R0:W-:Y:S04]  /*1bb20*/  STL [R1+0x1bec], R18 ;  /* 0x001bec1201007387 */ /* 0x0001e80000100800 */
[----:B------:R1:W-:Y:S01]  /*1bb30*/  STL [R1+0x1bb8], R14 ;  /* 0x001bb80e01007387 */ /* 0x0003e20000100800 */
[----:B0-----:R-:W-:-:S03]  /*1bb40*/  LEA.HI.X.SX32 R18, R13, R2, 0x1, P6 ;  /* 0x000000020d127211 */ /* 0x001fc600030f0eff */
[----:B-1----:R-:W5:Y:S01]  /*1bb50*/  LDL.LU R14, [R1+0xf4] ;  /* 0x0000f400010e7983 */ /* 0x002f620000300800 */
[----:B------:R-:W-:-:S05]  /*1bb60*/  IADD3 R19, P0, PT, R7, R15, RZ ;  /* 0x0000000f07137210 */ /* 0x000fca0007f1e0ff */
[----:B------:R-:W-:Y:S04]  /*1bb70*/  STL [R1+0x1bf4], R19 ;  /* 0x001bf41301007387 */ /* 0x000fe80000100800 */
[----:B------:R0:W-:Y:S01]  /*1bb80*/  STL [R1+0x1bc0], R18 ;  /* 0x001bc01201007387 */ /* 0x0001e20000100800 */
[----:B------:R-:W-:Y:S02]  /*1bb90*/  IADD3 R13, P6, PT, R6, R15, RZ ;  /* 0x0000000f060d7210 */ /* 0x000fe40007fde0ff */
[----:B0-----:R-:W-:-:S03]  /*1bba0*/  LEA.HI.X.SX32 R18, R12, R2, 0x1, P5 ;  /* 0x000000020c127211 */ /* 0x001fc600028f0eff */
[----:B------:R0:W-:Y:S04]  /*1bbb0*/  STL [R1+0x1bfc], R13 ;  /* 0x001bfc0d01007387 */ /* 0x0001e80000100800 */
[----:B0-----:R-:W5:Y:S04]  /*1bbc0*/  LDL.LU R13, [R1+0xf0] ;  /* 0x0000f000010d7983 */ /* 0x001f680000300800 */
[----:B------:R0:W-:Y:S02]  /*1bbd0*/  STL [R1+0x1bc8], R18 ;  /* 0x001bc81201007387 */ /* 0x0001e40000100800 */
[----:B0-----:R-:W-:-:S02]  /*1bbe0*/  LEA.HI.X.SX32 R18, R11, R2, 0x1, P4 ;  /* 0x000000020b127211 */ /* 0x001fc400020f0eff */
[-C--:B------:R-:W-:Y:S02]  /*1bbf0*/  LEA.HI.X.SX32 R9, R9, R2.reuse, 0x1, P2 ;  /* 0x0000000209097211 */ /* 0x080fe400010f0eff */
[-C--:B------:R-:W-:Y:S02]  /*1bc00*/  LEA.HI.X.SX32 R8, R8, R2.reuse, 0x1, P1 ;  /* 0x0000000208087211 */ /* 0x080fe400008f0eff */
[-C--:B------:R-:W-:Y:S02]  /*1bc10*/  LEA.HI.X.SX32 R7, R7, R2.reuse, 0x1, P0 ;  /* 0x0000000207077211 */ /* 0x080fe400000f0eff */
[----:B------:R-:W-:Y:S02]  /*1bc20*/  LEA.HI.X.SX32 R6, R6, R2, 0x1, P6 ;  /* 0x0000000206067211 */ /* 0x000fe400030f0eff */
[----:B------:R-:W-:-:S05]  /*1bc30*/  IADD3 R12, P5, PT, R5, R15, RZ ;  /* 0x0000000f050c7210 */ /* 0x000fca0007fbe0ff */
[----:B------:R0:W-:Y:S01]  /*1bc40*/  STL [R1+0x1c04], R12 ;  /* 0x001c040c01007387 */ /* 0x0001e20000100800 */
[----:B---3--:R-:W-:-:S03]  /*1bc50*/  IADD3 R11, P4, PT, R4, R15, RZ ;  /* 0x0000000f040b7210 */ /* 0x008fc60007f9e0ff */
[----:B0-----:R-:W3:Y:S04]  /*1bc60*/  LDL.LU R12, [R1+0xec] ;  /* 0x0000ec00010c7983 */ /* 0x001ee80000300800 */
[----:B------:R0:W-:Y:S04]  /*1bc70*/  STL [R1+0x1bd0], R18 ;  /* 0x001bd01201007387 */ /* 0x0001e80000100800 */
[----:B------:R1:W-:Y:S01]  /*1bc80*/  STL [R1+0x1c0c], R11 ;  /* 0x001c0c0b01007387 */ /* 0x0003e20000100800 */
[----:B0-----:R-:W-:-:S03]  /*1bc90*/  LEA.HI.X.SX32 R18, R10, R2, 0x1, P3 ;  /* 0x000000020a127211 */ /* 0x001fc600018f0eff */
[----:B-1----:R-:W3:Y:S01]  /*1bca0*/  LDL.LU R11, [R1+0xe8] ;  /* 0x0000e800010b7983 */ /* 0x002ee20000300800 */
[----:B------:R-:W-:-:S03]  /*1bcb0*/  IADD3 R10, P3, PT, R3, R15, RZ ;  /* 0x0000000f030a7210 */ /* 0x000fc60007f7e0ff */
[----:B------:R-:W-:Y:S04]  /*1bcc0*/  STL [R1+0x1bd8], R18 ;  /* 0x001bd81201007387 */ /* 0x000fe80000100800 */
[----:B------:R0:W-:Y:S04]  /*1bcd0*/  STL [R1+0x1c14], R10 ;  /* 0x001c140a01007387 */ /* 0x0001e80000100800 */
[----:B0-----:R-:W3:Y:S04]  /*1bce0*/  LDL.LU R10, [R1+0xe4] ;  /* 0x0000e400010a7983 */ /* 0x001ee80000300800 */
[----:B------:R0:W-:Y:S01]  /*1bcf0*/  STL [R1+0x1be0], R9 ;  /* 0x001be00901007387 */ /* 0x0001e20000100800 */
[----:B------:R-:W-:-:S03]  /*1bd00*/  IADD3 R18, P2, PT, R26, R15, RZ ;  /* 0x0000000f1a127210 */ /* 0x000fc60007f5e0ff */
[----:B0-----:R-:W3:Y:S04]  /*1bd10*/  LDL.LU R9, [R1+0xe0] ;  /* 0x0000e00001097983 */ /* 0x001ee80000300800 */
        /* <DEDUP_REMOVED lines=11> */
[----:B------:R-:W-:Y:S02]  /*1bdd0*/  LEA.HI.X.SX32 R5, R5, R2, 0x1, P5 ;  /* 0x0000000205057211 */ /* 0x000fe400028f0eff */
[----:B--2---:R-:W-:-:S05]  /*1bde0*/  IADD3 R18, P6, PT, R29, R15, RZ ;  /* 0x0000000f1d127210 */ /* 0x004fca0007fde0ff */
[----:B------:R0:W-:Y:S04]  /*1bdf0*/  STL [R1+0x1c34], R18 ;  /* 0x001c341201007387 */ /* 0x0001e80000100800 */
[----:B------:R1:W-:Y:S01]  /*1be00*/  STL [R1+0x1c00], R5 ;  /* 0x001c000501007387 */ /* 0x0003e20000100800 */
[----:B0-----:R-:W-:Y:S02]  /*1be10*/  LEA.HI.X.SX32 R18, R4, R2, 0x1, P4 ;  /* 0x0000000204127211 */ /* 0x001fe400020f0eff */
[-C--:B----4-:R-:W-:Y:S01]  /*1be20*/  IADD3 R19, P5, PT, R17, R15.reuse, RZ ;  /* 0x0000000f11137210 */ /* 0x090fe20007fbe0ff */
[----:B-1----:R-:W2:Y:S04]  /*1be30*/  LDL.LU R5, [R1+0xd0] ;  /* 0x0000d00001057983 */ /* 0x002ea80000300800 */
[----:B------:R5:W-:Y:S04]  /*1be40*/  STL [R1+0x1c3c], R19 ;  /* 0x001c3c1301007387 */ /* 0x000be80000100800 */
[----:B------:R-:W4:Y:S04]  /*1be50*/  LDL.LU R4, [R1+0xcc] ;  /* 0x0000cc0001047983 */ /* 0x000f280000300800 */
[----:B------:R0:W-:Y:S01]  /*1be60*/  STL [R1+0x1c08], R18 ;  /* 0x001c081201007387 */ /* 0x0001e20000100800 */
[----:B-----5:R-:W-:-:S02]  /*1be70*/  IADD3 R19, P4, PT, R16, R15, RZ ;  /* 0x0000000f10137210 */ /* 0x020fc40007f9e0ff */
[----:B0-----:R-:W-:-:S03]  /*1be80*/  LEA.HI.X.SX32 R18, R3, R2, 0x1, P3 ;  /* 0x0000000203127211 */ /* 0x001fc600018f0eff */
[----:B------:R0:W-:Y:S04]  /*1be90*/  STL [R1+0x1c44], R19 ;  /* 0x001c441301007387 */ /* 0x0001e80000100800 */
[----:B------:R-:W5:Y:S04]  /*1bea0*/  LDL.LU R3, [R1+0xc8] ;  /* 0x0000c80001037983 */ /* 0x000f680000300800 */
[----:B------:R1:W-:Y:S01]  /*1beb0*/  STL [R1+0x1c10], R18 ;  /* 0x001c101201007387 */ /* 0x0003e20000100800 */
[----:B0-----:R-:W-:Y:S02]  /*1bec0*/  IADD3 R19, P3, PT, R14, R15, RZ ;  /* 0x0000000f0e137210 */ /* 0x001fe40007f7e0ff */
[----:B-1----:R-:W-:-:S03]  /*1bed0*/  LEA.HI.X.SX32 R18, R26, R2, 0x1, P2 ;  /* 0x000000021a127211 */ /* 0x002fc600010f0eff */
[----:B------:R-:W-:Y:S04]  /*1bee0*/  STL [R1+0x1c4c], R19 ;  /* 0x001c4c1301007387 */ /* 0x000fe80000100800 */
[----:B------:R-:W5:Y:S04]  /*1bef0*/  LDL.LU R26, [R1+0xc0] ;  /* 0x0000c000011a7983 */ /* 0x000f680000300800 */
[----:B------:R0:W-:Y:S02]  /*1bf00*/  STL [R1+0x1c18], R18 ;  /* 0x001c181201007387 */ /* 0x0001e40000100800 */
[----:B0-----:R-:W-:-:S02]  /*1bf10*/  LEA.HI.X.SX32 R18, R27, R2, 0x1, P1 ;  /* 0x000000021b127211 */ /* 0x001fc400008f0eff */
[----:B------:R-:W5:Y:S01]  /*1bf20*/  LDL.LU R27, [R1+0xb8] ;  /* 0x0000b800011b7983 */ /* 0x000f620000300800 */
[----:B------:R-:W-:-:S05]  /*1bf30*/  IADD3 R19, P2, PT, R13, R15, RZ ;  /* 0x0000000f0d137210 */ /* 0x000fca0007f5e0ff */
[----:B------:R-:W-:Y:S04]  /*1bf40*/  STL [R1+0x1c54], R19 ;  /* 0x001c541301007387 */ /* 0x000fe80000100800 */
[----:B------:R0:W-:Y:S02]  /*1bf50*/  STL [R1+0x1c20], R18 ;  /* 0x001c201201007387 */ /* 0x0001e40000100800 */
[-C--:B0-----:R-:W-:Y:S02]  /*1bf60*/  LEA.HI.X.SX32 R18, R28, R2.reuse, 0x1, P0 ;  /* 0x000000021c127211 */ /* 0x081fe400000f0eff */
[----:B------:R-:W5:Y:S01]  /*1bf70*/  LDL.LU R28, [R1+0xb0] ;  /* 0x0000b000011c7983 */ /* 0x000f620000300800 */
[-C--:B------:R-:W-:Y:S02]  /*1bf80*/  LEA.HI.X.SX32 R16, R16, R2.reuse, 0x1, P4 ;  /* 0x0000000210107211 */ /* 0x080fe400020f0eff */
[----:B------:R-:W-:-:S02]  /*1bf90*/  LEA.HI.X.SX32 R13, R13, R2, 0x1, P2 ;  /* 0x000000020d0d7211 */ /* 0x000fc400010f0eff */
[----:B---3--:R-:W-:-:S05]  /*1bfa0*/  IADD3 R19, P1, PT, R12, R15, RZ ;  /* 0x0000000f0c137210 */ /* 0x008fca0007f3e0ff */
[----:B------:R-:W-:Y:S04]  /*1bfb0*/  STL [R1+0x1c5c], R19 ;  /* 0x001c5c1301007387 */ /* 0x000fe80000100800 */
[----:B------:R0:W-:Y:S01]  /*1bfc0*/  STL [R1+0x1c28], R18 ;  /* 0x001c281201007387 */ /* 0x0001e20000100800 */
[----:B------:R-:W-:Y:S02]  /*1bfd0*/  IADD3 R20, P0, PT, R11, R15, RZ ;  /* 0x0000000f0b147210 */ /* 0x000fe40007f1e0ff */
[----:B0-----:R-:W-:-:S03]  /*1bfe0*/  LEA.HI.X.SX32 R18, R29, R2, 0x1, P6 ;  /* 0x000000021d127211 */ /* 0x001fc600030f0eff */
[----:B------:R-:W-:Y:S04]  /*1bff0*/  STL [R1+0x1c64], R20 ;  /* 0x001c641401007387 */ /* 0x000fe80000100800 */
[----:B------:R-:W3:Y:S04]  /*1c000*/  LDL.LU R29, [R1+0x98] ;  /* 0x00009800011d7983 */ /* 0x000ee80000300800 */
[----:B------:R0:W-:Y:S01]  /*1c010*/  STL [R1+0x1c30], R18 ;  /* 0x001c301201007387 */ /* 0x0001e20000100800 */
[----:B------:R-:W-:Y:S02]  /*1c020*/  IADD3 R19, P6, PT, R10, R15, RZ ;  /* 0x0000000f0a137210 */ /* 0x000fe40007fde0ff */
[----:B0-----:R-:W-:-:S03]  /*1c030*/  LEA.HI.X.SX32 R18, R17, R2, 0x1, P5 ;  /* 0x0000000211127211 */ /* 0x001fc600028f0eff */
[----:B------:R0:W-:Y:S04]  /*1c040*/  STL [R1+0x1c6c], R19 ;  /* 0x001c6c1301007387 */ /* 0x0001e80000100800 */
[----:B------:R-:W-:Y:S01]  /*1c050*/  STL [R1+0x1c38], R18 ;  /* 0x001c381201007387 */ /* 0x000fe20000100800 */
[----:B------:R-:W-:-:S03]  /*1c060*/  IADD3 R17, P5, PT, R9, R15, RZ ;  /* 0x0000000f09117210 */ /* 0x000fc60007fbe0ff */
[----:B------:R-:W3:Y:S04]  /*1c070*/  LDL.LU R20, [R1+0x90] ;  /* 0x0000900001147983 */ /* 0x000ee80000300800 */
[----:B------:R1:W-:Y:S04]  /*1c080*/  STL [R1+0x1c74], R17 ;  /* 0x001c741101007387 */ /* 0x0003e80000100800 */
[----:B------:R1:W-:Y:S04]  /*1c090*/  STL [R1+0x1c40], R16 ;  /* 0x001c401001007387 */ /* 0x0003e80000100800 */
[----:B0-----:R-:W3:Y:S01]  /*1c0a0*/  LDL.LU R19, [R1+0x88] ;  /* 0x0000880001137983 */ /* 0x001ee20000300800 */
[----:B-1----:R-:W-:-:S02]  /*1c0b0*/  IADD3 R17, P4, PT, R8, R15, RZ ;  /* 0x0000000f08117210 */ /* 0x002fc40007f9e0ff */
[----:B------:R-:W-:-:S03]  /*1c0c0*/  LEA.HI.X.SX32 R16, R14, R2, 0x1, P3 ;  /* 0x000000020e107211 */ /* 0x000fc600018f0eff */
[----:B------:R-:W-:Y:S04]  /*1c0d0*/  STL [R1+0x1c7c], R17 ;  /* 0x001c7c1101007387 */ /* 0x000fe80000100800 */
[----:B------:R-:W-:Y:S04]  /*1c0e0*/  STL [R1+0x1c48], R16 ;  /* 0x001c481001007387 */ /* 0x000fe80000100800 */
[----:B------:R-:W3:Y:S01]  /*1c0f0*/  LDL.LU R18, [R1+0x84] ;  /* 0x0000840001127983 */ /* 0x000ee20000300800 */
[----:B------:R-:W-:-:S05]  /*1c100*/  IADD3 R14, P3, PT, R7, R15, RZ ;  /* 0x0000000f070e7210 */ /* 0x000fca0007f7e0ff */
[----:B------:R0:W-:Y:S04]  /*1c110*/  STL [R1+0x1c84], R14 ;  /* 0x001c840e01007387 */ /* 0x0001e80000100800 */
[----:B------:R2:W-:Y:S01]  /*1c120*/  STL [R1+0x1c50], R13 ;  /* 0x001c500d01007387 */ /* 0x0005e20000100800 */
[----:B0-----:R-:W-:-:S05]  /*1c130*/  IADD3 R14, P2, PT, R6, R15, RZ ;  /* 0x0000000f060e7210 */ /* 0x001fca0007f5e0ff */
[----:B------:R-:W-:Y:S04]  /*1c140*/  STL [R1+0x1c8c], R14 ;  /* 0x001c8c0e01007387 */ /* 0x000fe80000100800 */
[----:B------:R-:W3:Y:S01]  /*1c150*/  LDL.LU R17, [R1+0x80] ;  /* 0x0000800001117983 */ /* 0x000ee20000300800 */
[----:B------:R-:W-:-:S05]  /*1c160*/  LEA.HI.X.SX32 R12, R12, R2, 0x1, P1 ;  /* 0x000000020c0c7211 */ /* 0x000fca00008f0eff */
[----:B------:R0:W-:Y:S01]  /*1c170*/  STL [R1+0x1c58], R12 ;  /* 0x001c580c01007387 */ /* 0x0001e20000100800 */
[-C--:B------:R-:W-:Y:S02]  /*1c180*/  LEA.HI.X.SX32 R10, R10, R2.reuse, 0x1, P6 ;  /* 0x000000020a0a7211 */ /* 0x080fe400030f0eff */
[----:B--2---:R-:W-:Y:S02]  /*1c190*/  IADD3 R13, P1, PT, R5, R15, RZ ;  /* 0x0000000f050d7210 */ /* 0x004fe40007f3e0ff */
[----:B0-----:R-:W-:-:S03]  /*1c1a0*/  LEA.HI.X.SX32 R12, R11, R2, 0x1, P0 ;  /* 0x000000020b0c7211 */ /* 0x001fc600000f0eff */
[----:B------:R-:W-:Y:S01]  /*1c1b0*/  STL [R1+0x1c94], R13 ;  /* 0x001c940d01007387 */ /* 0x000fe20000100800 */
[----:B----4-:R-:W-:-:S03]  /*1c1c0*/  IADD3 R11, P0, PT, R4, R15, RZ ;  /* 0x0000000f040b7210 */ /* 0x010fc60007f1e0ff */
[----:B------:R-:W-:Y:S04]  /*1c1d0*/  STL [R1+0x1c60], R12 ;  /* 0x001c600c01007387 */ /* 0x000fe80000100800 */
[----:B------:R-:W2:Y:S04]  /*1c1e0*/  LDL.LU R16, [R1+0x7c] ;  /* 0x00007c0001107983 */ /* 0x000ea80000300800 */
[----:B------:R5:W-:Y:S04]  /*1c1f0*/  STL [R1+0x1c9c], R11 ;  /* 0x001c9c0b01007387 */ /* 0x000be80000100800 */
[----:B------:R0:W-:Y:S01]  /*1c200*/  STL [R1+0x1c68], R10 ;  /* 0x001c680a01007387 */ /* 0x0001e20000100800 */
[----:B-----5:R-:W-:-:S02]  /*1c210*/  IADD3 R11, P6, PT, R3, R15, RZ ;  /* 0x0000000f030b7210 */ /* 0x020fc40007fde0ff */
[----:B0-----:R-:W-:-:S03]  /*1c220*/  LEA.HI.X.SX32 R10, R9, R2, 0x1, P5 ;  /* 0x00000002090a7211 */ /* 0x001fc600028f0eff */
[----:B------:R-:W-:Y:S04]  /*1c230*/  STL [R1+0x1ca4], R11 ;  /* 0x001ca40b01007387 */ /* 0x000fe80000100800 */
[----:B------:R-:W4:Y:S04]  /*1c240*/  LDL.LU R14, [R1+0x10] ;  /* 0x00001000010e7983 */ /* 0x000f280000300800 */
[----:B------:R0:W-:Y:S01]  /*1c250*/  STL [R1+0x1c70], R10 ;  /* 0x001c700a01007387 */ /* 0x0001e20000100800 */
[----:B------:R-:W-:Y:S02]  /*1c260*/  IADD3 R9, P5, PT, R26, R15, RZ ;  /* 0x0000000f1a097210 */ /* 0x000fe40007fbe0ff */
[----:B0-----:R-:W-:-:S03]  /*1c270*/  LEA.HI.X.SX32 R10, R8, R2, 0x1, P4 ;  /* 0x00000002080a7211 */ /* 0x001fc600020f0eff */
[----:B------:R0:W-:Y:S01]  /*1c280*/  STL [R1+0x1cac], R9 ;  /* 0x001cac0901007387 */ /* 0x0001e20000100800 */
[----:B------:R-:W-:-:S03]  /*1c290*/  LEA.HI.X.SX32 R8, R7, R2, 0x1, P3 ;  /* 0x0000000207087211 */ /* 0x000fc600018f0eff */
[----:B------:R1:W-:Y:S01]  /*1c2a0*/  STL [R1+0x1c78], R10 ;  /* 0x001c780a01007387 */ /* 0x0003e20000100800 */
[----:B------:R-:W-:-:S03]  /*1c2b0*/  LEA.HI.X.SX32 R6, R6, R2, 0x1, P2 ;  /* 0x0000000206067211 */ /* 0x000fc600010f0eff */
[----:B------:R-:W5:Y:S01]  /*1c2c0*/  LDL.LU R13, [R1+0x78] ;  /* 0x00007800010d7983 */ /* 0x000f620000300800 */
[----:B0-----:R-:W-:-:S05]  /*1c2d0*/  IADD3 R9, P4, PT, R27, R15, RZ ;  /* 0x0000000f1b097210 */ /* 0x001fca0007f9e0ff */
[----:B------:R-:W-:Y:S04]  /*1c2e0*/  STL [R1+0x1cb4], R9 ;  /* 0x001cb40901007387 */ /* 0x000fe80000100800 */
[----:B------:R-:W-:Y:S04]  /*1c2f0*/  STL [R1+0x1c80], R8 ;  /* 0x001c800801007387 */ /* 0x000fe80000100800 */
[----:B------:R-:W5:Y:S01]  /*1c300*/  LDL.LU R12, [R1+0x70] ;  /* 0x00007000010c7983 */ /* 0x000f620000300800 */
[----:B------:R-:W-:-:S05]  /*1c310*/  IADD3 R7, P3, PT, R28, R15, RZ ;  /* 0x0000000f1c077210 */ /* 0x000fca0007f7e0ff */
[----:B------:R-:W-:Y:S04]  /*1c320*/  STL [R1+0x1cbc], R7 ;  /* 0x001cbc0701007387 */ /* 0x000fe80000100800 */
[----:B------:R-:W5:Y:S04]  /*1c330*/  LDL.LU R11, [R1+0x6c] ;  /* 0x00006c00010b7983 */ /* 0x000f680000300800 */
[----:B------:R0:W-:Y:S04]  /*1c340*/  STL [R1+0x1c88], R6 ;  /* 0x001c880601007387 */ /* 0x0001e80000100800 */
[----:B-1----:R-:W5:Y:S01]  /*1c350*/  LDL.LU R10, [R1+0x68] ;  /* 0x00006800010a7983 */ /* 0x002f620000300800 */
[----:B0-----:R-:W-:-:S02]  /*1c360*/  LEA.HI.X.SX32 R6, R5, R2, 0x1, P1 ;  /* 0x0000000205067211 */ /* 0x001fc400008f0eff */
[----:B---3--:R-:W-:-:S05]  /*1c370*/  IADD3 R7, P2, PT, R29, R15, RZ ;  /* 0x0000000f1d077210 */ /* 0x008fca0007f5e0ff */
[----:B------:R-:W-:Y:S04]  /*1c380*/  STL [R1+0x1cc4], R7 ;  /* 0x001cc40701007387 */ /* 0x000fe80000100800 */
[----:B------:R-:W3:Y:S04]  /*1c390*/  LDL.LU R9, [R1+0x64] ;  /* 0x0000640001097983 */ /* 0x000ee80000300800 */
[----:B------:R0:W-:Y:S04]  /*1c3a0*/  STL [R1+0x1c90], R6 ;  /* 0x001c900601007387 */ /* 0x0001e80000100800 */
[----:B------:R-:W3:Y:S01]  /*1c3b0*/  LDL.LU R8, [R1+0x60] ;  /* 0x0000600001087983 */ /* 0x000ee20000300800 */
[----:B------:R-:W-:-:S02]  /*1c3c0*/  IADD3 R5, P1, PT, R20, R15, RZ ;  /* 0x0000000f14057210 */ /* 0x000fc40007f3e0ff */
[----:B0-----:R-:W-:-:S03]  /*1c3d0*/  LEA.HI.X.SX32 R6, R4, R2, 0x1, P0 ;  /* 0x0000000204067211 */ /* 0x001fc600000f0eff */
[----:B------:R0:W-:Y:S01]  /*1c3e0*/  STL [R1+0x1ccc], R5 ;  /* 0x001ccc0501007387 */ /* 0x0001e20000100800 */
[----:B------:R-:W-:-:S03]  /*1c3f0*/  LEA.HI.X.SX32 R4, R3, R2, 0x1, P6 ;  /* 0x0000000203047211 */ /* 0x000fc600030f0eff */
[----:B------:R1:W-:Y:S04]  /*1c400*/  STL [R1+0x1c98], R6 ;  /* 0x001c980601007387 */ /* 0x0003e80000100800 */
[----:B------:R-:W3:Y:S01]  /*1c410*/  LDL.LU R7, [R1+0x50] ;  /* 0x0000500001077983 */ /* 0x000ee20000300800 */
[----:B0-----:R-:W-:-:S05]  /*1c420*/  IADD3 R5, P0, PT, R19, R15, RZ ;  /* 0x0000000f13057210 */ /* 0x001fca0007f1e0ff */
[----:B------:R0:W-:Y:S01]  /*1c430*/  STL [R1+0x1cd4], R5 ;  /* 0x001cd40501007387 */ /* 0x0001e20000100800 */
[----:B-1----:R-:W-:-:S03]  /*1c440*/  LEA.HI.X.SX32 R6, R26, R2, 0x1, P5 ;  /* 0x000000021a067211 */ /* 0x002fc600028f0eff */
[----:B------:R1:W-:Y:S01]  /*1c450*/  STL [R1+0x1ca0], R4 ;  /* 0x001ca00401007387 */ /* 0x0003e20000100800 */
[----:B------:R-:W-:-:S03]  /*1c460*/  IADD3 R3, P6, PT, R18, R15, RZ ;  /* 0x0000000f12037210 */ /* 0x000fc60007fde0ff */
[----:B0-----:R-:W3:Y:S04]  /*1c470*/  LDL.LU R5, [R1+0x48] ;  /* 0x0000480001057983 */ /* 0x001ee80000300800 */
[----:B------:R-:W-:Y:S04]  /*1c480*/  STL [R1+0x1cdc], R3 ;  /* 0x001cdc0301007387 */ /* 0x000fe80000100800 */
[----:B-1----:R-:W3:Y:S04]  /*1c490*/  LDL.LU R4, [R1+0x40] ;  /* 0x0000400001047983 */ /* 0x002ee80000300800 */
[----:B------:R0:W-:Y:S04]  /*1c4a0*/  STL [R1+0x1ca8], R6 ;  /* 0x001ca80601007387 */ /* 0x0001e80000100800 */
[----:B0-----:R-:W3:Y:S01]  /*1c4b0*/  LDL.LU R6, [R1+0x3c] ;  /* 0x00003c0001067983 */ /* 0x001ee20000300800 */
[----:B------:R-:W-:-:S05]  /*1c4c0*/  IADD3 R3, P5, PT, R17, R15, RZ ;  /* 0x0000000f11037210 */ /* 0x000fca0007fbe0ff */
[----:B------:R0:W-:Y:S04]  /*1c4d0*/  STL [R1+0x1ce4], R3 ;  /* 0x001ce40301007387 */ /* 0x0001e80000100800 */
[----:B0-----:R-:W3:Y:S01]  /*1c4e0*/  LDL.LU R3, [R1+0x38] ;  /* 0x0000380001037983 */ /* 0x001ee20000300800 */
[----:B------:R-:W-:-:S05]  /*1c4f0*/  LEA.HI.X.SX32 R22, R27, R2, 0x1, P4 ;  /* 0x000000021b167211 */ /* 0x000fca00020f0eff */
[----:B------:R0:W-:Y:S04]  /*1c500*/  STL [R1+0x1cb0], R22 ;  /* 0x001cb01601007387 */ /* 0x0001e80000100800 */
[----:B------:R-:W3:Y:S01]  /*1c510*/  LDL.LU R26, [R1+0x30] ;  /* 0x00003000011a7983 */ /* 0x000ee20000300800 */
[----:B--2---:R-:W-:Y:S02]  /*1c520*/  IADD3 R21, P4, PT, R16, R15, RZ ;  /* 0x0000000f10157210 */ /* 0x004fe40007f9e0ff */
[----:B0-----:R-:W-:-:S03]  /*1c530*/  LEA.HI.X.SX32 R22, R28, R2, 0x1, P3 ;  /* 0x000000021c167211 */ /* 0x001fc600018f0eff */
[----:B------:R4:W-:Y:S04]  /*1c540*/  STL [R1+0x1d4c], R21 ;  /* 0x001d4c1501007387 */ /* 0x0009e80000100800 */
[----:B------:R-:W2:Y:S04]  /*1c550*/  LDL.LU R27, [R1+0x28] ;  /* 0x00002800011b7983 */ /* 0x000ea80000300800 */
[----:B------:R0:W-:Y:S01]  /*1c560*/  STL [R1+0x1cb8], R22 ;  /* 0x001cb81601007387 */ /* 0x0001e20000100800 */
[----:B------:R-:W-:-:S03]  /*1c570*/  LEA.HI.X.SX32 R20, R20, R2, 0x1, P1 ;  /* 0x0000000214147211 */ /* 0x000fc600008f0eff */
[----:B------:R-:W2:Y:S01]  /*1c580*/  LDL.LU R28, [R1+0x20] ;  /* 0x00002000011c7983 */ /* 0x000ea20000300800 */
[----:B----4-:R-:W-:Y:S02]  /*1c590*/  IADD3 R21, P3, PT, R14, R15, RZ ;  /* 0x0000000f0e157210 */ /* 0x010fe40007f7e0ff */
[----:B0-----:R-:W-:-:S03]  /*1c5a0*/  LEA.HI.X.SX32 R22, R29, R2, 0x1, P2 ;  /* 0x000000021d167211 */ /* 0x001fc600010f0eff */
[----:B------:R5:W-:Y:S04]  /*1c5b0*/  STL [R1+0x1cec], R21 ;  /* 0x001cec1501007387 */ /* 0x000be80000100800 */
[----:B------:R-:W4:Y:S04]  /*1c5c0*/  LDL.LU R29, [R1+0x3ac] ;  /* 0x0003ac00011d7983 */ /* 0x000f280000300800 */
[----:B------:R-:W-:Y:S01]  /*1c5d0*/  STL [R1+0x1cc0], R22 ;  /* 0x001cc01601007387 */ /* 0x000fe20000100800 */
[----:B------:R-:W-:Y:S02]  /*1c5e0*/  LEA.HI.X.SX32 R17, R17, R2, 0x1, P5 ;  /* 0x0000000211117211 */ /* 0x000fe400028f0eff */
[----:B-----5:R-:W-:-:S05]  /*1c5f0*/  IADD3 R21, P2, PT, R13, R15, RZ ;  /* 0x0000000f0d157210 */ /* 0x020fca0007f5e0ff */
[----:B------:R0:W-:Y:S04]  /*1c600*/  STL [R1+0x1cf4], R21 ;  /* 0x001cf41501007387 */ /* 0x0001e80000100800 */
[----:B------:R1:W-:Y:S01]  /*1c610*/  STL [R1+0x1cc8], R20 ;  /* 0x001cc81401007387 */ /* 0x0003e20000100800 */
[-C--:B0-----:R-:W-:Y:S02]  /*1c620*/  LEA.HI.X.SX32 R21, R19, R2.reuse, 0x1, P0 ;  /* 0x0000000213157211 */ /* 0x081fe400000f0eff */
[----:B------:R-:W-:Y:S02]  /*1c630*/  IADD3 R22, P1, PT, R12, R15, RZ ;  /* 0x0000000f0c167210 */ /* 0x000fe40007f3e0ff */
[----:B------:R-:W-:-:S03]  /*1c640*/  LEA.HI.X.SX32 R19, R18, R2, 0x1, P6 ;  /* 0x0000000212137211 */ /* 0x000fc600030f0eff */
[----:B------:R-:W-:Y:S01]  /*1c650*/  STL [R1+0x1cfc], R22 ;  /* 0x001cfc1601007387 */ /* 0x000fe20000100800 */
[----:B------:R-:W-:-:S03]  /*1c660*/  IMAD R0, R0, UR10, RZ ;  /* 0x0000000a00007c24 */ /* 0x000fc6000f8e02ff */
[----:B------:R-:W-:Y:S01]  /*1c670*/  STL [R1+0x1cd0], R21 ;  /* 0x001cd01501007387 */ /* 0x000fe20000100800 */
[----:B------:R-:W-:Y:S02]  /*1c680*/  LEA.HI.X.SX32 R13, R13, R2, 0x1, P2 ;  /* 0x000000020d0d7211 */ /* 0x000fe400010f0eff */
[----:B-1----:R-:W-:-:S05]  /*1c690*/  IADD3 R20, P0, PT, R11, R15, RZ ;  /* 0x0000000f0b147210 */ /* 0x002fca0007f1e0ff */
[----:B------:R-:W-:Y:S01]  /*1c6a0*/  STL [R1+0x1d04], R20 ;  /* 0x001d041401007387 */ /* 0x000fe20000100800 */
[----:B------:R-:W-:-:S03]  /*1c6b0*/  IADD3 R18, P6, PT, R10, R15, RZ ;  /* 0x0000000f0a127210 */ /* 0x000fc60007fde0ff */
[----:B------:R-:W-:Y:S04]  /*1c6c0*/  STL [R1+0x1cd8], R19 ;  /* 0x001cd81301007387 */ /* 0x000fe80000100800 */
[----:B------:R0:W-:Y:S04]  /*1c6d0*/  STL [R1+0x1d0c], R18 ;  /* 0x001d0c1201007387 */ /* 0x0001e80000100800 */
[----:B------:R1:W-:Y:S01]  /*1c6e0*/  STL [R1+0x1ce0], R17 ;  /* 0x001ce01101007387 */ /* 0x0003e20000100800 */
[-C--:B0-----:R-:W-:Y:S02]  /*1c6f0*/  LEA.HI.X.SX32 R18, R16, R2.reuse, 0x1, P4 ;  /* 0x0000000210127211 */ /* 0x081fe400020f0eff */
[----:B------:R-:W-:-:S02]  /*1c700*/  LEA.HI.X.SX32 R16, R14, R2, 0x1, P3 ;  /* 0x000000020e107211 */ /* 0x000fc400018f0eff */
[-C--:B------:R-:W-:Y:S02]  /*1c710*/  IADD3 R14, P3, PT, R0, R15.reuse, RZ ;  /* 0x0000000f000e7210 */ /* 0x080fe40007f7e0ff */
[----:B------:R-:W-:Y:S02]  /*1c720*/  LEA.HI.X.SX32 R10, R10, R2, 0x1, P6 ;  /* 0x000000020a0a7211 */ /* 0x000fe400030f0eff */
[----:B---3--:R-:W-:-:S05]  /*1c730*/  IADD3 R19, P5, PT, R9, R15, RZ ;  /* 0x0000000f09137210 */ /* 0x008fca0007fbe0ff */
[----:B------:R-:W-:Y:S01]  /*1c740*/  STL [R1+0x1d14], R19 ;  /* 0x001d141301007387 */ /* 0x000fe20000100800 */
[----:B-1----:R-:W-:-:S03]  /*1c750*/  IADD3 R17, P4, PT, R8, R15, RZ ;  /* 0x0000000f08117210 */ /* 0x002fc60007f9e0ff */
[----:B------:R-:W-:Y:S04]  /*1c760*/  STL [R1+0x1d48], R18 ;  /* 0x001d481201007387 */ /* 0x000fe80000100800 */
[----:B------:R-:W-:Y:S04]  /*1c770*/  STL [R1+0x1d1c], R17 ;  /* 0x001d1c1101007387 */ /* 0x000fe80000100800 */
[----:B------:R0:W-:Y:S04]  /*1c780*/  STL [R1+0x1ce8], R16 ;  /* 0x001ce81001007387 */ /* 0x0001e80000100800 */
[----:B------:R1:W-:Y:S04]  /*1c790*/  STL [R1+0x1d24], R14 ;  /* 0x001d240e01007387 */ /* 0x0003e80000100800 */
[----:B------:R3:W-:Y:S01]  /*1c7a0*/  STL [R1+0x1cf0], R13 ;  /* 0x001cf00d01007387 */ /* 0x0007e20000100800 */
[----:B0-----:R-:W-:-:S02]  /*1c7b0*/  IADD3 R16, P2, PT, R7, R15, RZ ;  /* 0x0000000f07107210 */ /* 0x001fc40007f5e0ff */
[-C--:B-1----:R-:W-:Y:S02]  /*1c7c0*/  LEA.HI.X.SX32 R14, R12, R2.reuse, 0x1, P1 ;  /* 0x000000020c0e7211 */ /* 0x082fe400008f0eff */
[----:B------:R-:W-:Y:S01]  /*1c7d0*/  LEA.HI.X.SX32 R12, R11, R2, 0x1, P0 ;  /* 0x000000020b0c7211 */ /* 0x000fe200000f0eff */
[----:B------:R-:W-:Y:S04]  /*1c7e0*/  STL [R1+0x1d2c], R16 ;  /* 0x001d2c1001007387 */ /* 0x000fe80000100800 */
[----:B------:R-:W-:Y:S01]  /*1c7f0*/  STL [R1+0x1cf8], R14 ;  /* 0x001cf80e01007387 */ /* 0x000fe20000100800 */
[----:B---3--:R-:W-:-:S05]  /*1c800*/  IADD3 R13, P1, PT, R5, R15, RZ ;  /* 0x0000000f050d7210 */ /* 0x008fca0007f3e0ff */
[----:B------:R-:W-:Y:S01]  /*1c810*/  STL [R1+0x1d30], R13 ;  /* 0x001d300d01007387 */ /* 0x000fe20000100800 */
[----:B------:R-:W-:-:S03]  /*1c820*/  IADD3 R11, P0, PT, R4, R15, RZ ;  /* 0x0000000f040b7210 */ /* 0x000fc60007f1e0ff */
[----:B------:R0:W-:Y:S04]  /*1c830*/  STL [R1+0x1d00], R12 ;  /* 0x001d000c01007387 */ /* 0x0001e80000100800 */
[----:B------:R1:W-:Y:S04]  /*1c840*/  STL [R1+0x1d34], R11 ;  /* 0x001d340b01007387 */ /* 0x0003e80000100800 */
[----:B------:R3:W-:Y:S01]  /*1c850*/  STL [R1+0x1d08], R10 ;  /* 0x001d080a01007387 */ /* 0x0007e20000100800 */
[----:B0-----:R-:W-:Y:S02]  /*1c860*/  IADD3 R12, P6, PT, R6, R15, RZ ;  /* 0x0000000f060c7210 */ /* 0x001fe40007fde0ff */
[----:B-1----:R-:W-:-:S02]  /*1c870*/  LEA.HI.X.SX32 R11, R9, R2, 0x1, P5 ;  /* 0x00000002090b7211 */ /* 0x002fc400028f0eff */
[----:B------:R-:W-:Y:S01]  /*1c880*/  LEA.HI.X.SX32 R9, R8, R2, 0x1, P4 ;  /* 0x0000000208097211 */ /* 0x000fe200020f0eff */
[----:B------:R-:W-:Y:S04]  /*1c890*/  STL [R1+0x1d38], R12 ;  /* 0x001d380c01007387 */ /* 0x000fe80000100800 */
[----:B------:R-:W-:Y:S01]  /*1c8a0*/  STL [R1+0x1d10], R11 ;  /* 0x001d100b01007387 */ /* 0x000fe20000100800 */
[----:B---3--:R-:W-:-:S05]  /*1c8b0*/  IADD3 R10, P5, PT, R3, R15, RZ ;  /* 0x0000000f030a7210 */ /* 0x008fca0007fbe0ff */
[----:B------:R0:W-:Y:S04]  /*1c8c0*/  STL [R1+0x1d3c], R10 ;  /* 0x001d3c0a01007387 */ /* 0x0001e80000100800 */
[----:B------:R1:W-:Y:S01]  /*1c8d0*/  STL [R1+0x1d18], R9 ;  /* 0x001d180901007387 */ /* 0x0003e20000100800 */
[----:B0-----:R-:W-:-:S03]  /*1c8e0*/  LEA.HI.X.SX32 R10, R0, R2, 0x1, P3 ;  /* 0x00000002000a7211 */ /* 0x001fc600018f0eff */
[----:B------:R-:W3:Y:S01]  /*1c8f0*/  LDL.LU R0, [R1+0x1fbc] ;  /* 0x001fbc0001007983 */ /* 0x000ee20000300800 */
[----:B------:R-:W-:Y:S02]  /*1c900*/  IADD3 R8, P4, PT, R26, R15, RZ ;  /* 0x0000000f1a087210 */ /* 0x000fe40007f9e0ff */
[----:B-1----:R-:W-:-:S03]  /*1c910*/  LEA.HI.X.SX32 R9, R7, R2, 0x1, P2 ;  /* 0x0000000207097211 */ /* 0x002fc600010f0eff */
[----:B------:R0:W-:Y:S04]  /*1c920*/  STL [R1+0x1d40], R8 ;  /* 0x001d400801007387 */ /* 0x0001e80000100800 */
[----:B------:R-:W-:Y:S01]  /*1c930*/  STL [R1+0x1d20], R10 ;  /* 0x001d200a01007387 */ /* 0x000fe20000100800 */
[-C--:B--2---:R-:W-:Y:S02]  /*1c940*/  IADD3 R7, P2, PT, R28, R15.reuse, RZ ;  /* 0x0000000f1c077210 */ /* 0x084fe40007f5e0ff */
[----:B0-----:R-:W-:-:S05]  /*1c950*/  IADD3 R8, P3, PT, R27, R15, RZ ;  /* 0x0000000f1b087210 */ /* 0x001fca0007f7e0ff */
[----:B------:R0:W-:Y:S04]  /*1c960*/  STL [R1+0x1d44], R8 ;  /* 0x001d440801007387 */ /* 0x0001e80000100800 */
[----:B------:R-:W-:Y:S01]  /*1c970*/  STL [R1+0x1d28], R9 ;  /* 0x001d280901007387 */ /* 0x000fe20000100800 */
[----:B------:R-:W-:-:S03]  /*1c980*/  LEA.HI.X.SX32 R6, R6, R2, 0x1, P6 ;  /* 0x0000000206067211 */ /* 0x000fc600030f0eff */
[----:B------:R1:W-:Y:S01]  /*1c990*/  STL [R1+0x1668], R7 ;  /* 0x0016680701007387 */ /* 0x0003e20000100800 */
[-C--:B0-----:R-:W-:Y:S02]  /*1c9a0*/  LEA.HI.X.SX32 R8, R5, R2.reuse, 0x1, P1 ;  /* 0x0000000205087211 */ /* 0x081fe400008f0eff */
[----:B----4-:R-:W-:Y:S02]  /*1c9b0*/  IADD3 R5, P1, PT, R29, UR8, RZ ;  /* 0x000000081d057c10 */ /* 0x010fe4000ff3e0ff */
[-C--:B------:R-:W-:Y:S02]  /*1c9c0*/  LEA.HI.X.SX32 R3, R3, R2.reuse, 0x1, P5 ;  /* 0x0000000203037211 */ /* 0x080fe400028f0eff */
[-C--:B-1----:R-:W-:Y:S01]  /*1c9d0*/  LEA.HI.X.SX32 R7, R4, R2.reuse, 0x1, P0 ;  /* 0x0000000204077211 */ /* 0x082fe200000f0eff */
[----:B------:R-:W-:Y:S04]  /*1c9e0*/  STL [R1+0x1650], R8 ;  /* 0x0016500801007387 */ /* 0x000fe80000100800 */
[----:B------:R-:W-:Y:S04]  /*1c9f0*/  STL [R1+0x1654], R7 ;  /* 0x0016540701007387 */ /* 0x000fe80000100800 */
[----:B------:R-:W-:Y:S04]  /*1ca00*/  STL [R1+0x13d0], R5 ;  /* 0x0013d00501007387 */ /* 0x000fe80000100800 */
[----:B------:R0:W-:Y:S02]  /*1ca10*/  STL [R1+0x1658], R6 ;  /* 0x0016580601007387 */ /* 0x0001e40000100800 */
[----:B0-----:R-:W-:-:S02]  /*1ca20*/  LEA.HI.X.SX32 R6, R26, R2, 0x1, P4 ;  /* 0x000000021a067211 */ /* 0x001fc400020f0eff */
[----:B---3--:R-:W-:-:S05]  /*1ca30*/  IADD3 R4, P0, PT, R0, UR8, RZ ;  /* 0x0000000800047c10 */ /* 0x008fca000ff1e0ff */
[----:B------:R-:W-:Y:S04]  /*1ca40*/  STL [R1+0x13d4], R4 ;  /* 0x0013d40401007387 */ /* 0x000fe80000100800 */
[----:B------:R0:W-:Y:S04]  /*1ca50*/  STL [R1+0x165c], R3 ;  /* 0x00165c0301007387 */ /* 0x0001e80000100800 */
[----:B------:R-:W-:Y:S01]  /*1ca60*/  STL [R1+0x1660], R6 ;  /* 0x0016600601007387 */ /* 0x000fe20000100800 */
[-C--:B0-----:R-:W-:Y:S02]  /*1ca70*/  LEA.HI.X.SX32 R3, R27, R2.reuse, 0x1, P3 ;  /* 0x000000021b037211 */ /* 0x081fe400018f0eff */
[----:B------:R-:W-:-:S03]  /*1ca80*/  LEA.HI.X.SX32 R2, R28, R2, 0x1, P2 ;  /* 0x000000021c027211 */ /* 0x000fc600010f0eff */
[----:B------:R0:W-:Y:S04]  /*1ca90*/  STL [R1+0x1664], R3 ;  /* 0x0016640301007387 */ /* 0x0001e80000100800 */
[----:B------:R1:W-:Y:S01]  /*1caa0*/  STL [R1+0x145c], R2 ;  /* 0x00145c0201007387 */ /* 0x0003e20000100800 */
[----:B0-----:R-:W-:Y:S02]  /*1cab0*/  LEA.HI.X.SX32 R3, R29, UR9, 0x1, P1 ;  /* 0x000000091d037c11 */ /* 0x001fe400088f0eff */
[----:B-1----:R-:W-:Y:S02]  /*1cac0*/  LEA.HI.X.SX32 R2, R0, UR9, 0x1, P0 ;  /* 0x0000000900027c11 */ /* 0x002fe400080f0eff */
[----:B------:R-:W2:Y:S04]  /*1cad0*/  LDL.LU R0, [R1+0x1fb8] ;  /* 0x001fb80001007983 */ /* 0x000ea80000300800 */
[----:B------:R-:W-:Y:S04]  /*1cae0*/  STL [R1+0x13c8], R3 ;  /* 0x0013c80301007387 */ /* 0x000fe80000100800 */
[----:B------:R-:W-:Y:S04]  /*1caf0*/  STL [R1+0x13cc], R2 ;  /* 0x0013cc0201007387 */ /* 0x000fe80000100800 */
[----:B------:R-:W-:Y:S04]  /*1cb00*/  STL [R1+0x13f8], RZ ;  /* 0x0013f8ff01007387 */ /* 0x000fe80000100800 */
        /* <DEDUP_REMOVED lines=1009> */
[----:B------:R-:W-:Y:S01]  /*20a20*/  STL [R1+0x1d4], RZ ;  /* 0x0001d4ff01007387 */ /* 0x000fe20000100800 */
[----:B------:R-:W-:-:S03]  /*20a30*/  UIMAD UR10, UR12, 0x1f, URZ ;  /* 0x0000001f0c0a78a4 */ /* 0x000fc6000f8e02ff */
[----:B------:R-:W-:Y:S04]  /*20a40*/  STL [R1+0x1d8], RZ ;  /* 0x0001d8ff01007387 */ /* 0x000fe80000100800 */
[----:B------:R-:W-:Y:S01]  /*20a50*/  STL [R1+0x1dc], RZ ;  /* 0x0001dcff01007387 */ /* 0x000fe20000100800 */
[----:B------:R-:W-:-:S03]  /*20a60*/  UIMAD UR42, UR12, 0x1e, URZ ;  /* 0x0000001e0c2a78a4 */ /* 0x000fc6000f8e02ff */
[----:B------:R-:W-:Y:S04]  /*20a70*/  STL [R1+0x190], RZ ;  /* 0x000190ff01007387 */ /* 0x000fe80000100800 */
[----:B------:R-:W-:Y:S04]  /*20a80*/  STL [R1+0x194], RZ ;  /* 0x000194ff01007387 */ /* 0x000fe80000100800 */
[----:B------:R-:W-:Y:S01]  /*20a90*/  STL [R1+0x198], RZ ;  /* 0x000198ff01007387 */ /* 0x000fe20000100800 */
[----:B--2---:R-:W-:-:S03]  /*20aa0*/  LOP3.LUT R8, R0, 0x20, RZ, 0x3c, !PT ;  /* 0x0000002000087812 */ /* 0x004fc600078e3cff */
[----:B------:R-:W-:Y:S01]  /*20ab0*/  STL [R1+0x19c], RZ ;  /* 0x00019cff01007387 */ /* 0x000fe20000100800 */
[----:B------:R-:W-:-:S03]  /*20ac0*/  LOP3.LUT R7, R0, 0x40, RZ, 0x3c, !PT ;  /* 0x0000004000077812 */ /* 0x000fc600078e3cff */
[----:B------:R-:W-:Y:S01]  /*20ad0*/  STL [R1+0x180], RZ ;  /* 0x000180ff01007387 */ /* 0x000fe20000100800 */
[----:B------:R-:W-:-:S03]  /*20ae0*/  IADD3 R8, P5, PT, R5, UR10, RZ ;  /* 0x0000000a05087c10 */ /* 0x000fc6000ffbe0ff */
[----:B------:R-:W-:Y:S01]  /*20af0*/  STL [R1+0x184], RZ ;  /* 0x000184ff01007387 */ /* 0x000fe20000100800 */
[----:B------:R-:W-:Y:S01]  /*20b00*/  UIMAD UR41, UR12, 0x1d, URZ ;  /* 0x0000001d0c2978a4 */ /* 0x000fe2000f8e02ff */
[----:B------:R-:W-:Y:S02]  /*20b10*/  LOP3.LUT R6, R0, 0x60, RZ, 0x3c, !PT ;  /* 0x0000006000067812 */ /* 0x000fe400078e3cff */
[----:B------:R-:W-:Y:S01]  /*20b20*/  STL [R1+0x188], RZ ;  /* 0x000188ff01007387 */ /* 0x000fe20000100800 */
[----:B------:R-:W-:Y:S01]  /*20b30*/  IADD3 R7, P2, PT, R4, UR10, RZ ;  /* 0x0000000a04077c10 */ /* 0x000fe2000ff5e0ff */
[----:B------:R-:W-:Y:S02]  /*20b40*/  USHF.R.S32.HI UR8, URZ, 0x1f, UR7 ;  /* 0x0000001fff087899 */ /* 0x000fe40008011407 */
[----:B------:R-:W-:Y:S01]  /*20b50*/  STL [R1+0x18c], RZ ;  /* 0x00018cff01007387 */ /* 0x000fe20000100800 */
[----:B------:R-:W-:-:S03]  /*20b60*/  IADD3 R6, P1, PT, R5, UR42, RZ ;  /* 0x0000002a05067c10 */ /* 0x000fc6000ff3e0ff */
[----:B------:R-:W-:Y:S04]  /*20b70*/  STL [R1+0x150], RZ ;  /* 0x000150ff01007387 */ /* 0x000fe80000100800 */
[----:B------:R-:W-:Y:S01]  /*20b80*/  STL [R1+0x154], RZ ;  /* 0x000154ff01007387 */ /* 0x000fe20000100800 */
[----:B------:R-:W-:-:S03]  /*20b90*/  UIMAD UR40, UR12, 0x1c, URZ ;  /* 0x0000001c0c2878a4 */ /* 0x000fc6000f8e02ff */
[----:B------:R-:W-:Y:S01]  /*20ba0*/  STL [R1+0x158], RZ ;  /* 0x000158ff01007387 */ /* 0x000fe20000100800 */
[----:B------:R-:W-:-:S03]  /*20bb0*/  ULEA.HI UR8, UR8, UR7, URZ, 0x5 ;  /* 0x0000000708087291 */ /* 0x000fc6000f8f28ff */
[----:B------:R-:W-:Y:S01]  /*20bc0*/  STL [R1+0x15c], RZ ;  /* 0x00015cff01007387 */ /* 0x000fe20000100800 */
[----:B------:R-:W-:-:S03]  /*20bd0*/  USHF.R.S32.HI UR7, URZ, 0x1f, UR10 ;  /* 0x0000001fff077899 */ /* 0x000fc6000801140a */
[----:B------:R0:W-:Y:S04]  /*20be0*/  STL [R1+0x1464], R8 ;  /* 0x0014640801007387 */ /* 0x0001e80000100800 */
[----:B------:R1:W-:Y:S04]  /*20bf0*/  STL [R1+0x146c], R7 ;  /* 0x00146c0701007387 */ /* 0x0003e80000100800 */
[----:B------:R2:W-:Y:S01]  /*20c00*/  STL [R1+0x1474], R6 ;  /* 0x0014740601007387 */ /* 0x0005e20000100800 */
[----:B0-----:R-:W-:Y:S02]  /*20c10*/  IADD3 R8, P0, PT, R4, UR42, RZ ;  /* 0x0000002a04087c10 */ /* 0x001fe4000ff1e0ff */
[----:B-1----:R-:W-:-:S03]  /*20c20*/  IADD3 R7, P4, PT, R5, UR41, RZ ;  /* 0x0000002905077c10 */ /* 0x002fc6000ff9e0ff */
[----:B------:R0:W-:Y:S01]  /*20c30*/  STL [R1+0x147c], R8 ;  /* 0x00147c0801007387 */ /* 0x0001e20000100800 */
[----:B--2---:R-:W-:-:S03]  /*20c40*/  IADD3 R6, P3, PT, R4, UR41, RZ ;  /* 0x0000002904067c10 */ /* 0x004fc6000ff7e0ff */
[----:B------:R1:W-:Y:S01]  /*20c50*/  STL [R1+0x1484], R7 ;  /* 0x0014840701007387 */ /* 0x0003e20000100800 */
[----:B------:R-:W-:Y:S02]  /*20c60*/  UIMAD UR39, UR12, 0x1b, URZ ;  /* 0x0000001b0c2778a4 */ /* 0x000fe4000f8e02ff */
[----:B------:R-:W-:Y:S01]  /*20c70*/  USHF.R.S32.HI UR43, URZ, 0x1f, UR42 ;  /* 0x0000001fff2b7899 */ /* 0x000fe2000801142a */
[----:B------:R2:W-:Y:S01]  /*20c80*/  STL [R1+0x148c], R6 ;  /* 0x00148c0601007387 */ /* 0x0005e20000100800 */
[----:B0-----:R-:W-:Y:S02]  /*20c90*/  IADD3 R8, P6, PT, R5, UR40, RZ ;  /* 0x0000002805087c10 */ /* 0x001fe4000ffde0ff */
[----:B-1----:R-:W-:-:S03]  /*20ca0*/  IADD3.X R7, PT, PT, R3, UR7, RZ, P5, !PT ;  /* 0x0000000703077c10 */ /* 0x002fc6000affe4ff */
[----:B------:R0:W-:Y:S01]  /*20cb0*/  STL [R1+0x1494], R8 ;  /* 0x0014940801007387 */ /* 0x0001e20000100800 */
[----:B--2---:R-:W-:-:S03]  /*20cc0*/  IADD3 R6, P5, PT, R4, UR40, RZ ;  /* 0x0000002804067c10 */ /* 0x004fc6000ffbe0ff */
[----:B------:R1:W-:Y:S01]  /*20cd0*/  STL [R1+0x1460], R7 ;  /* 0x0014600701007387 */ /* 0x0003e20000100800 */
[----:B------:R-:W-:-:S03]  /*20ce0*/  UIMAD UR38, UR12, 0x1a, URZ ;  /* 0x0000001a0c2678a4 */ /* 0x000fc6000f8e02ff */
[----:B------:R2:W-:Y:S01]  /*20cf0*/  STL [R1+0x149c], R6 ;  /* 0x00149c0601007387 */ /* 0x0005e20000100800 */
[----:B0-----:R-:W-:Y:S02]  /*20d00*/  IADD3.X R8, PT, PT, R2, UR7, RZ, P2, !PT ;  /* 0x0000000702087c10 */ /* 0x001fe400097fe4ff */
[----:B-1----:R-:W-:-:S03]  /*20d10*/  IADD3 R7, P2, PT, R5, UR39, RZ ;  /* 0x0000002705077c10 */ /* 0x002fc6000ff5e0ff */
[----:B------:R0:W-:Y:S01]  /*20d20*/  STL [R1+0x1468], R8 ;  /* 0x0014680801007387 */ /* 0x0001e20000100800 */
[----:B--2---:R-:W-:Y:S01]  /*20d30*/  IADD3.X R6, PT, PT, R3, UR43, RZ, P1, !PT ;  /* 0x0000002b03067c10 */ /* 0x004fe20008ffe4ff */
[----:B------:R-:W-:Y:S02]  /*20d40*/  USHF.R.S32.HI UR44, URZ, 0x1f, UR41 ;  /* 0x0000001fff2c7899 */ /* 0x000fe40008011429 */
[----:B------:R1:W-:Y:S04]  /*20d50*/  STL [R1+0x14a4], R7 ;  /* 0x0014a40701007387 */ /* 0x0003e80000100800 */
[----:B------:R2:W-:Y:S01]  /*20d60*/  STL [R1+0x1470], R6 ;  /* 0x0014700601007387 */ /* 0x0005e20000100800 */
[----:B0-----:R-:W-:Y:S02]  /*20d70*/  IADD3 R8, P1, PT, R4, UR39, RZ ;  /* 0x0000002704087c10 */ /* 0x001fe4000ff3e0ff */
[----:B-1----:R-:W-:-:S03]  /*20d80*/  IADD3.X R7, PT, PT, R2, UR43, RZ, P0, !PT ;  /* 0x0000002b02077c10 */ /* 0x002fc600087fe4ff */
[----:B------:R0:W-:Y:S01]  /*20d90*/  STL [R1+0x14ac], R8 ;  /* 0x0014ac0801007387 */ /* 0x0001e20000100800 */
[----:B--2---:R-:W-:Y:S01]  /*20da0*/  IADD3 R6, P0, PT, R5, UR38, RZ ;  /* 0x0000002605067c10 */ /* 0x004fe2000ff1e0ff */
[----:B------:R-:W-:Y:S02]  /*20db0*/  UIMAD UR37, UR12, 0x19, URZ ;  /* 0x000000190c2578a4 */ /* 0x000fe4000f8e02ff */
[----:B------:R1:W-:Y:S01]  /*20dc0*/  STL [R1+0x1478], R7 ;  /* 0x0014780701007387 */ /* 0x0003e20000100800 */
[----:B------:R-:W-:-:S03]  /*20dd0*/  USHF.R.S32.HI UR45, URZ, 0x1f, UR40 ;  /* 0x0000001fff2d7899 */ /* 0x000fc60008011428 */
[----:B------:R2:W-:Y:S01]  /*20de0*/  STL [R1+0x14b4], R6 ;  /* 0x0014b40601007387 */ /* 0x0005e20000100800 */
[----:B0-----:R-:W-:Y:S02]  /*20df0*/  IADD3.X R8, PT, PT, R3, UR44, RZ, P4, !PT ;  /* 0x0000002c03087c10 */ /* 0x001fe4000a7fe4ff */
[----:B-1----:R-:W-:-:S03]  /*20e00*/  IADD3 R7, P4, PT, R4, UR38, RZ ;  /* 0x0000002604077c10 */ /* 0x002fc6000ff9e0ff */
[----:B------:R0:W-:Y:S01]  /*20e10*/  STL [R1+0x1480], R8 ;  /* 0x0014800801007387 */ /* 0x0001e20000100800 */
[----:B--2---:R-:W-:-:S03]  /*20e20*/  IADD3.X R6, PT, PT, R2, UR44, RZ, P3, !PT ;  /* 0x0000002c02067c10 */ /* 0x004fc60009ffe4ff */
        /* <DEDUP_REMOVED lines=82> */
[----:B------:R-:W-:Y:S02]  /*21350*/  USHF.L.U32 UR28, UR12, 0x4, URZ ;  /* 0x000000040c1c7899 */ /* 0x000fe400080006ff */
        /* <DEDUP_REMOVED lines=76> */
[----:B------:R-:W-:-:S03]  /*21820*/  USHF.L.U32 UR20, UR12, 0x3, URZ ;  /* 0x000000030c147899 */ /* 0x000fc600080006ff */
        /* <DEDUP_REMOVED lines=71> */
[----:B--2---:R-:W-:-:S03]  /*21ca0*/  IADD3 R6, P1, PT, R5, UR14, RZ ;  /* 0x0000000e05067c10 */ /* 0x004fc6000ff3e0ff */
[----:B------:R1:W-:Y:S01]  /*21cb0*/  STL [R1+0x15f8], R7 ;  /* 0x0015f80701007387 */ /* 0x0003e20000100800 */
[----:B------:R-:W-:-:S03]  /*21cc0*/  USHF.R.S32.HI UR69, URZ, 0x1f, UR16 ;  /* 0x0000001fff457899 */ /* 0x000fc60008011410 */
[----:B------:R2:W-:Y:S01]  /*21cd0*/  STL [R1+0x1634], R6 ;  /* 0x0016340601007387 */ /* 0x0005e20000100800 */
[----:B0-----:R-:W-:Y:S01]  /*21ce0*/  IADD3.X R8, PT, PT, R3, UR68, RZ, P0, !PT ;  /* 0x0000004403087c10 */ /* 0x001fe200087fe4ff */
[----:B------:R-:W-:Y:S01]  /*21cf0*/  USHF.R.S32.HI UR70, URZ, 0x1f, UR15 ;  /* 0x0000001fff467899 */ /* 0x000fe2000801140f */
[----:B-1----:R-:W-:-:S03]  /*21d00*/  IADD3 R7, P0, PT, R4, UR14, RZ ;  /* 0x0000000e04077c10 */ /* 0x002fc6000ff1e0ff */
[----:B------:R-:W-:Y:S01]  /*21d10*/  STL [R1+0x1600], R8 ;  /* 0x0016000801007387 */ /* 0x000fe20000100800 */
[----:B--2---:R-:W-:Y:S02]  /*21d20*/  IADD3.X R6, PT, PT, R2, UR68, RZ, P4, !PT ;  /* 0x0000004402067c10 */ /* 0x004fe4000a7fe4ff */
[----:B------:R-:W-:Y:S01]  /*21d30*/  IADD3 R5, P4, PT, R5, UR12, RZ ;  /* 0x0000000c05057c10 */ /* 0x000fe2000ff9e0ff */
[----:B------:R0:W-:Y:S01]  /*21d40*/  STL [R1+0x163c], R7 ;  /* 0x00163c0701007387 */ /* 0x0001e20000100800 */
[----:B------:R-:W-:-:S03]  /*21d50*/  USHF.R.S32.HI UR71, URZ, 0x1f, UR14 ;  /* 0x0000001fff477899 */ /* 0x000fc6000801140e */
[----:B------:R1:W-:Y:S01]  /*21d60*/  STL [R1+0x1608], R6 ;  /* 0x0016080601007387 */ /* 0x0003e20000100800 */
[----:B------:R-:W-:-:S03]  /*21d70*/  USHF.R.S32.HI UR13, URZ, 0x1f, UR12 ;  /* 0x0000001fff0d7899 */ /* 0x000fc6000801140c */
[----:B------:R2:W-:Y:S01]  /*21d80*/  STL [R1+0x1644], R5 ;  /* 0x0016440501007387 */ /* 0x0005e20000100800 */
[C---:B0-----:R-:W-:Y:S02]  /*21d90*/  IADD3.X R7, PT, PT, R3.reuse, UR69, RZ, P3, !PT ;  /* 0x0000004503077c10 */ /* 0x041fe40009ffe4ff */
[----:B-1----:R-:W-:Y:S02]  /*21da0*/  IADD3 R6, P3, PT, R4, UR12, RZ ;  /* 0x0000000c04067c10 */ /* 0x002fe4000ff7e0ff */
[----:B------:R-:W-:Y:S02]  /*21db0*/  IADD3.X R4, PT, PT, R3, UR70, RZ, P5, !PT ;  /* 0x0000004603047c10 */ /* 0x000fe4000affe4ff */
[C---:B--2---:R-:W-:Y:S01]  /*21dc0*/  IADD3.X R5, PT, PT, R2.reuse, UR69, RZ, P6, !PT ;  /* 0x0000004502057c10 */ /* 0x044fe2000b7fe4ff */
[----:B------:R-:W-:Y:S04]  /*21dd0*/  STL [R1+0x1610], R7 ;  /* 0x0016100701007387 */ /* 0x000fe80000100800 */
[----:B------:R0:W-:Y:S04]  /*21de0*/  STL [R1+0x164c], R6 ;  /* 0x00164c0601007387 */ /* 0x0001e80000100800 */
[----:B------:R1:W-:Y:S04]  /*21df0*/  STL [R1+0x1618], R5 ;  /* 0x0016180501007387 */ /* 0x0003e80000100800 */
[----:B------:R2:W-:Y:S01]  /*21e00*/  STL [R1+0x1620], R4 ;  /* 0x0016200401007387 */ /* 0x0005e20000100800 */
[----:B0-----:R-:W-:-:S02]  /*21e10*/  IADD3.X R6, PT, PT, R2, UR70, RZ, P2, !PT ;  /* 0x0000004602067c10 */ /* 0x001fc400097fe4ff */
[----:B-1----:R-:W-:-:S03]  /*21e20*/  IADD3.X R5, PT, PT, R3, UR71, RZ, P1, !PT ;  /* 0x0000004703057c10 */ /* 0x002fc60008ffe4ff */
[----:B------:R0:W-:Y:S01]  /*21e30*/  STL [R1+0x1628], R6 ;  /* 0x0016280601007387 */ /* 0x0001e20000100800 */
[----:B------:R-:W-:Y:S02]  /*21e40*/  IADD3.X R3, PT, PT, R3, UR13, RZ, P4, !PT ;  /* 0x0000000d03037c10 */ /* 0x000fe4000a7fe4ff */
[C---:B--2---:R-:W-:Y:S02]  /*21e50*/  IADD3.X R4, PT, PT, R2.reuse, UR71, RZ, P0, !PT ;  /* 0x0000004702047c10 */ /* 0x044fe400087fe4ff */
[----:B------:R-:W-:Y:S01]  /*21e60*/  IADD3.X R2, PT, PT, R2, UR13, RZ, P3, !PT ;  /* 0x0000000d02027c10 */ /* 0x000fe20009ffe4ff */
[----:B------:R0:W-:Y:S04]  /*21e70*/  STL [R1+0x1630], R5 ;  /* 0x0016300501007387 */ /* 0x0001e80000100800 */
[----:B------:R0:W-:Y:S04]  /*21e80*/  STL [R1+0x1638], R4 ;  /* 0x0016380401007387 */ /* 0x0001e80000100800 */
[----:B------:R0:W-:Y:S04]  /*21e90*/  STL [R1+0x1648], R2 ;  /* 0x0016480201007387 */ /* 0x0001e80000100800 */
[----:B------:R0:W-:Y:S01]  /*21ea0*/  STL [R1+0x1640], R3 ;  /* 0x0016400301007387 */ /* 0x0001e20000100800 */
[----:B------:R-:W-:-:S02]  /*21eb0*/  USHF.L.U32 UR9, UR12, 0x5, URZ ;  /* 0x000000050c097899 */ /* 0x000fc400080006ff */
[----:B------:R-:W-:Y:S02]  /*21ec0*/  USHF.L.U32 UR6, UR6, 0x5, URZ ;  /* 0x0000000506067899 */ /* 0x000fe400080006ff */
[----:B------:R-:W-:Y:S02]  /*21ed0*/  ULEA UR11, UR5, UR4, 0x3 ;  /* 0x00000004050b7291 */ /* 0x000fe4000f8e18ff */
[----:B------:R-:W-:Y:S02]  /*21ee0*/  USHF.R.S32.HI UR72, URZ, 0x1f, UR9 ;  /* 0x0000001fff487899 */ /* 0x000fe40008011409 */
[----:B------:R-:W-:Y:S02]  /*21ef0*/  USHF.R.S32.HI UR73, URZ, 0x1f, UR6 ;  /* 0x0000001fff497899 */ /* 0x000fe40008011406 */
[----:B0-----:R-:W-:-:S12]  /*21f00*/  USHF.R.S32.HI UR8, URZ, 0x5, UR8 ;  /* 0x00000005ff087899 */ /* 0x001fd80008011408 */
.L_x_1:
[----:B0-----:R-:W2:Y:S01]  /*21f10*/  LDL R5, [R1+0x13cc] ;  /* 0x0013cc0001057983 */ /* 0x001ea20000100800 */
[----:B------:R-:W0:Y:S03]  /*21f20*/  LDC R2, c[0x0][0x3a0] ;  /* 0x0000e800ff027b82 */ /* 0x000e260000000800 */
[----:B--2---:R1:W-:Y:S04]  /*21f30*/  STL [R1+0x44f4], R5 ;  /* 0x0044f40501007387 */ /* 0x0043e80000100800 */
[----:B------:R-:W2:Y:S04]  /*21f40*/  LDL R4, [R1+0x13d4] ;  /* 0x0013d40001047983 */ /* 0x000ea80000100800 */
[----:B-1----:R-:W0:Y:S04]  /*21f50*/  LDL R5, [R1+0x13f8] ;  /* 0x0013f80001057983 */ /* 0x002e280000100800 */
[----:B------:R-:W-:Y:S04]  /*21f60*/  STL [R1+0x44bc], R29 ;  /* 0x0044bc1d01007387 */ /* 0x000fe80000100800 */
        /* <DEDUP_REMOVED lines=13> */
[----:B------:R1:W-:Y:S04]  /*22040*/  STL [R1+0x44f0], R28 ;  /* 0x0044f01c01007387 */ /* 0x0003e80000100800 */
        /* <DEDUP_REMOVED lines=23> */
[----:B-----5:R-:W-:Y:S04]  /*221c0*/  STL [R1+0x4078], R0 ;  /* 0x0040780001007387 */ /* 0x020fe80000100800 */
        /* <DEDUP_REMOVED lines=110> */
[----:B------:R-:W-:Y:S01]  /*228b0*/  STL [R1+0x43f0], R0 ;  /* 0x0043f00001007387 */ /* 0x000fe20000100800 */
[----:B0-----:R-:W-:-:S03]  /*228c0*/  IMAD R2, R5, -0x20, R2 ;  /* 0xffffffe005027824 */ /* 0x001fc600078e0202 */
[----:B------:R-:W-:Y:S04]  /*228d0*/  STL [R1+0x43f8], R0 ;  /* 0x0043f80001007387 */ /* 0x000fe80000100800 */
[----:B------:R-:W-:Y:S04]  /*228e0*/  STL [R1+0x4400], R0 ;  /* 0x0044000001007387 */ /* 0x000fe80000100800 */
[----:B------:R-:W-:Y:S04]  /*228f0*/  STL [R1+0x4408], R0 ;  /* 0x0044080001007387 */ /* 0x000fe80000100800 */
[----:B------:R-:W-:Y:S04]  /*22900*/  STL [R1+0x4410], R0 ;  /* 0x0044100001007387 */ /* 0x000fe80000100800 */
[----:B------:R-:W2:Y:S01]  /*22910*/  LDL.LU R5, [R1+0x44f4] ;  /* 0x0044f40001057983 */ /* 0x000ea20000300800 */
[----:B------:R-:W-:-:S02]  /*22920*/  ISETP.GT.AND P0, PT, R2, RZ, PT ;  /* 0x000000ff0200720c */ /* 0x000fc40003f04270 */
[----:B-1----:R-:W-:-:S11]  /*22930*/  PRMT R28, RZ, 0x7610, R28 ;  /* 0x00007610ff1c7816 */ /* 0x002fd6000000001c */
[----:B--2---:R-:W2:Y:S04]  /*22940*/  @P0 LDG.E.U8 R28, desc[UR74][R4.64] ;  /* 0x0000004a041c0981 */ /* 0x004ea8000c1e1100 */
[----:B--2---:R0:W-:Y:S04]  /*22950*/  STL [R1+0x98], R28 ;  /* 0x0000981c01007387 */ /* 0x0041e80000100800 */
[----:B0-----:R-:W2:Y:S04]  /*22960*/  LDL.LU R28, [R1+0x44f0] ;  /* 0x0044f000011c7983 */ /* 0x001ea80000300800 */
[----:B------:R-:W3:Y:S04]  /*22970*/  LDL R4, [R1+0x13c8] ;  /* 0x0013c80001047983 */ /* 0x000ee80000100800 */
[----:B------:R-:W3:Y:S01]  /*22980*/  LDL R5, [R1+0x13d0] ;  /* 0x0013d00001057983 */ /* 0x000ee20000100800 */
[----:B------:R-:W-:-:S02]  /*22990*/  PRMT R29, RZ, 0x7610, R29 ;  /* 0x00007610ff1d7816 */ /* 0x000fc4000000001d */
[----:B---3--:R-:W-:-:S04]  /*229a0*/  @P0 LOP3.LUT R5, R5, R4, RZ, 0x3c, !PT ;  /* 0x0000000405050212 */ /* 0x008fc800078e3cff */
[----:B------:R-:W-:-:S04]  /*229b0*/  @P0 LOP3.LUT R4, R5, R4, RZ, 0x3c, !PT ;  /* 0x0000000405040212 */ /* 0x000fc800078e3cff */
[----:B------:R-:W-:-:S05]  /*229c0*/  @P0 LOP3.LUT R5, R5, R4, RZ, 0x3c, !PT ;  /* 0x0000000405050212 */ /* 0x000fca00078e3cff */
[----:B------:R-:W3:Y:S01]  /*229d0*/  @P0 LDG.E.U8 R29, desc[UR74][R4.64] ;  /* 0x0000004a041d0981 */ /* 0x000ee2000c1e1100 */
[----:B------:R-:W-:-:S03]  /*229e0*/  ISETP.GT.AND P1, PT, R2, 0x1, PT ;  /* 0x000000010200780c */ /* 0x000fc60003f24270 */
[----:B---3--:R0:W-:Y:S04]  /*229f0*/  STL [R1+0x94], R29 ;  /* 0x0000941d01007387 */ /* 0x0081e80000100800 */
[----:B0-----:R-:W3:Y:S04]  /*22a00*/  LDL.LU R29, [R1+0x44ec] ;  /* 0x0044ec00011d7983 */ /* 0x001ee80000300800 */
[----:B------:R-:W4:Y:S04]  /*22a10*/  LDL R4, [R1+0x1648] ;  /* 0x0016480001047983 */ /* 0x000f280000100800 */
[----:B------:R-:W4:Y:S01]  /*22a20*/  LDL R5, [R1+0x164c] ;  /* 0x00164c0001057983 */ /* 0x000f220000100800 */
[----:B--2---:R-:W-:-:S02]  /*22a30*/  PRMT R28, RZ, 0x7610, R28 ;  /* 0x00007610ff1c7816 */ /* 0x004fc4000000001c */
[----:B----4-:R-:W-:-:S04]  /*22a40*/  @P1 LOP3.LUT R5, R5, R4, RZ, 0x3c, !PT ;  /* 0x0000000405051212 */ /* 0x010fc800078e3cff */
[----:B------:R-:W-:-:S04]  /*22a50*/  @P1 LOP3.LUT R4, R5, R4, RZ, 0x3c, !PT ;  /* 0x0000000405041212 */ /* 0x000fc800078e3cff */
[----:B------:R-:W-:-:S05]  /*22a60*/  @P1 LOP3.LUT R5, R5, R4, RZ, 0x3c, !PT ;  /* 0x0000000405051212 */ /* 0x000fca00078e3cff */
[----:B------:R-:W2:Y:S04]  /*22a70*/  @P1 LDG.E.U8 R28, desc[UR74][R4.64] ;  /* 0x0000004a041c1981 */ /* 0x000ea8000c1e1100 */
[----:B--2---:R0:W-:Y:S04]  /*22a80*/  STL [R1+0x90], R28 ;  /* 0x0000901c01007387 */ /* 0x0041e80000100800 */
[----:B0-----:R-:W2:Y:S04]  /*22a90*/  LDL.LU R28, [R1+0x44e8] ;  /* 0x0044e800011c7983 */ /* 0x001ea80000300800 */
[----:B------:R-:W4:Y:S04]  /*22aa0*/  LDL R4, [R1+0x1640] ;  /* 0x0016400001047983 */ /* 0x000f280000100800 */
[----:B------:R-:W4:Y:S01]  /*22ab0*/  LDL R5, [R1+0x1644] ;  /* 0x0016440001057983 */ /* 0x000f220000100800 */
[----:B---3--:R-:W-:-:S02]  /*22ac0*/  PRMT R29, RZ, 0x7610, R29 ;  /* 0x00007610ff1d7816 */ /* 0x008fc4000000001d */
[----:B----4-:R-:W-:-:S04]  /*22ad0*/  @P1 LOP3.LUT R5, R5, R4, RZ, 0x3c, !PT ;  /* 0x0000000405051212 */ /* 0x010fc800078e3cff */
        /* <DEDUP_REMOVED lines=112> */
[----:B------:R-:W-:-:S02]  /*231e0*/  PRMT R27, RZ, 0x7610, R27 ;  /* 0x00007610ff1b7816 */ /* 0x000fc4000000001b */
[----:B----4-:R-:W-:-:S04]  /*231f0*/  @P1 LOP3.LUT R5, R5, R4, RZ, 0x3c, !PT ;  /* 0x0000000405051212 */ /* 0x010fc800078e3cff */
[----:B------:R-:W-:-:S04]  /*23200*/  @P1 LOP3.LUT R4, R5, R4, RZ, 0x3c, !PT ;  /* 0x0000000405041212 */ /* 0x000fc800078e3cff */
[----:B------:R-:W-:-:S05]  /*23210*/  @P1 LOP3.LUT R5, R5, R4, RZ, 0x3c, !PT ;  /* 0x0000000405051212 */ /* 0x000fca00078e3cff */
[----:B------:R-:W4:Y:S01]  /*23220*/  @P1 LDG.E.U8 R27, desc[UR74][R4.64] ;  /* 0x0000004a041b1981 */ /* 0x000f22000c1e1100 */
[----:B------:R-:W-:-:S03]  /*23230*/  ISETP.GT.AND P2, PT, R2, 0x8, PT ;  /* 0x000000080200780c */ /* 0x000fc60003f44270 */
[----:B----4-:R0:W-:Y:S04]  /*23240*/  STL [R1+0x5c], R27 ;  /* 0x00005c1b01007387 */ /* 0x0101e80000100800 */
[----:B0-----:R-:W4:Y:S04]  /*23250*/  LDL.LU R27, [R1+0x44b4] ;  /* 0x0044b400011b7983 */ /* 0x001f280000300800 */
[----:B------:R-:W2:Y:S04]  /*23260*/  LDL R4, [R1+0x15d8] ;  /* 0x0015d80001047983 */ /* 0x000ea80000100800 */
[----:B------:R-:W2:Y:S01]  /*23270*/  LDL R5, [R1+0x15dc] ;  /* 0x0015dc0001057983 */ /* 0x000ea20000100800 */
[----:B------:R-:W-:-:S02]  /*23280*/  PRMT R26, RZ, 0x7610, R26 ;  /* 0x00007610ff1a7816 */ /* 0x000fc4000000001a */
[----:B--2---:R-:W-:-:S04]  /*23290*/  @P2 LOP3.LUT R5, R5, R4, RZ, 0x3c, !PT ;  /* 0x0000000405052212 */ /* 0x004fc800078e3cff */
[----:B------:R-:W-:-:S04]  /*232a0*/  @P2 LOP3.LUT R4, R5, R4, RZ, 0x3c, !PT ;  /* 0x0000000405042212 */ /* 0x000fc800078e3cff */
[----:B------:R-:W-:-:S05]  /*232b0*/  @P2 LOP3.LUT R5, R5, R4, RZ, 0x3c, !PT ;  /* 0x0000000405052212 */ /* 0x000fca00078e3cff */
[----:B------:R-:W2:Y:S04]  /*232c0*/  @P2 LDG.E.U8 R26, desc[UR74][R4.64] ;  /* 0x0000004a041a2981 */ /* 0x000ea8000c1e1100 */
[----:B--2---:R0:W-:Y:S04]  /*232d0*/  STL [R1+0x58], R26 ;  /* 0x0000581a01007387 */ /* 0x0041e80000100800 */
[----:B0-----:R-:W2:Y:S04]  /*232e0*/  LDL.LU R26, [R1+0x44b0] ;  /* 0x0044b000011a7983 */ /* 0x001ea80000300800 */
[----:B------:R-:W2:Y:S04]  /*232f0*/  LDL R4, [R1+0x15d0] ;  /* 0x0015d00001047983 */ /* 0x000ea80000100800 */
[----:B------:R-:W2:Y:S01]  /*23300*/  LDL R5, [R1+0x15d4] ;  /* 0x0015d40001057983 */ /* 0x000ea20000100800 */
[----:B------:R-:W-:-:S02]  /*23310*/  PRMT R25, RZ, 0x7610, R25 ;  /* 0x00007610ff197816 */ /* 0x000fc40000000019 */
[----:B--2---:R-:W-:-:S04]  /*23320*/  @P2 LOP3.LUT R5, R5, R4, RZ, 0x3c, !PT ;  /* 0x0000000405052212 */ /* 0x004fc800078e3cff */
[----:B------:R-:W-:-:S04]  /*23330*/  @P2 LOP3.LUT R4, R5, R4, RZ, 0x3c, !PT ;  /* 0x0000000405042212 */ /* 0x000fc800078e3cff */
[----:B------:R-:W-:-:S05]  /*23340*/  @P2 LOP3.LUT R5, R5, R4, RZ, 0x3c, !PT ;  /* 0x0000000405052212 */ /* 0x000fca00078e3cff */
[----:B------:R-:W2:Y:S01]  /*23350*/  @P2 LDG.E.U8 R25, desc[UR74][R4.64] ;  /* 0x0000004a04192981 */ /* 0x000ea2000c1e1100 */
[----:B------:R-:W-:-:S03]  /*23360*/  ISETP.GT.AND P0, PT, R2, 0x9, PT ;  /* 0x000000090200780c */ /* 0x000fc60003f04270 */
        /* <DEDUP_REMOVED lines=160> */
[----:B------:R0:W2:Y:S04]  /*23d70*/  @P2 LDG.E.U8 R0, desc[UR74][R4.64] ;  /* 0x0000004a04002981 */ /* 0x0000a8000c1e1100 */
[----:B------:R-:W0:Y:S04]  /*23d80*/  LDL R4, [R1+0x1540] ;  /* 0x0015400001047983 */ /* 0x000e280000100800 */
[----:B------:R-:W0:Y:S01]  /*23d90*/  LDL R5, [R1+0x1544] ;  /* 0x0015440001057983 */ /* 0x000e220000100800 */
[----:B------:R-:W-:Y:S02]  /*23da0*/  PRMT R8, RZ, 0x7610, R8 ;  /* 0x00007610ff087816 */ /* 0x000fe40000000008 */
[----:B0-----:R-:W-:-:S04]  /*23db0*/  @P2 LOP3.LUT R5, R5, R4, RZ, 0x3c, !PT ;  /* 0x0000000405052212 */ /* 0x001fc800078e3cff */
[----:B------:R-:W-:-:S04]  /*23dc0*/  @P2 LOP3.LUT R4, R5, R4, RZ, 0x3c, !PT ;  /* 0x0000000405042212 */ /* 0x000fc800078e3cff */
[----:B------:R-:W-:-:S05]  /*23dd0*/  @P2 LOP3.LUT R5, R5, R4, RZ, 0x3c, !PT ;  /* 0x0000000405052212 */ /* 0x000fca00078e3cff */
[----:B------:R-:W3:Y:S04]  /*23de0*/  @P2 LDG.E.U8 R8, desc[UR74][R4.64] ;  /* 0x0000004a04082981 */ /* 0x000ee8000c1e1100 */
[----:B--2---:R0:W-:Y:S04]  /*23df0*/  STL [R1+0x10], R0 ;  /* 0x0000100001007387 */ /* 0x0041e80000100800 */
[----:B0-----:R-:W2:Y:S04]  /*23e00*/  LDL R0, [R1+0x151c] ;  /* 0x00151c0001007983 */ /* 0x001ea80000100800 */
[----:B---3--:R0:W-:Y:S04]  /*23e10*/  STL [R1+0xc], R8 ;  /* 0x00000c0801007387 */ /* 0x0081e80000100800 */
[----:B0-----:R-:W3:Y:S04]  /*23e20*/  LDL.LU R8, [R1+0x4468] ;  /* 0x0044680001087983 */ /* 0x001ee80000300800 */
[----:B------:R-:W2:Y:S04]  /*23e30*/  LDL R4, [R1+0x1538] ;  /* 0x0015380001047983 */ /* 0x000ea80000100800 */
[----:B------:R-:W2:Y:S01]  /*23e40*/  LDL R5, [R1+0x153c] ;  /* 0x00153c0001057983 */ /* 0x000ea20000100800 */
[----:B------:R-:W-:-:S02]  /*23e50*/  ISETP.GT.AND P0, PT, R2, 0x12, PT ;  /* 0x000000120200780c */ /* 0x000fc40003f04270 */
[----:B------:R-:W-:-:S11]  /*23e60*/  PRMT R7, RZ, 0x7610, R7 ;  /* 0x00007610ff077816 */ /* 0x000fd60000000007 */
        /* <DEDUP_REMOVED lines=23> */
[----:B--2---:R0:W-:Y:S04]  /*23fe0*/  STL [R1], R3 ;  /* 0x0000000301007387 */ /* 0x0041e80000100800 */
[----:B0-----:R-:W2:Y:S04]  /*23ff0*/  LDL.LU R3, [R1+0x445c] ;  /* 0x00445c0001037983 */ /* 0x001ea80000300800 */
[----:B------:R-:W2:Y:S04]  /*24000*/  LDL R4, [R1+0x1520] ;  /* 0x0015200001047983 */ /* 0x000ea80000100800 */
[----:B------:R-:W2:Y:S01]  /*24010*/  LDL R5, [R1+0x1524] ;  /* 0x0015240001057983 */ /* 0x000ea20000100800 */
[----:B------:R-:W-:-:S02]  /*24020*/  PRMT R29, RZ, 0x7610, R29 ;  /* 0x00007610ff1d7816 */ /* 0x000fc4000000001d */
[----:B------:R-:W-:Y:S02]  /*24030*/  ISETP.GT.AND P2, PT, R2, 0x14, PT ;  /* 0x000000140200780c */ /* 0x000fe40003f44270 */
[----:B--2---:R-:W-:-:S04]  /*24040*/  @P1 LOP3.LUT R5, R5, R4, RZ, 0x3c, !PT ;  /* 0x0000000405051212 */ /* 0x004fc800078e3cff */
[----:B------:R-:W-:-:S04]  /*24050*/  @P1 LOP3.LUT R4, R5, R4, RZ, 0x3c, !PT ;  /* 0x0000000405041212 */ /* 0x000fc800078e3cff */
[----:B------:R-:W-:-:S05]  /*24060*/  @P1 LOP3.LUT R5, R5, R4, RZ, 0x3c, !PT ;  /* 0x0000000405051212 */ /* 0x000fca00078e3cff */
[----:B------:R0:W2:Y:S04]  /*24070*/  @P1 LDG.E.U8 R29, desc[UR74][R4.64] ;  /* 0x0000004a041d1981 */ /* 0x0000a8000c1e1100 */
[----:B------:R-:W2:Y:S01]  /*24080*/  LDL R5, [R1+0x1518] ;  /* 0x0015180001057983 */ /* 0x000ea20000100800 */
[----:B------:R-:W-:Y:S01]  /*24090*/  PRMT R28, RZ, 0x7610, R28 ;  /* 0x00007610ff1c7816 */ /* 0x000fe2000000001c */
[----:B0-----:R-:W-:Y:S01]  /*240a0*/  @P2 IMAD.MOV.U32 R4, RZ, RZ, R0 ;  /* 0x000000ffff042224 */ /* 0x001fe200078e0000 */
[----:B----4-:R-:W-:Y:S01]  /*240b0*/  PRMT R27, RZ, 0x7610, R27 ;  /* 0x00007610ff1b7816 */ /* 0x010fe2000000001b */
[----:B------:R-:W4:Y:S04]  /*240c0*/  LDL R0, [R1+0x1504] ;  /* 0x0015040001007983 */ /* 0x000f280000100800 */
[----:B--2---:R-:W2:Y:S04]  /*240d0*/  @P2 LDG.E.U8 R28, desc[UR74][R4.64] ;  /* 0x0000004a041c2981 */ /* 0x004ea8000c1e1100 */
[----:B------:R-:W3:Y:S04]  /*240e0*/  LDL R4, [R1+0x1510] ;  /* 0x0015100001047983 */ /* 0x000ee80000100800 */
[----:B------:R-:W3:Y:S04]  /*240f0*/  LDL R5, [R1+0x1514] ;  /* 0x0015140001057983 */ /* 0x000ee80000100800 */
[----:B--2---:R0:W-:Y:S01]  /*24100*/  STL [R1+0x4448], R28 ;  /* 0x0044481c01007387 */ /* 0x0041e20000100800 */
[----:B------:R-:W-:-:S02]  /*24110*/  ISETP.GT.AND P0, PT, R2, 0x15, PT ;  /* 0x000000150200780c */ /* 0x000fc40003f04270 */
[----:B------:R-:W-:Y:S01]  /*24120*/  PRMT R26, RZ, 0x7610, R26 ;  /* 0x00007610ff1a7816 */ /* 0x000fe2000000001a */
[----:B0-----:R-:W2:Y:S01]  /*24130*/  LDL R28, [R1+0x14fc] ;  /* 0x0014fc00011c7983 */ /* 0x001ea20000100800 */
[----:B---3--:R-:W-:-:S04]  /*24140*/  @P2 LOP3.LUT R5, R5, R4, RZ, 0x3c, !PT ;  /* 0x0000000405052212 */ /* 0x008fc800078e3cff */
[----:B------:R-:W-:-:S04]  /*24150*/  @P2 LOP3.LUT R4, R5, R4, RZ, 0x3c, !PT ;  /* 0x0000000405042212 */ /* 0x000fc800078e3cff */
[----:B------:R-:W-:-:S05]  /*24160*/  @P2 LOP3.LUT R5, R5, R4, RZ, 0x3c, !PT ;  /* 0x0000000405052212 */ /* 0x000fca00078e3cff */
[----:B------:R-:W3:Y:S04]  /*24170*/  @P2 LDG.E.U8 R27, desc[UR74][R4.64] ;  /* 0x0000004a041b2981 */ /* 0x000ee8000c1e1100 */
[----:B------:R-:W2:Y:S04]  /*24180*/  LDL R4, [R1+0x1508] ;  /* 0x0015080001047983 */ /* 0x000ea80000100800 */
[----:B------:R-:W2:Y:S04]  /*24190*/  LDL R5, [R1+0x150c] ;  /* 0x00150c0001057983 */ /* 0x000ea80000100800 */
[----:B---3--:R0:W-:Y:S04]  /*241a0*/  STL [R1+0x444c], R27 ;  /* 0x00444c1b01007387 */ /* 0x0081e80000100800 */
[----:B0-----:R-:W3:Y:S01]  /*241b0*/  LDL R27, [R1+0x1500] ;  /* 0x00150000011b7983 */ /* 0x001ee20000100800 */
[----:B--2---:R-:W-:-:S04]  /*241c0*/  @P0 LOP3.LUT R5, R5, R4, RZ, 0x3c, !PT ;  /* 0x0000000405050212 */ /* 0x004fc800078e3cff */
[----:B------:R-:W-:-:S04]  /*241d0*/  @P0 LOP3.LUT R4, R5, R4, RZ, 0x3c, !PT ;  /* 0x0000000405040212 */ /* 0x000fc800078e3cff */
[----:B------:R-:W-:-:S05]  /*241e0*/  @P0 LOP3.LUT R5, R5, R4, RZ, 0x3c, !PT ;  /* 0x0000000405050212 */ /* 0x000fca00078e3cff */
[----:B------:R4:W2:Y:S01]  /*241f0*/  @P0 LDG.E.U8 R26, desc[UR74][R4.64] ;  /* 0x0000004a041a0981 */ /* 0x0008a2000c1e1100 */
[----:B------:R-:W-:Y:S01]  /*24200*/  PRMT R25, RZ, 0x7610, R25 ;  /* 0x00007610ff197816 */ /* 0x000fe20000000019 */
[----:B----4-:R-:W-:Y:S02]  /*24210*/  @P0 IMAD.MOV.U32 R4, RZ, RZ, R0 ;  /* 0x000000ffff040224 */ /* 0x010fe400078e0000 */
[----:B---3--:R-:W-:-:S05]  /*24220*/  @P0 IMAD.MOV.U32 R5, RZ, RZ, R27 ;  /* 0x000000ffff050224 */ /* 0x008fca00078e001b */
[----:B------:R0:W3:Y:S04]  /*24230*/  @P0 LDG.E.U8 R25, desc[UR74][R4.64] ;  /* 0x0000004a04190981 */ /* 0x0000e8000c1e1100 */
[----:B--2---:R1:W-:Y:S01]  /*24240*/  STL [R1+0x4438], R26 ;  /* 0x0044381a01007387 */ /* 0x0043e20000100800 */
[----:B------:R-:W-:Y:S02]  /*24250*/  ISETP.GT.AND P1, PT, R2, 0x16, PT ;  /* 0x000000160200780c */ /* 0x000fe40003f24270 */
[----:B------:R-:W-:Y:S01]  /*24260*/  PRMT R24, RZ, 0x7610, R24 ;  /* 0x00007610ff187816 */ /* 0x000fe20000000018 */
[----:B------:R-:W2:Y:S04]  /*24270*/  LDL R27, [R1+0x14c8] ;  /* 0x0014c800011b7983 */ /* 0x000ea80000100800 */
[----:B------:R-:W4:Y:S04]  /*24280*/  LDL R0, [R1+0x14cc] ;  /* 0x0014cc0001007983 */ /* 0x000f280000100800 */
[----:B-1----:R-:W2:Y:S02]  /*24290*/  LDL R26, [R1+0x14f8] ;  /* 0x0014f800011a7983 */ /* 0x002ea40000100800 */
[----:B0-----:R-:W-:-:S02]  /*242a0*/  @P1 IMAD.MOV.U32 R4, RZ, RZ, R28 ;  /* 0x000000ffff041224 */ /* 0x001fc400078e001c */
[----:B---3--:R0:W-:Y:S01]  /*242b0*/  STL [R1+0x443c], R25 ;  /* 0x00443c1901007387 */ /* 0x0081e20000100800 */
[----:B------:R-:W-:Y:S02]  /*242c0*/  ISETP.GT.AND P3, PT, R2, 0x18, PT ;  /* 0x000000180200780c */ /* 0x000fe40003f64270 */
[----:B------:R-:W-:Y:S01]  /*242d0*/  PRMT R23, RZ, 0x7610, R23 ;  /* 0x00007610ff177816 */ /* 0x000fe20000000017 */
[----:B------:R-:W3:Y:S04]  /*242e0*/  LDL R28, [R1+0x14c4] ;  /* 0x0014c400011c7983 */ /* 0x000ee80000100800 */
[----:B0-----:R-:W3:Y:S01]  /*242f0*/  LDL R25, [R1+0x14f4] ;  /* 0x0014f40001197983 */ /* 0x001ee20000100800 */
[----:B--2---:R-:W-:-:S03]  /*24300*/  @P1 IMAD.MOV.U32 R5, RZ, RZ, R26 ;  /* 0x000000ffff051224 */ /* 0x004fc600078e001a */
[----:B------:R-:W2:Y:S04]  /*24310*/  LDL R26, [R1+0x14f0] ;  /* 0x0014f000011a7983 */ /* 0x000ea80000100800 */
[----:B------:R-:W2:Y:S04]  /*24320*/  @P1 LDG.E.U8 R24, desc[UR74][R4.64] ;  /* 0x0000004a04181981 */ /* 0x000ea8000c1e1100 */
[----:B------:R-:W3:Y:S04]  /*24330*/  LDL R4, [R1+0x14d8] ;  /* 0x0014d80001047983 */ /* 0x000ee80000100800 */
[----:B------:R-:W3:Y:S04]  /*24340*/  LDL R5, [R1+0x14dc] ;  /* 0x0014dc0001057983 */ /* 0x000ee80000100800 */
[----:B--2---:R0:W-:Y:S04]  /*24350*/  STL [R1+0x4428], R24 ;  /* 0x0044281801007387 */ /* 0x0041e80000100800 */
[----:B0-----:R-:W2:Y:S01]  /*24360*/  LDL R24, [R1+0x14c0] ;  /* 0x0014c00001187983 */ /* 0x001ea20000100800 */
[----:B---3--:R-:W-:-:S04]  /*24370*/  @P3 LOP3.LUT R5, R5, R4, RZ, 0x3c, !PT ;  /* 0x0000000405053212 */ /* 0x008fc800078e3cff */
[----:B------:R-:W-:-:S04]  /*24380*/  @P3 LOP3.LUT R4, R5, R4, RZ, 0x3c, !PT ;  /* 0x0000000405043212 */ /* 0x000fc800078e3cff */
[----:B------:R-:W-:-:S05]  /*24390*/  @P3 LOP3.LUT R5, R5, R4, RZ, 0x3c, !PT ;  /* 0x0000000405053212 */ /* 0x000fca00078e3cff */
[----:B------:R0:W3:Y:S04]  /*243a0*/  @P3 LDG.E.U8 R23, desc[UR74][R4.64] ;  /* 0x0000004a04173981 */ /* 0x0000e8000c1e1100 */
[----:B------:R-:W0:Y:S04]  /*243b0*/  LDL R4, [R1+0x14d0] ;  /* 0x0014d00001047983 */ /* 0x000e280000100800 */
[----:B------:R-:W0:Y:S01]  /*243c0*/  LDL R5, [R1+0x14d4] ;  /* 0x0014d40001057983 */ /* 0x000e220000100800 */
[----:B------:R-:W-:Y:S02]  /*243d0*/  ISETP.GT.AND P2, PT, R2, 0x19, PT ;  /* 0x000000190200780c */ /* 0x000fe40003f44270 */
[----:B------:R-:W-:-:S02]  /*243e0*/  PRMT R22, RZ, 0x7610, R22 ;  /* 0x00007610ff167816 */ /* 0x000fc40000000016 */
[----:B------:R-:W-:Y:S02]  /*243f0*/  PRMT R21, RZ, 0x7610, R21 ;  /* 0x00007610ff157816 */ /* 0x000fe40000000015 */
[----:B------:R-:W-:Y:S02]  /*24400*/  PRMT R20, RZ, 0x7610, R20 ;  /* 0x00007610ff147816 */ /* 0x000fe40000000014 */
[----:B------:R-:W-:Y:S02]  /*24410*/  PRMT R19, RZ, 0x7610, R19 ;  /* 0x00007610ff137816 */ /* 0x000fe40000000013 */
[----:B0-----:R-:W-:-:S04]  /*24420*/  @P3 LOP3.LUT R5, R5, R4, RZ, 0x3c, !PT ;  /* 0x0000000405053212 */ /* 0x001fc800078e3cff */
[----:B------:R-:W-:-:S04]  /*24430*/  @P3 LOP3.LUT R4, R5, R4, RZ, 0x3c, !PT ;  /* 0x0000000405043212 */ /* 0x000fc800078e3cff */
[----:B------:R-:W-:-:S05]  /*24440*/  @P3 LOP3.LUT R5, R5, R4, RZ, 0x3c, !PT ;  /* 0x0000000405053212 */ /* 0x000fca00078e3cff */
[----:B------:R4:W3:Y:S02]  /*24450*/  @P3 LDG.E.U8 R22, desc[UR74][R4.64] ;  /* 0x0000004a04163981 */ /* 0x0008e4000c1e1100 */
[----:B----4-:R-:W-:Y:S02]  /*24460*/  @P2 IMAD.MOV.U32 R4, RZ, RZ, R0 ;  /* 0x000000ffff042224 */ /* 0x010fe400078e0000 */
[----:B------:R-:W-:Y:S01]  /*24470*/  @P2 IMAD.MOV.U32 R5, RZ, RZ, R27 ;  /* 0x000000ffff052224 */ /* 0x000fe200078e001b */
[----:B------:R-:W4:Y:S04]  /*24480*/  LDL R0, [R1+0x14b4] ;  /* 0x0014b40001007983 */ /* 0x000f280000100800 */
[----:B------:R0:W3:Y:S04]  /*24490*/  @P2 LDG.E.U8 R21, desc[UR74][R4.64] ;  /* 0x0000004a04152981 */ /* 0x0000e8000c1e1100 */
[----:B------:R-:W3:Y:S01]  /*244a0*/  LDL R27, [R1+0x14b0] ;  /* 0x0014b000011b7983 */ /* 0x000ee20000100800 */
[----:B0-----:R-:W-:-:S02]  /*244b0*/  @P2 IMAD.MOV.U32 R4, RZ, RZ, R28 ;  /* 0x000000ffff042224 */ /* 0x001fc400078e001c */
[----:B--2---:R-:W-:Y:S01]  /*244c0*/  @P2 IMAD.MOV.U32 R5, RZ, RZ, R24 ;  /* 0x000000ffff052224 */ /* 0x004fe200078e0018 */
[----:B------:R-:W-:Y:S01]  /*244d0*/  ISETP.GT.AND P0, PT, R2, 0x1a, PT ;  /* 0x0000001a0200780c */ /* 0x000fe20003f04270 */
[----:B------:R-:W2:Y:S04]  /*244e0*/  LDL R28, [R1+0x1498] ;  /* 0x00149800011c7983 */ /* 0x000ea80000100800 */
[----:B------:R0:W2:Y:S01]  /*244f0*/  @P2 LDG.E.U8 R20, desc[UR74][R4.64] ;  /* 0x0000004a04142981 */ /* 0x0000a2000c1e1100 */
[----:B------:R-:W-:Y:S02]  /*24500*/  PRMT R18, RZ, 0x7610, R18 ;  /* 0x00007610ff127816 */ /* 0x000fe40000000012 */
[----:B------:R-:W-:Y:S01]  /*24510*/  PRMT R17, RZ, 0x7610, R17 ;  /* 0x00007610ff117816 */ /* 0x000fe20000000011 */
[----:B------:R-:W2:Y:S01]  /*24520*/  LDL R24, [R1+0x149c] ;  /* 0x00149c0001187983 */ /* 0x000ea20000100800 */
[----:B0-----:R-:W-:-:S02]  /*24530*/  @P1 IMAD.MOV.U32 R4, RZ, RZ, R25 ;  /* 0x000000ffff041224 */ /* 0x001fc400078e0019 */
[----:B------:R-:W-:Y:S01]  /*24540*/  @P1 IMAD.MOV.U32 R5, RZ, RZ, R26 ;  /* 0x000000ffff051224 */ /* 0x000fe200078e001a */
[----:B------:R-:W2:Y:S04]  /*24550*/  LDL R25, [R1+0x14a4] ;  /* 0x0014a40001197983 */ /* 0x000ea80000100800 */
[----:B------:R-:W2:Y:S04]  /*24560*/  @P1 LDG.E.U8 R19, desc[UR74][R4.64] ;  /* 0x0000004a04131981 */ /* 0x000ea8000c1e1100 */
[----:B------:R-:W3:Y:S04]  /*24570*/  LDL R26, [R1+0x14a0] ;  /* 0x0014a000011a7983 */ /* 0x000ee80000100800 */
[----:B------:R-:W3:Y:S04]  /*24580*/  LDL R4, [R1+0x14b8] ;  /* 0x0014b80001047983 */ /* 0x000ee80000100800 */
[----:B------:R-:W3:Y:S04]  /*24590*/  LDL R5, [R1+0x14bc] ;  /* 0x0014bc0001057983 */ /* 0x000ee80000100800 */
[----:B--2---:R0:W-:Y:S04]  /*245a0*/  STL [R1+0x442c], R19 ;  /* 0x00442c1301007387 */ /* 0x0041e80000100800 */
[----:B0-----:R-:W2:Y:S01]  /*245b0*/  LDL R19, [R1+0x14ac] ;  /* 0x0014ac0001137983 */ /* 0x001ea20000100800 */
[----:B---3--:R-:W-:-:S04]  /*245c0*/  @P0 LOP3.LUT R5, R5, R4, RZ, 0x3c, !PT ;  /* 0x0000000405050212 */ /* 0x008fc800078e3cff */
[----:B------:R-:W-:-:S04]  /*245d0*/  @P0 LOP3.LUT R4, R5, R4, RZ, 0x3c, !PT ;  /* 0x0000000405040212 */ /* 0x000fc800078e3cff */
[----:B------:R-:W-:-:S05]  /*245e0*/  @P0 LOP3.LUT R5, R5, R4, RZ, 0x3c, !PT ;  /* 0x0000000405050212 */ /* 0x000fca00078e3cff */
[----:B------:R4:W3:Y:S02]  /*245f0*/  @P0 LDG.E.U8 R18, desc[UR74][R4.64] ;  /* 0x0000004a04120981 */ /* 0x0008e4000c1e1100 */
[----:B----4-:R-:W-:Y:S02]  /*24600*/  @P0 IMAD.MOV.U32 R4, RZ, RZ, R0 ;  /* 0x000000ffff040224 */ /* 0x010fe400078e0000 */
[----:B------:R-:W-:Y:S01]  /*24610*/  @P0 IMAD.MOV.U32 R5, RZ, RZ, R27 ;  /* 0x000000ffff050224 */ /* 0x000fe200078e001b */
[----:B------:R-:W-:Y:S01]  /*24620*/  ISETP.GT.AND P2, PT, R2, 0x1b, PT ;  /* 0x0000001b0200780c */ /* 0x000fe20003f44270 */
[----:B------:R-:W4:Y:S04]  /*24630*/  LDL R27, [R1+0x1490] ;  /* 0x00149000011b7983 */ /* 0x000f280000100800 */
[----:B------:R2:W3:Y:S01]  /*24640*/  @P0 LDG.E.U8 R17, desc[UR74][R4.64] ;  /* 0x0000004a04110981 */ /* 0x0004e2000c1e1100 */
[----:B------:R-:W-:-:S03]  /*24650*/  PRMT R16, RZ, 0x7610, R16 ;  /* 0x00007610ff107816 */ /* 0x000fc60000000010 */
[----:B------:R-:W3:Y:S04]  /*24660*/  LDL R0, [R1+0x1494] ;  /* 0x0014940001007983 */ /* 0x000ee80000100800 */
[----:B------:R-:W3:Y:S01]  /*24670*/  LDL R5, [R1+0x14a8] ;  /* 0x0014a80001057983 */ /* 0x000ee20000100800 */
[----:B------:R-:W-:Y:S02]  /*24680*/  ISETP.GT.AND P1, PT, R2, 0x1c, PT ;  /* 0x0000001c0200780c */ /* 0x000fe40003f24270 */
[----:B------:R-:W-:Y:S02]  /*24690*/  PRMT R15, RZ, 0x7610, R15 ;  /* 0x00007610ff0f7816 */ /* 0x000fe4000000000f */
[----:B------:R-:W-:Y:S01]  /*246a0*/  PRMT R14, RZ, 0x7610, R14 ;  /* 0x00007610ff0e7816 */ /* 0x000fe2000000000e */
[----:B--2---:R-:W-:-:S02]  /*246b0*/  @P2 IMAD.MOV.U32 R4, RZ, RZ, R19 ;  /* 0x000000ffff042224 */ /* 0x004fc400078e0013 */
[----:B------:R-:W2:Y:S04]  /*246c0*/  LDL R19, [R1+0x1484] ;  /* 0x0014840001137983 */ /* 0x000ea80000100800 */
[----:B---3--:R0:W3:Y:S02]  /*246d0*/  @P2 LDG.E.U8 R16, desc[UR74][R4.64] ;  /* 0x0000004a04102981 */ /* 0x0080e4000c1e1100 */
[----:B0-----:R-:W-:Y:S02]  /*246e0*/  @P2 IMAD.MOV.U32 R4, RZ, RZ, R25 ;  /* 0x000000ffff042224 */ /* 0x001fe400078e0019 */
[----:B------:R-:W-:Y:S01]  /*246f0*/  @P2 IMAD.MOV.U32 R5, RZ, RZ, R26 ;  /* 0x000000ffff052224 */ /* 0x000fe200078e001a */
[----:B------:R-:W2:Y:S04]  /*24700*/  LDL R25, [R1+0x148c] ;  /* 0x00148c0001197983 */ /* 0x000ea80000100800 */
[----:B------:R-:W3:Y:S04]  /*24710*/  LDL R26, [R1+0x1488] ;  /* 0x00148800011a7983 */ /* 0x000ee80000100800 */
[----:B------:R0:W3:Y:S02]  /*24720*/  @P2 LDG.E.U8 R15, desc[UR74][R4.64] ;  /* 0x0000004a040f2981 */ /* 0x0000e4000c1e1100 */
[----:B0-----:R-:W-:-:S02]  /*24730*/  @P1 IMAD.MOV.U32 R4, RZ, RZ, R24 ;  /* 0x000000ffff041224 */ /* 0x001fc400078e0018 */
[----:B------:R-:W-:Y:S01]  /*24740*/  @P1 IMAD.MOV.U32 R5, RZ, RZ, R28 ;  /* 0x000000ffff051224 */ /* 0x000fe200078e001c */
[----:B------:R-:W3:Y:S04]  /*24750*/  LDL R24, [R1+0x1480] ;  /* 0x0014800001187983 */ /* 0x000ee80000100800 */
[----:B------:R0:W3:Y:S01]  /*24760*/  @P1 LDG.E.U8 R14, desc[UR74][R4.64] ;  /* 0x0000004a040e1981 */ /* 0x0000e2000c1e1100 */
[----:B------:R-:W-:Y:S02]  /*24770*/  ISETP.GT.AND P3, PT, R2, 0x1d, PT ;  /* 0x0000001d0200780c */ /* 0x000fe40003f64270 */
[----:B------:R-:W-:Y:S02]  /*24780*/  PRMT R13, RZ, 0x7610, R13 ;  /* 0x00007610ff0d7816 */ /* 0x000fe4000000000d */
[----:B------:R-:W-:Y:S01]  /*24790*/  PRMT R12, RZ, 0x7610, R12 ;  /* 0x00007610ff0c7816 */ /* 0x000fe2000000000c */
[----:B0-----:R-:W-:-:S02]  /*247a0*/  @P1 IMAD.MOV.U32 R4, RZ, RZ, R0 ;  /* 0x000000ffff041224 */ /* 0x001fc400078e0000 */
[----:B----4-:R-:W-:-:S05]  /*247b0*/  @P1 IMAD.MOV.U32 R5, RZ, RZ, R27 ;  /* 0x000000ffff051224 */ /* 0x010fca00078e001b */
[----:B------:R2:W4:Y:S01]  /*247c0*/  @P1 LDG.E.U8 R13, desc[UR74][R4.64] ;  /* 0x0000004a040d1981 */ /* 0x000522000c1e1100 */
[----:B------:R-:W-:Y:S01]  /*247d0*/  PRMT R11, RZ, 0x7610, R11 ;  /* 0x00007610ff0b7816 */ /* 0x000fe2000000000b */
[----:B--2---:R-:W-:Y:S02]  /*247e0*/  @P3 IMAD.MOV.U32 R4, RZ, RZ, R25 ;  /* 0x000000ffff043224 */ /* 0x004fe400078e0019 */
[----:B---3--:R-:W-:-:S05]  /*247f0*/  @P3 IMAD.MOV.U32 R5, RZ, RZ, R26 ;  /* 0x000000ffff053224 */ /* 0x008fca00078e001a */
[----:B------:R0:W2:Y:S02]  /*24800*/  @P3 LDG.E.U8 R12, desc[UR74][R4.64] ;  /* 0x0000004a040c3981 */ /* 0x0000a4000c1e1100 */
[----:B0-----:R-:W-:Y:S02]  /*24810*/  @P3 IMAD.MOV.U32 R4, RZ, RZ, R19 ;  /* 0x000000ffff043224 */ /* 0x001fe400078e0013 */
[----:B------:R-:W-:Y:S01]  /*24820*/  @P3 IMAD.MOV.U32 R5, RZ, RZ, R24 ;  /* 0x000000ffff053224 */ /* 0x000fe200078e0018 */
[----:B------:R0:W-:Y:S04]  /*24830*/  STL [R1+0x4450], R14 ;  /* 0x0044500e01007387 */ /* 0x0001e80000100800 */
[----:B------:R-:W3:Y:S04]  /*24840*/  @P3 LDG.E.U8 R11, desc[UR74][R4.64] ;  /* 0x0000004a040b3981 */ /* 0x000ee8000c1e1100 */
[----:B------:R-:W3:Y:S04]  /*24850*/  LDL R0, [R1+0x14ec] ;  /* 0x0014ec0001007983 */ /* 0x000ee80000100800 */
[----:B0-----:R-:W3:Y:S01]  /*24860*/  LDL R14, [R1+0x14e8] ;  /* 0x0014e800010e7983 */ /* 0x001ee20000100800 */
[----:B------:R-:W-:-:S03]  /*24870*/  ISETP.GT.AND P0, PT, R2, 0x17, PT ;  /* 0x000000170200780c */ /* 0x000fc60003f04270 */
[----:B----4-:R0:W-:Y:S04]  /*24880*/  STL [R1+0x4454], R13 ;  /* 0x0044540d01007387 */ /* 0x0101e80000100800 */
[----:B--2---:R1:W-:Y:S04]  /*24890*/  STL [R1+0x4440], R12 ;  /* 0x0044400c01007387 */ /* 0x0043e80000100800 */
[----:B------:R-:W2:Y:S04]  /*248a0*/  LDL R27, [R1+0x1478] ;  /* 0x00147800011b7983 */ /* 0x000ea80000100800 */
[----:B------:R-:W4:Y:S04]  /*248b0*/  LDL R26, [R1+0x147c] ;  /* 0x00147c00011a7983 */ /* 0x000f280000100800 */
[----:B------:R-:W4:Y:S04]  /*248c0*/  LDL R25, [R1+0x1470] ;  /* 0x0014700001197983 */ /* 0x000f280000100800 */
[----:B------:R-:W4:Y:S04]  /*248d0*/  LDL R24, [R1+0x1474] ;  /* 0x0014740001187983 */ /* 0x000f280000100800 */
[----:B---3--:R3:W-:Y:S04]  /*248e0*/  STL [R1+0x4444], R11 ;  /* 0x0044440b01007387 */ /* 0x0087e80000100800 */
[----:B------:R-:W4:Y:S01]  /*248f0*/  LDL R19, [R1+0x14e0] ;  /* 0x0014e00001137983 */ /* 0x000f220000100800 */
[----:B------:R-:W-:-:S03]  /*24900*/  @P0 IMAD.MOV.U32 R5, RZ, RZ, R14 ;  /* 0x000000ffff050224 */ /* 0x000fc600078e000e */
[----:B0-----:R-:W4:Y:S04]  /*24910*/  LDL R13, [R1+0x1468] ;  /* 0x00146800010d7983 */ /* 0x001f280000100800 */
[----:B------:R-:W4:Y:S04]  /*24920*/  LDL R14, [R1+0x14e4] ;  /* 0x0014e400010e7983 */ /* 0x000f280000100800 */
[----:B-1----:R-:W4:Y:S01]  /*24930*/  LDL R12, [R1+0x146c] ;  /* 0x00146c00010c7983 */ /* 0x002f220000100800 */
[----:B------:R-:W-:-:S03]  /*24940*/  @P0 IMAD.MOV.U32 R4, RZ, RZ, R0 ;  /* 0x000000ffff040224 */ /* 0x000fc600078e0000 */
[----:B---3--:R-:W3:Y:S04]  /*24950*/  LDL R11, [R1+0x1460] ;  /* 0x00146000010b7983 */ /* 0x008ee80000100800 */
[----:B------:R-:W3:Y:S01]  /*24960*/  LDL R0, [R1+0x1464] ;  /* 0x0014640001007983 */ /* 0x000ee20000100800 */
[----:B------:R-:W-:Y:S02]  /*24970*/  ISETP.GT.AND P2, PT, R2, 0x1e, PT ;  /* 0x0000001e0200780c */ /* 0x000fe40003f44270 */
[----:B------:R-:W-:Y:S02]  /*24980*/  PRMT R10, RZ, 0x7610, R10 ;  /* 0x00007610ff0a7816 */ /* 0x000fe4000000000a */
[----:B------:R-:W-:-:S04]  /*24990*/  PRMT R9, RZ, 0x7610, R9 ;  /* 0x00007610ff097816 */ /* 0x000fc80000000009 */
[----:B------:R2:W3:Y:S01]  /*249a0*/  @P0 LDG.E.U8 R10, desc[UR74][R4.64] ;  /* 0x0000004a040a0981 */ /* 0x0004e2000c1e1100 */
[----:B------:R-:W-:Y:S02]  /*249b0*/  ISETP.GT.AND P1, PT, R2, 0x1f, PT ;  /* 0x0000001f0200780c */ /* 0x000fe40003f24270 */
[----:B------:R-:W-:Y:S02]  /*249c0*/  PRMT R8, RZ, 0x7610, R8 ;  /* 0x00007610ff087816 */ /* 0x000fe40000000008 */
[----:B------:R-:W-:Y:S02]  /*249d0*/  PRMT R7, RZ, 0x7610, R7 ;  /* 0x00007610ff077816 */ /* 0x000fe40000000007 */
[----:B------:R-:W-:Y:S02]  /*249e0*/  PRMT R6, RZ, 0x7610, R6 ;  /* 0x00007610ff067816 */ /* 0x000fe40000000006 */
[----:B------:R-:W-:Y:S01]  /*249f0*/  PRMT R3, RZ, 0x7610, R3 ;  /* 0x00007610ff037816 */ /* 0x000fe20000000003 */
[----:B--2---:R-:W-:-:S02]  /*24a00*/  @P2 IMAD.MOV.U32 R5, RZ, RZ, R27 ;  /* 0x000000ffff052224 */ /* 0x004fc400078e001b */
[----:B----4-:R-:W-:-:S05]  /*24a10*/  @P2 IMAD.MOV.U32 R4, RZ, RZ, R26 ;  /* 0x000000ffff042224 */ /* 0x010fca00078e001a */
[----:B------:R0:W2:Y:S02]  /*24a20*/  @P2 LDG.E.U8 R9, desc[UR74][R4.64] ;  /* 0x0000004a04092981 */ /* 0x0000a4000c1e1100 */
[----:B0-----:R-:W-:Y:S02]  /*24a30*/  @P2 IMAD.MOV.U32 R4, RZ, RZ, R24 ;  /* 0x000000ffff042224 */ /* 0x001fe400078e0018 */
[----:B------:R-:W-:-:S05]  /*24a40*/  @P2 IMAD.MOV.U32 R5, RZ, RZ, R25 ;  /* 0x000000ffff052224 */ /* 0x000fca00078e0019 */
[----:B------:R0:W4:Y:S02]  /*24a50*/  @P2 LDG.E.U8 R8, desc[UR74][R4.64] ;  /* 0x0000004a04082981 */ /* 0x000124000c1e1100 */
[----:B0-----:R-:W-:Y:S02]  /*24a60*/  @P0 IMAD.MOV.U32 R4, RZ, RZ, R14 ;  /* 0x000000ffff040224 */ /* 0x001fe400078e000e */
[----:B------:R-:W-:-:S05]  /*24a70*/  @P0 IMAD.MOV.U32 R5, RZ, RZ, R19 ;  /* 0x000000ffff050224 */ /* 0x000fca00078e0013 */
[----:B------:R0:W4:Y:S02]  /*24a80*/  @P0 LDG.E.U8 R7, desc[UR74][R4.64] ;  /* 0x0000004a04070981 */ /* 0x000124000c1e1100 */
[----:B0-----:R-:W-:Y:S02]  /*24a90*/  @P1 IMAD.MOV.U32 R4, RZ, RZ, R12 ;  /* 0x000000ffff041224 */ /* 0x001fe400078e000c */
[----:B------:R-:W-:-:S05]  /*24aa0*/  @P1 IMAD.MOV.U32 R5, RZ, RZ, R13 ;  /* 0x000000ffff051224 */ /* 0x000fca00078e000d */
[----:B------:R3:W4:Y:S02]  /*24ab0*/  @P1 LDG.E.U8 R6, desc[UR74][R4.64] ;  /* 0x0000004a04061981 */ /* 0x000724000c1e1100 */
[----:B---3--:R-:W-:Y:S02]  /*24ac0*/  @P1 IMAD.MOV.U32 R4, RZ, RZ, R0 ;  /* 0x000000ffff041224 */ /* 0x008fe400078e0000 */
[----:B------:R-:W-:-:S05]  /*24ad0*/  @P1 IMAD.MOV.U32 R5, RZ, RZ, R11 ;  /* 0x000000ffff051224 */ /* 0x000fca00078e000b */
[----:B------:R-:W3:Y:S04]  /*24ae0*/  @P1 LDG.E.U8 R3, desc[UR74][R4.64] ;  /* 0x0000004a04031981 */ /* 0x000ee8000c1e1100 */
[----:B------:R-:W-:Y:S01]  /*24af0*/  STL [R1+0x4414], R10 ;  /* 0x0044140a01007387 */ /* 0x000fe20000100800 */
[----:B------:R-:W0:Y:S01]  /*24b00*/  S2R R11, SR_TID.X ;  /* 0x00000000000b7919 */ /* 0x000e220000002100 */
[----:B------:R-:W1:Y:S01]  /*24b10*/  S2R R19, SR_TID.X ;  /* 0x0000000000137919 */ /* 0x000e620000002100 */
[----:B------:R-:W-:Y:S06]  /*24b20*/  BAR.SYNC.DEFER_BLOCKING 0x0 ;  /* 0x0000000000007b1d */ /* 0x000fec0000010000 */
[----:B--2---:R-:W-:Y:S04]  /*24b30*/  STL [R1+0x4430], R9 ;  /* 0x0044300901007387 */ /* 0x004fe80000100800 */
[----:B----4-:R-:W-:Y:S04]  /*24b40*/  STL [R1+0x4434], R8 ;  /* 0x0044340801007387 */ /* 0x010fe80000100800 */
[----:B------:R-:W-:Y:S04]  /*24b50*/  STL [R1+0x4418], R7 ;  /* 0x0044180701007387 */ /* 0x000fe80000100800 */
[----:B------:R2:W-:Y:S04]  /*24b60*/  STL [R1+0x441c], R6 ;  /* 0x00441c0601007387 */ /* 0x0005e80000100800 */
[----:B------:R-:W4:Y:S04]  /*24b70*/  LDL.LU R25, [R1+0x98] ;  /* 0x0000980001197983 */ /* 0x000f280000300800 */
[----:B------:R-:W4:Y:S04]  /*24b80*/  LDL.LU R26, [R1+0x94] ;  /* 0x00009400011a7983 */ /* 0x000f280000300800 */
[----:B--2---:R-:W2:Y:S04]  /*24b90*/  LDL.LU R6, [R1+0x54] ;  /* 0x0000540001067983 */ /* 0x004ea80000300800 */
        /* <DEDUP_REMOVED lines=9> */
[----:B---3--:R3:W-:Y:S04]  /*24c30*/  STL [R1+0x4420], R3 ;  /* 0x0044200301007387 */ /* 0x0087e80000100800 */
[----:B---3--:R-:W3:Y:S04]  /*24c40*/  LDL.LU R3, [R1+0x10] ;  /* 0x0000100001037983 */ /* 0x008ee80000300800 */
        /* <DEDUP_REMOVED lines=114> */
[----:B0-----:R-:W2:Y:S04]  /*25370*/  LDL.LU R4, [R1+0x4c] ;  /* 0x00004c0001047983 */ /* 0x001ea80000300800 */
[----:B------:R-:W-:Y:S04]  /*25380*/  STL [R1+0x407c], R5 ;  /* 0x00407c0501007387 */ /* 0x000fe80000100800 */
[----:B------:R-:W-:Y:S04]  /*25390*/  STL [R1+0x440c], R5 ;  /* 0x00440c0501007387 */ /* 0x000fe80000100800 */
[----:B------:R0:W-:Y:S04]  /*253a0*/  STL [R1+0x4458], R5 ;  /* 0x0044580501007387 */ /* 0x0001e80000100800 */
[----:B0-----:R-:W2:Y:S01]  /*253b0*/  LDL.LU R5, [R1+0x58] ;  /* 0x0000580001057983 */ /* 0x001ea20000300800 */
[----:B------:R-:W-:-:S02]  /*253c0*/  LOP3.LUT R0, R11, 0x3f, RZ, 0xc0, !PT ;  /* 0x0000003f0b007812 */ /* 0x000fc400078ec0ff */
[C---:B-1----:R-:W-:Y:S02]  /*253d0*/  LOP3.LUT R12, R19.reuse, 0x1f, RZ, 0xc0, !PT ;  /* 0x0000001f130c7812 */ /* 0x042fe400078ec0ff */
[----:B------:R-:W-:Y:S01]  /*253e0*/  LOP3.LUT R19, R19, 0x3f, RZ, 0xc0, !PT ;  /* 0x0000003f13137812 */ /* 0x000fe200078ec0ff */
[----:B----4-:R0:W-:Y:S04]  /*253f0*/  STS.U8 [R0+UR4], R25 ;  /* 0x0000001900007988 */ /* 0x0101e80008000004 */
[----:B------:R1:W-:Y:S01]  /*25400*/  STS.U8 [R0+UR4+0x40], R26 ;  /* 0x0000401a00007988 */ /* 0x0003e20008000004 */
[----:B------:R-:W-:-:S03]  /*25410*/  ISETP.GE.AND P0, PT, R12, R2, PT ;  /* 0x000000020c00720c */ /* 0x000fc60003f06270 */
[----:B------:R-:W4:Y:S04]  /*25420*/  LDL.LU R12, [R1+0x44] ;  /* 0x00004400010c7983 */ /* 0x000f280000300800 */
[----:B0-----:R-:W3:Y:S04]  /*25430*/  LDL.LU R25, [R1+0x8] ;  /* 0x0000080001197983 */ /* 0x001ee80000300800 */
[----:B-1----:R-:W3:Y:S04]  /*25440*/  LDL.LU R26, [R1+0x4] ;  /* 0x00000400011a7983 */ /* 0x002ee80000300800 */
[----:B--2---:R-:W-:Y:S04]  /*25450*/  STS.U8 [R0+UR4+0x440], R5 ;  /* 0x0004400500007988 */ /* 0x004fe80008000004 */
[----:B------:R0:W-:Y:S04]  /*25460*/  STS.U8 [R0+UR4+0x400], R6 ;  /* 0x0004000600007988 */ /* 0x0001e80008000004 */
[----:B------:R-:W-:Y:S04]  /*25470*/  STS.U8 [R0+UR4+0x800], R7 ;  /* 0x0008000700007988 */ /* 0x000fe80008000004 */
[----:B------:R1:W-:Y:S01]  /*25480*/  STS.U8 [R0+UR4+0x840], R9 ;  /* 0x0008400900007988 */ /* 0x0003e20008000004 */
[----:B0-----:R-:W-:-:S03]  /*25490*/  LOP3.LUT R6, R19, 0x8, RZ, 0x3c, !PT ;  /* 0x0000000813067812 */ /* 0x001fc600078e3cff */
[----:B------:R-:W-:Y:S04]  /*254a0*/  STS.U8 [R0+UR4+0xc40], R23 ;  /* 0x000c401700007988 */ /* 0x000fe80008000004 */
[----:B------:R-:W-:Y:S04]  /*254b0*/  STS.U8 [R0+UR4+0xc00], R22 ;  /* 0x000c001600007988 */ /* 0x000fe80008000004 */
[----:B------:R0:W-:Y:S04]  /*254c0*/  STS.U8 [R6+UR4+0x80], R10 ;  /* 0x0000800a06007988 */ /* 0x0001e80008000004 */
[----:B-1----:R-:W2:Y:S04]  /*254d0*/  LDL.LU R9, [R1+0x80] ;  /* 0x0000800001097983 */ /* 0x002ea80000300800 */
[----:B------:R-:W2:Y:S01]  /*254e0*/  LDL.LU R19, [R1+0x7c] ;  /* 0x00007c0001137983 */ /* 0x000ea20000300800 */
[----:B0-----:R-:W0:Y:S03]  /*254f0*/  S2R R10, SR_TID.X ;  /* 0x00000000000a7919 */ /* 0x001e260000002100 */
[----:B------:R1:W-:Y:S04]  /*25500*/  STS.U8 [R6+UR4+0xc0], R24 ;  /* 0x0000c01806007988 */ /* 0x0003e80008000004 */
[----:B------:R3:W-:Y:S04]  /*25510*/  STS.U8 [R6+UR4+0x4c0], R8 ;  /* 0x0004c00806007988 */ /* 0x0007e80008000004 */
[----:B-1----:R-:W2:Y:S04]  /*25520*/  LDL.LU R24, [R1+0x40] ;  /* 0x0000400001187983 */ /* 0x002ea80000300800 */
[----:B---3--:R-:W3:Y:S04]  /*25530*/  LDL.LU R8, [R1+0x3c] ;  /* 0x00003c0001087983 */ /* 0x008ee80000300800 */
[----:B------:R-:W-:Y:S04]  /*25540*/  STS.U8 [R6+UR4+0x480], R4 ;  /* 0x0004800406007988 */ /* 0x000fe80008000004 */
[----:B------:R-:W-:Y:S01]  /*25550*/  STS.U8 [R6+UR4+0x880], R3 ;  /* 0x0008800306007988 */ /* 0x000fe20008000004 */
[----:B0-----:R-:W-:-:S03]  /*25560*/  LOP3.LUT R7, R10, 0x3f, RZ, 0xc0, !PT ;  /* 0x0000003f0a077812 */ /* 0x001fc600078ec0ff */
[----:B------:R0:W-:Y:S01]  /*25570*/  STS.U8 [R6+UR4+0x8c0], R13 ;  /* 0x0008c00d06007988 */ /* 0x0001e20008000004 */
[----:B------:R-:W-:-:S03]  /*25580*/  LOP3.LUT R2, R7, 0x10, RZ, 0x3c, !PT ;  /* 0x0000001007027812 */ /* 0x000fc600078e3cff */
[----:B------:R-:W3:Y:S04]  /*25590*/  LDL.LU R10, [R1] ;  /* 0x00000000010a7983 */ /* 0x000ee80000300800 */
[----:B------:R-:W-:Y:S04]  /*255a0*/  STS.U8 [R6+UR4+0xcc0], R21 ;  /* 0x000cc01506007988 */ /* 0x000fe80008000004 */
[----:B------:R-:W-:Y:S04]  /*255b0*/  STS.U8 [R6+UR4+0xc80], R20 ;  /* 0x000c801406007988 */ /* 0x000fe80008000004 */
[----:B------:R1:W-:Y:S04]  /*255c0*/  STS.U8 [R2+UR4+0x100], R14 ;  /* 0x0001000e02007988 */ /* 0x0003e80008000004 */
[----:B0-----:R-:W3:Y:S04]  /*255d0*/  LDL.LU R13, [R1+0x78] ;  /* 0x00007800010d7983 */ /* 0x001ee80000300800 */
[----:B------:R0:W-:Y:S04]  /*255e0*/  STS.U8 [R2+UR4+0x140], R27 ;  /* 0x0001401b02007988 */ /* 0x0001e80008000004 */
[----:B-1----:R-:W3:Y:S04]  /*255f0*/  LDL.LU R14, [R1+0x74] ;  /* 0x00007400010e7983 */ /* 0x002ee80000300800 */
[----:B------:R1:W-:Y:S04]  /*25600*/  STS.U8 [R2+UR4+0x540], R28 ;  /* 0x0005401c02007988 */ /* 0x0003e80008000004 */
[----:B0-----:R-:W3:Y:S04]  /*25610*/  LDL.LU R27, [R1+0x38] ;  /* 0x00003800011b7983 */ /* 0x001ee80000300800 */
[----:B-1----:R-:W3:Y:S01]  /*25620*/  LDL.LU R28, [R1+0x34] ;  /* 0x00003400011c7983 */ /* 0x002ee20000300800 */
[----:B------:R-:W-:-:S03]  /*25630*/  LOP3.LUT R5, R7, 0x18, RZ, 0x3c, !PT ;  /* 0x0000001807057812 */ /* 0x000fc600078e3cff */
[----:B----4-:R0:W-:Y:S04]  /*25640*/  STS.U8 [R2+UR4+0x500], R12 ;  /* 0x0005000c02007988 */ /* 0x0101e80008000004 */
[----:B------:R1:W-:Y:S04]  /*25650*/  STS.U8 [R2+UR4+0x900], R25 ;  /* 0x0009001902007988 */ /* 0x0003e80008000004 */
[----:B------:R4:W-:Y:S04]  /*25660*/  STS.U8 [R2+UR4+0x940], R26 ;  /* 0x0009401a02007988 */ /* 0x0009e80008000004 */
[----:B------:R-:W-:Y:S04]  /*25670*/  STS.U8 [R2+UR4+0xd40], R18 ;  /* 0x000d401202007988 */ /* 0x000fe80008000004 */
[----:B------:R-:W-:Y:S04]  /*25680*/  STS.U8 [R2+UR4+0xd00], R17 ;  /* 0x000d001102007988 */ /* 0x000fe80008000004 */
[----:B0-----:R-:W3:Y:S04]  /*25690*/  LDL.LU R12, [R1+0x70] ;  /* 0x00007000010c7983 */ /* 0x001ee80000300800 */
[----:B-1----:R-:W3:Y:S04]  /*256a0*/  LDL.LU R25, [R1+0x6c] ;  /* 0x00006c0001197983 */ /* 0x002ee80000300800 */
[----:B----4-:R-:W4:Y:S04]  /*256b0*/  LDL.LU R26, [R1+0x30] ;  /* 0x00003000011a7983 */ /* 0x010f280000300800 */
[----:B------:R-:W4:Y:S04]  /*256c0*/  LDL.LU R4, [R1+0x2c] ;  /* 0x00002c0001047983 */ /* 0x000f280000300800 */
[----:B--2---:R0:W-:Y:S04]  /*256d0*/  STS.U8 [R5+UR4+0x180], R9 ;  /* 0x0001800905007988 */ /* 0x0041e80008000004 */
[----:B------:R1:W-:Y:S04]  /*256e0*/  STS.U8 [R5+UR4+0x1c0], R19 ;  /* 0x0001c01305007988 */ /* 0x0003e80008000004 */
[----:B0-----:R-:W2:Y:S04]  /*256f0*/  LDL.LU R9, [R1+0x68] ;  /* 0x0000680001097983 */ /* 0x001ea80000300800 */
[----:B-1----:R-:W2:Y:S04]  /*25700*/  LDL.LU R19, [R1+0x64] ;  /* 0x0000640001137983 */ /* 0x002ea80000300800 */
[----:B------:R-:W2:Y:S04]  /*25710*/  LDL.LU R2, [R1+0x28] ;  /* 0x0000280001027983 */ /* 0x000ea80000300800 */
[----:B------:R0:W-:Y:S04]  /*25720*/  STS.U8 [R5+UR4+0x5c0], R24 ;  /* 0x0005c01805007988 */ /* 0x0001e80008000004 */
[----:B---3--:R1:W-:Y:S04]  /*25730*/  STS.U8 [R5+UR4+0x580], R8 ;  /* 0x0005800805007988 */ /* 0x0083e80008000004 */
[----:B0-----:R-:W3:Y:S01]  /*25740*/  LDL.LU R24, [R1+0x24] ;  /* 0x0000240001187983 */ /* 0x001ee20000300800 */
[----:B-1----:R-:W-:-:S03]  /*25750*/  LOP3.LUT R8, R11, 0x3f, RZ, 0xc0, !PT ;  /* 0x0000003f0b087812 */ /* 0x002fc600078ec0ff */
[----:B------:R-:W2:Y:S01]  /*25760*/  LDL.LU R3, [R1+0x60] ;  /* 0x0000600001037983 */ /* 0x000ea20000300800 */
[----:B------:R-:W-:-:S03]  /*25770*/  LOP3.LUT R11, R8, 0x20, RZ, 0x3c, !PT ;  /* 0x00000020080b7812 */ /* 0x000fc600078e3cff */
[----:B------:R-:W2:Y:S04]  /*25780*/  LDL.LU R6, [R1+0x5c] ;  /* 0x00005c0001067983 */ /* 0x000ea80000300800 */
[----:B------:R0:W-:Y:S04]  /*25790*/  STS.U8 [R5+UR4+0x980], R10 ;  /* 0x0009800a05007988 */ /* 0x0001e80008000004 */
[----:B------:R-:W-:Y:S04]  /*257a0*/  STS.U8 [R5+UR4+0x9c0], R29 ;  /* 0x0009c01d05007988 */ /* 0x000fe80008000004 */
[----:B------:R-:W2:Y:S04]  /*257b0*/  LDL.LU R7, [R1+0x20] ;  /* 0x0000200001077983 */ /* 0x000ea80000300800 */
[----:B------:R-:W-:Y:S04]  /*257c0*/  STS.U8 [R5+UR4+0xdc0], R16 ;  /* 0x000dc01005007988 */ /* 0x000fe80008000004 */
[----:B0-----:R-:W2:Y:S04]  /*257d0*/  LDL.LU R10, [R1+0x1c] ;  /* 0x00001c00010a7983 */ /* 0x001ea80000300800 */
[----:B------:R0:W-:Y:S04]  /*257e0*/  STS.U8 [R5+UR4+0xd80], R15 ;  /* 0x000d800f05007988 */ /* 0x0001e80008000004 */
[----:B------:R1:W-:Y:S04]  /*257f0*/  STS.U8 [R11+UR4+0x200], R13 ;  /* 0x0002000d0b007988 */ /* 0x0003e80008000004 */
[----:B------:R1:W-:Y:S04]  /*25800*/  STS.U8 [R11+UR4+0x240], R14 ;  /* 0x0002400e0b007988 */ /* 0x0003e80008000004 */
[----:B0-----:R-:W2:Y:S04]  /*25810*/  LDL.LU R5, [R1+0x4458] ;  /* 0x0044580001057983 */ /* 0x001ea80000300800 */
[----:B-1----:R-:W2:Y:S04]  /*25820*/  LDL.LU R13, [R1+0x4454] ;  /* 0x00445400010d7983 */ /* 0x002ea80000300800 */
[----:B------:R-:W2:Y:S04]  /*25830*/  LDL.LU R14, [R1+0x4450] ;  /* 0x00445000010e7983 */ /* 0x000ea80000300800 */
[----:B------:R0:W-:Y:S04]  /*25840*/  STS.U8 [R11+UR4+0x640], R27 ;  /* 0x0006401b0b007988 */ /* 0x0001e80008000004 */
[----:B------:R1:W-:Y:S04]  /*25850*/  STS.U8 [R11+UR4+0x600], R28 ;  /* 0x0006001c0b007988 */ /* 0x0003e80008000004 */
[----:B0-----:R-:W2:Y:S04]  /*25860*/  LDL.LU R27, [R1+0x444c] ;  /* 0x00444c00011b7983 */ /* 0x001ea80000300800 */
[----:B-1----:R-:W2:Y:S01]  /*25870*/  LDL.LU R28, [R1+0x4448] ;  /* 0x00444800011c7983 */ /* 0x002ea20000300800 */
[----:B------:R-:W-:-:S03]  /*25880*/  LOP3.LUT R8, R8, 0x28, RZ, 0x3c, !PT ;  /* 0x0000002808087812 */ /* 0x000fc600078e3cff */
[----:B--2---:R-:W-:Y:S04]  /*25890*/  STS.U8 [R11+UR4+0xa00], R28 ;  /* 0x000a001c0b007988 */ /* 0x004fe80008000004 */
[----:B------:R-:W-:Y:S04]  /*258a0*/  STS.U8 [R11+UR4+0xa40], R27 ;  /* 0x000a401b0b007988 */ /* 0x000fe80008000004 */
[----:B------:R-:W-:Y:S04]  /*258b0*/  STS.U8 [R11+UR4+0xe40], R14 ;  /* 0x000e400e0b007988 */ /* 0x000fe80008000004 */
[----:B------:R0:W-:Y:S04]  /*258c0*/  STS.U8 [R11+UR4+0xe00], R13 ;  /* 0x000e000d0b007988 */ /* 0x0001e80008000004 */
[----:B------:R1:W-:Y:S04]  /*258d0*/  STS.U8 [R8+UR4+0x280], R12 ;  /* 0x0002800c08007988 */ /* 0x0003e80008000004 */
[----:B------:R2:W-:Y:S04]  /*258e0*/  STS.U8 [R8+UR4+0x2c0], R25 ;  /* 0x0002c01908007988 */ /* 0x0005e80008000004 */
[----:B0-----:R-:W3:Y:S04]  /*258f0*/  LDL.LU R11, [R1+0x4444] ;  /* 0x00444400010b7983 */ /* 0x001ee80000300800 */
[----:B-1----:R-:W3:Y:S04]  /*25900*/  LDL.LU R12, [R1+0x4440] ;  /* 0x00444000010c7983 */ /* 0x002ee80000300800 */
[----:B--2---:R-:W2:Y:S04]  /*25910*/  LDL.LU R25, [R1+0x443c] ;  /* 0x00443c0001197983 */ /* 0x004ea80000300800 */
[----:B----4-:R0:W-:Y:S04]  /*25920*/  STS.U8 [R8+UR4+0x6c0], R26 ;  /* 0x0006c01a08007988 */ /* 0x0101e80008000004 */
[----:B0-----:R-:W4:Y:S04]  /*25930*/  LDL.LU R26, [R1+0x4438] ;  /* 0x00443800011a7983 */ /* 0x001f280000300800 */
[----:B------:R0:W-:Y:S02]  /*25940*/  STS.U8 [R8+UR4+0x680], R4 ;  /* 0x0006800408007988 */ /* 0x0001e40008000004 */
[----:B0-----:R-:W-:-:S02]  /*25950*/  LOP3.LUT R4, R0, 0x30, RZ, 0x3c, !PT ;  /* 0x0000003000047812 */ /* 0x001fc400078e3cff */
[----:B----4-:R-:W-:Y:S04]  /*25960*/  STS.U8 [R8+UR4+0xa80], R26 ;  /* 0x000a801a08007988 */ /* 0x010fe80008000004 */
[----:B--2---:R-:W-:Y:S04]  /*25970*/  STS.U8 [R8+UR4+0xac0], R25 ;  /* 0x000ac01908007988 */ /* 0x004fe80008000004 */
[----:B---3--:R-:W-:Y:S04]  /*25980*/  STS.U8 [R8+UR4+0xec0], R12 ;  /* 0x000ec00c08007988 */ /* 0x008fe80008000004 */
[----:B------:R0:W-:Y:S04]  /*25990*/  STS.U8 [R8+UR4+0xe80], R11 ;  /* 0x000e800b08007988 */ /* 0x0001e80008000004 */
[----:B------:R1:W-:Y:S04]  /*259a0*/  STS.U8 [R4+UR4+0x300], R9 ;  /* 0x0003000904007988 */ /* 0x0003e80008000004 */
[----:B------:R2:W-:Y:S04]  /*259b0*/  STS.U8 [R4+UR4+0x340], R19 ;  /* 0x0003401304007988 */ /* 0x0005e80008000004 */
[----:B0-----:R-:W3:Y:S04]  /*259c0*/  LDL.LU R8, [R1+0x4434] ;  /* 0x0044340001087983 */ /* 0x001ee80000300800 */
[----:B-1----:R-:W4:Y:S04]  /*259d0*/  LDL.LU R9, [R1+0x4430] ;  /* 0x0044300001097983 */ /* 0x002f280000300800 */
[----:B--2---:R-:W2:Y:S04]  /*259e0*/  LDL.LU R19, [R1+0x442c] ;  /* 0x00442c0001137983 */ /* 0x004ea80000300800 */
[----:B------:R0:W-:Y:S04]  /*259f0*/  STS.U8 [R4+UR4+0x740], R2 ;  /* 0x0007400204007988 */ /* 0x0001e80008000004 */
[----:B------:R1:W-:Y:S04]  /*25a00*/  STS.U8 [R4+UR4+0x700], R24 ;  /* 0x0007001804007988 */ /* 0x0003e80008000004 */
[----:B0-----:R-:W2:Y:S04]  /*25a10*/  LDL R2, [R1+0x1e30] ;  /* 0x001e300001027983 */ /* 0x001ea80000100800 */
[----:B-1----:R-:W2:Y:S01]  /*25a20*/  LDL.LU R24, [R1+0x4428] ;  /* 0x0044280001187983 */ /* 0x002ea20000300800 */
[----:B------:R-:W-:-:S03]  /*25a30*/  LOP3.LUT R0, R0, 0x38, RZ, 0x3c, !PT ;  /* 0x0000003800007812 */ /* 0x000fc600078e3cff */
[----:B--2---:R-:W-:Y:S04]  /*25a40*/  STS.U8 [R4+UR4+0xb00], R24 ;  /* 0x000b001804007988 */ /* 0x004fe80008000004 */
[----:B------:R-:W-:Y:S04]  /*25a50*/  STS.U8 [R4+UR4+0xb40], R19 ;  /* 0x000b401304007988 */ /* 0x000fe80008000004 */
[----:B----4-:R-:W-:Y:S04]  /*25a60*/  STS.U8 [R4+UR4+0xf40], R9 ;  /* 0x000f400904007988 */ /* 0x010fe80008000004 */
[----:B---3--:R0:W-:Y:S04]  /*25a70*/  STS.U8 [R4+UR4+0xf00], R8 ;  /* 0x000f000804007988 */ /* 0x0081e80008000004 */
[----:B------:R1:W-:Y:S04]  /*25a80*/  STS.U8 [R0+UR4+0x380], R3 ;  /* 0x0003800300007988 */ /* 0x0003e80008000004 */
[----:B------:R2:W-:Y:S04]  /*25a90*/  STS.U8 [R0+UR4+0x3c0], R6 ;  /* 0x0003c00600007988 */ /* 0x0005e80008000004 */
[----:B0-----:R-:W3:Y:S04]  /*25aa0*/  LDL.LU R4, [R1+0x4424] ;  /* 0x0044240001047983 */ /* 0x001ee80000300800 */
[----:B-1----:R-:W4:Y:S04]  /*25ab0*/  LDL.LU R3, [R1+0x4420] ;  /* 0x0044200001037983 */ /* 0x002f280000300800 */
[----:B--2---:R-:W2:Y:S04]  /*25ac0*/  LDL.LU R6, [R1+0x441c] ;  /* 0x00441c0001067983 */ /* 0x004ea80000300800 */
[----:B------:R0:W-:Y:S04]  /*25ad0*/  STS.U8 [R0+UR4+0x7c0], R7 ;  /* 0x0007c00700007988 */ /* 0x0001e80008000004 */
[----:B------:R1:W-:Y:S04]  /*25ae0*/  STS.U8 [R0+UR4+0x780], R10 ;  /* 0x0007800a00007988 */ /* 0x0003e80008000004 */
[----:B0-----:R-:W2:Y:S04]  /*25af0*/  LDL.LU R7, [R1+0x4418] ;  /* 0x0044180001077983 */ /* 0x001ea80000300800 */
[----:B-1----:R-:W2:Y:S01]  /*25b00*/  LDL.LU R10, [R1+0x4414] ;  /* 0x00441400010a7983 */ /* 0x002ea20000300800 */
[----:B------:R-:W-:-:S03]  /*25b10*/  PRMT R5, RZ, 0x7610, R5 ;  /* 0x00007610ff057816 */ /* 0x000fc60000000005 */
[----:B--2---:R-:W-:Y:S04]  /*25b20*/  STS.U8 [R0+UR4+0xb80], R10 ;  /* 0x000b800a00007988 */ /* 0x004fe80008000004 */
[----:B------:R-:W-:Y:S04]  /*25b30*/  STS.U8 [R0+UR4+0xbc0], R7 ;  /* 0x000bc00700007988 */ /* 0x000fe80008000004 */
[----:B------:R-:W-:Y:S04]  /*25b40*/  STS.U8 [R0+UR4+0xfc0], R6 ;  /* 0x000fc00600007988 */ /* 0x000fe80008000004 */
[----:B----4-:R0:W-:Y:S04]  /*25b50*/  STS.U8 [R0+UR4+0xf80], R3 ;  /* 0x000f800300007988 */ /* 0x0101e80008000004 */
[----:B0-----:R-:W2:Y:S04]  /*25b60*/  LDL.LU R0, [R1+0x4410] ;  /* 0x0044100001007983 */ /* 0x001ea80000300800 */
[----:B------:R-:W4:Y:S01]  /*25b70*/  LDL R3, [R1+0x1e28] ;  /* 0x001e280001037983 */ /* 0x000f220000100800 */
[----:B------:R-:W-:Y:S06]  /*25b80*/  BAR.SYNC.DEFER_BLOCKING 0x0 ;  /* 0x0000000000007b1d */ /* 0x000fec0000010000 */
[----:B----4-:R-:W4:Y:S04]  /*25b90*/  @!P0 LDG.E.U8 R5, desc[UR74][R2.64] ;  /* 0x0000004a02058981 */ /* 0x010f28000c1e1100 */
[----:B----4-:R0:W-:Y:S04]  /*25ba0*/  STL [R1+0x13a4], R5 ;  /* 0x0013a40501007387 */ /* 0x0101e80000100800 */
[----:B0-----:R-:W4:Y:S04]  /*25bb0*/  LDL.LU R5, [R1+0x440c] ;  /* 0x00440c0001057983 */ /* 0x001f280000300800 */
[----:B------:R-:W3:Y:S04]  /*25bc0*/  LDL R2, [R1+0x1d48] ;  /* 0x001d480001027983 */ /* 0x000ee80000100800 */
[----:B------:R-:W3:Y:S01]  /*25bd0*/  LDL R3, [R1+0x1d4c] ;  /* 0x001d4c0001037983 */ /* 0x000ee20000100800 */
[----:B--2---:R-:W-:-:S02]  /*25be0*/  PRMT R0, RZ, 0x7610, R0 ;  /* 0x00007610ff007816 */ /* 0x004fc40000000000 */
[----:B---3--:R-:W-:-:S04]  /*25bf0*/  @!P0 LOP3.LUT R3, R3, R2, RZ, 0x3c, !PT ;  /* 0x0000000203038212 */ /* 0x008fc800078e3cff */
[----:B------:R-:W-:-:S04]  /*25c00*/  @!P0 LOP3.LUT R2, R3, R2, RZ, 0x3c, !PT ;  /* 0x0000000203028212 */ /* 0x000fc800078e3cff */
[----:B------:R-:W-:-:S05]  /*25c10*/  @!P0 LOP3.LUT R3, R3, R2, RZ, 0x3c, !PT ;  /* 0x0000000203038212 */ /* 0x000fca00078e3cff */
[----:B------:R-:W2:Y:S04]  /*25c20*/  @!P0 LDG.E.U8 R0, desc[UR74][R2.64] ;  /* 0x0000004a02008981 */ /* 0x000ea8000c1e1100 */
[----:B--2---:R0:W-:Y:S04]  /*25c30*/  STL [R1+0x13ac], R0 ;  /* 0x0013ac0001007387 */ /* 0x0041e80000100800 */
[----:B0-----:R-:W2:Y:S04]  /*25c40*/  LDL.LU R0, [R1+0x4408] ;  /* 0x0044080001007983 */ /* 0x001ea80000300800 */
[----:B------:R-:W3:Y:S04]  /*25c50*/  LDL R2, [R1+0x145c] ;  /* 0x00145c0001027983 */ /* 0x000ee80000100800 */
[----:B------:R-:W3:Y:S01]  /*25c60*/  LDL R3, [R1+0x1668] ;  /* 0x0016680001037983 */ /* 0x000ee20000100800 */
[----:B------:R-:W-:-:S02]  /*25c70*/  PRMT R4, RZ, 0x7610, R4 ;  /* 0x00007610ff047816 */ /* 0x000fc40000000004 */
[----:B---3--:R-:W-:-:S04]  /*25c80*/  @!P0 LOP3.LUT R3, R3, R2, RZ, 0x3c, !PT ;  /* 0x0000000203038212 */ /* 0x008fc800078e3cff */
[----:B------:R-:W-:-:S04]  /*25c90*/  @!P0 LOP3.LUT R2, R3, R2, RZ, 0x3c, !PT ;  /* 0x0000000203028212 */ /* 0x000fc800078e3cff */
[----:B------:R-:W-:-:S05]  /*25ca0*/  @!P0 LOP3.LUT R3, R3, R2, RZ, 0x3c, !PT ;  /* 0x0000000203038212 */ /* 0x000fca00078e3cff */
[----:B------:R-:W3:Y:S04]  /*25cb0*/  @!P0 LDG.E.U8 R4, desc[UR74][R2.64] ;  /* 0x0000004a02048981 */ /* 0x000ee8000c1e1100 */
[----:B---3--:R0:W-:Y:S04]  /*25cc0*/  STL [R1+0x13a8], R4 ;  /* 0x0013a80401007387 */ /* 0x0081e80000100800 */
[----:B0-----:R-:W3:Y:S04]  /*25cd0*/  LDL.LU R4, [R1+0x4404] ;  /* 0x0044040001047983 */ /* 0x001ee80000300800 */
        /* <DEDUP_REMOVED lines=2027> */
[----:B----4-:R-:W-:-:S02]  /*2db90*/  PRMT R5, RZ, 0x7610, R5 ;  /* 0x00007610ff057816 */ /* 0x010fc40000000005 */
[----:B---3--:R-:W-:-:S04]  /*2dba0*/  @!P0 LOP3.LUT R3, R3, R2, RZ, 0x3c, !PT ;  /* 0x0000000203038212 */ /* 0x008fc800078e3cff */
[----:B------:R-:W-:-:S04]  /*2dbb0*/  @!P0 LOP3.LUT R2, R3, R2, RZ, 0x3c, !PT ;  /* 0x0000000203028212 */ /* 0x000fc800078e3cff */
[----:B------:R-:W-:-:S05]  /*2dbc0*/  @!P0 LOP3.LUT R3, R3, R2, RZ, 0x3c, !PT ;  /* 0x0000000203038212 */ /* 0x000fca00078e3cff */
[----:B------:R-:W3:Y:S04]  /*2dbd0*/  @!P0 LDG.E.U8 R5, desc[UR74][R2.64] ;  /* 0x0000004a02058981 */ /* 0x000ee8000c1e1100 */
[----:B---3--:R0:W-:Y:S04]  /*2dbe0*/  STL [R1+0x4], R5 ;  /* 0x0000040501007387 */ /* 0x0081e80000100800 */
[----:B0-----:R-:W3:Y:S04]  /*2dbf0*/  LDL.LU R5, [R1+0x407c] ;  /* 0x00407c0001057983 */ /* 0x001ee80000300800 */
[----:B------:R-:W4:Y:S04]  /*2dc00*/  LDL R2, [R1+0x1d70] ;  /* 0x001d700001027983 */ /* 0x000f280000100800 */
[----:B------:R-:W4:Y:S01]  /*2dc10*/  LDL R3, [R1+0x1dac] ;  /* 0x001dac0001037983 */ /* 0x000f220000100800 */
[----:B--2---:R-:W-:-:S02]  /*2dc20*/  PRMT R0, RZ, 0x7610, R0 ;  /* 0x00007610ff007816 */ /* 0x004fc40000000000 */
[----:B----4-:R-:W-:-:S04]  /*2dc30*/  @!P0 LOP3.LUT R3, R3, R2, RZ, 0x3c, !PT ;  /* 0x0000000203038212 */ /* 0x010fc800078e3cff */
[----:B------:R-:W-:-:S04]  /*2dc40*/  @!P0 LOP3.LUT R2, R3, R2, RZ, 0x3c, !PT ;  /* 0x0000000203028212 */ /* 0x000fc800078e3cff */
[----:B------:R-:W-:-:S05]  /*2dc50*/  @!P0 LOP3.LUT R3, R3, R2, RZ, 0x3c, !PT ;  /* 0x0000000203038212 */ /* 0x000fca00078e3cff */
[----:B------:R-:W2:Y:S04]  /*2dc60*/  @!P0 LDG.E.U8 R0, desc[UR74][R2.64] ;  /* 0x0000004a02008981 */ /* 0x000ea8000c1e1100 */
[----:B--2---:R0:W-:Y:S04]  /*2dc70*/  STL [R1], R0 ;  /* 0x0000000001007387 */ /* 0x0041e80000100800 */
[----:B0-----:R-:W2:Y:S04]  /*2dc80*/  LDL.LU R0, [R1+0x4078] ;  /* 0x0040780001007983 */ /* 0x001ea80000300800 */
[----:B------:R-:W4:Y:S04]  /*2dc90*/  LDL R2, [R1+0x1d78] ;  /* 0x001d780001027983 */ /* 0x000f280000100800 */
[----:B------:R-:W4:Y:S01]  /*2dca0*/  LDL R3, [R1+0x1db4] ;  /* 0x001db40001037983 */ /* 0x000f220000100800 */
[----:B------:R-:W-:-:S02]  /*2dcb0*/  PRMT R29, RZ, 0x7610, R29 ;  /* 0x00007610ff1d7816 */ /* 0x000fc4000000001d */
[----:B----4-:R-:W-:-:S04]  /*2dcc0*/  @!P0 LOP3.LUT R3, R3, R2, RZ, 0x3c, !PT ;  /* 0x0000000203038212 */ /* 0x010fc800078e3cff */
[----:B------:R-:W-:-:S04]  /*2dcd0*/  @!P0 LOP3.LUT R2, R3, R2, RZ, 0x3c, !PT ;  /* 0x0000000203028212 */ /* 0x000fc800078e3cff */
[----:B------:R-:W-:-:S05]  /*2dce0*/  @!P0 LOP3.LUT R3, R3, R2, RZ, 0x3c, !PT ;  /* 0x0000000203038212 */ /* 0x000fca00078e3cff */
[----:B------:R-:W4:Y:S04]  /*2dcf0*/  @!P0 LDG.E.U8 R29, desc[UR74][R2.64] ;  /* 0x0000004a021d8981 */ /* 0x000f28000c1e1100 */
[----:B------:R-:W2:Y:S04]  /*2dd00*/  LDL R2, [R1+0x1d90] ;  /* 0x001d900001027983 */ /* 0x000ea80000100800 */
[----:B------:R-:W2:Y:S01]  /*2dd10*/  LDL R3, [R1+0x1dcc] ;  /* 0x001dcc0001037983 */ /* 0x000ea20000100800 */
[----:B------:R-:W-:-:S03]  /*2dd20*/  PRMT R28, RZ, 0x7610, R28 ;  /* 0x00007610ff1c7816 */ /* 0x000fc6000000001c */
[----:B----4-:R0:W-:Y:S04]  /*2dd30*/  STL [R1+0x402c], R29 ;  /* 0x00402c1d01007387 */ /* 0x0101e80000100800 */
[----:B0-----:R-:W4:Y:S01]  /*2dd40*/  LDL R29, [R1+0x1dd4] ;  /* 0x001dd400011d7983 */ /* 0x001f220000100800 */
[----:B--2---:R-:W-:-:S04]  /*2dd50*/  @!P0 LOP3.LUT R3, R3, R2, RZ, 0x3c, !PT ;  /* 0x0000000203038212 */ /* 0x004fc800078e3cff */
[----:B------:R-:W-:-:S04]  /*2dd60*/  @!P0 LOP3.LUT R2, R3, R2, RZ, 0x3c, !PT ;  /* 0x0000000203028212 */ /* 0x000fc800078e3cff */
[----:B------:R-:W-:-:S05]  /*2dd70*/  @!P0 LOP3.LUT R3, R3, R2, RZ, 0x3c, !PT ;  /* 0x0000000203038212 */ /* 0x000fca00078e3cff */
[----:B------:R4:W2:Y:S04]  /*2dd80*/  @!P0 LDG.E.U8 R28, desc[UR74][R2.64] ;  /* 0x0000004a021c8981 */ /* 0x0008a8000c1e1100 */
[----:B------:R-:W3:Y:S01]  /*2dd90*/  LDL R3, [R1+0x1d98] ;  /* 0x001d980001037983 */ /* 0x000ee20000100800 */
[----:B------:R-:W-:Y:S01]  /*2dda0*/  PRMT R27, RZ, 0x7610, R27 ;  /* 0x00007610ff1b7816 */ /* 0x000fe2000000001b */
[----:B----4-:R-:W-:Y:S02]  /*2ddb0*/  @!P0 IMAD.MOV.U32 R2, RZ, RZ, R29 ;  /* 0x000000ffff028224 */ /* 0x010fe400078e001d */
[----:B--2---:R0:W-:Y:S01]  /*2ddc0*/  STL [R1+0x4030], R28 ;  /* 0x0040301c01007387 */ /* 0x0041e20000100800 */
[----:B------:R-:W-:-:S03]  /*2ddd0*/  PRMT R26, RZ, 0x7610, R26 ;  /* 0x00007610ff1a7816 */ /* 0x000fc6000000001a */
[----:B------:R-:W2:Y:S04]  /*2dde0*/  LDL R29, [R1+0x1dd8] ;  /* 0x001dd800011d7983 */ /* 0x000ea80000100800 */
[----:B---3--:R1:W3:Y:S04]  /*2ddf0*/  @!P0 LDG.E.U8 R27, desc[UR74][R2.64] ;  /* 0x0000004a021b8981 */ /* 0x0082e8000c1e1100 */
[----:B0-----:R-:W4:Y:S04]  /*2de00*/  LDL R28, [R1+0x1e14] ;  /* 0x001e1400011c7983 */ /* 0x001f280000100800 */
[----:B------:R-:W1:Y:S04]  /*2de10*/  LDL R2, [R1+0x1db0] ;  /* 0x001db00001027983 */ /* 0x000e680000100800 */
[----:B------:R-:W1:Y:S02]  /*2de20*/  LDL R3, [R1+0x1dec] ;  /* 0x001dec0001037983 */ /* 0x000e640000100800 */
[----:B-1----:R-:W-:-:S04]  /*2de30*/  @!P0 LOP3.LUT R3, R3, R2, RZ, 0x3c, !PT ;  /* 0x0000000203038212 */ /* 0x002fc800078e3cff */
[----:B------:R-:W-:-:S04]  /*2de40*/  @!P0 LOP3.LUT R2, R3, R2, RZ, 0x3c, !PT ;  /* 0x0000000203028212 */ /* 0x000fc800078e3cff */
[----:B------:R-:W-:-:S05]  /*2de50*/  @!P0 LOP3.LUT R3, R3, R2, RZ, 0x3c, !PT ;  /* 0x0000000203038212 */ /* 0x000fca00078e3cff */
[----:B------:R-:W2:Y:S04]  /*2de60*/  @!P0 LDG.E.U8 R26, desc[UR74][R2.64] ;  /* 0x0000004a021a8981 */ /* 0x000ea8000c1e1100 */
[----:B---3--:R0:W-:Y:S04]  /*2de70*/  STL [R1+0x4028], R27 ;  /* 0x0040281b01007387 */ /* 0x0081e80000100800 */
[----:B------:R-:W3:Y:S04]  /*2de80*/  LDL R2, [R1+0x1db8] ;  /* 0x001db80001027983 */ /* 0x000ee80000100800 */
[----:B------:R-:W3:Y:S04]  /*2de90*/  LDL R3, [R1+0x1df4] ;  /* 0x001df40001037983 */ /* 0x000ee80000100800 */
[----:B0-----:R-:W4:Y:S04]  /*2dea0*/  LDL R27, [R1+0x1e0c] ;  /* 0x001e0c00011b7983 */ /* 0x001f280000100800 */
[----:B--2---:R0:W-:Y:S04]  /*2deb0*/  STL [R1+0x4034], R26 ;  /* 0x0040341a01007387 */ /* 0x0041e80000100800 */
[----:B0-----:R-:W2:Y:S01]  /*2dec0*/  LDL R26, [R1+0x1dd0] ;  /* 0x001dd000011a7983 */ /* 0x001ea20000100800 */
[----:B---3--:R-:W-:-:S02]  /*2ded0*/  @!P0 LOP3.LUT R3, R3, R2, RZ, 0x3c, !PT ;  /* 0x0000000203038212 */ /* 0x008fc400078e3cff */
[----:B------:R-:W-:Y:S02]  /*2dee0*/  PRMT R25, RZ, 0x7610, R25 ;  /* 0x00007610ff197816 */ /* 0x000fe40000000019 */
[----:B------:R-:W-:-:S04]  /*2def0*/  @!P0 LOP3.LUT R2, R3, R2, RZ, 0x3c, !PT ;  /* 0x0000000203028212 */ /* 0x000fc800078e3cff */
[----:B------:R-:W-:Y:S02]  /*2df00*/  @!P0 LOP3.LUT R3, R3, R2, RZ, 0x3c, !PT ;  /* 0x0000000203038212 */ /* 0x000fe400078e3cff */
[----:B------:R-:W-:-:S03]  /*2df10*/  PRMT R24, RZ, 0x7610, R24 ;  /* 0x00007610ff187816 */ /* 0x000fc60000000018 */
[----:B------:R4:W3:Y:S02]  /*2df20*/  @!P0 LDG.E.U8 R25, desc[UR74][R2.64] ;  /* 0x0000004a02198981 */ /* 0x0008e4000c1e1100 */
[----:B----4-:R-:W-:Y:S02]  /*2df30*/  @!P0 IMAD.MOV.U32 R2, RZ, RZ, R27 ;  /* 0x000000ffff028224 */ /* 0x010fe400078e001b */
[----:B--2---:R-:W-:-:S05]  /*2df40*/  @!P0 IMAD.MOV.U32 R3, RZ, RZ, R26 ;  /* 0x000000ffff038224 */ /* 0x004fca00078e001a */
[----:B------:R0:W2:Y:S01]  /*2df50*/  @!P0 LDG.E.U8 R24, desc[UR74][R2.64] ;  /* 0x0000004a02188981 */ /* 0x0000a2000c1e1100 */
[----:B------:R-:W-:Y:S01]  /*2df60*/  PRMT R23, RZ, 0x7610, R23 ;  /* 0x00007610ff177816 */ /* 0x000fe20000000017 */
[----:B0-----:R-:W-:Y:S02]  /*2df70*/  @!P0 IMAD.MOV.U32 R2, RZ, RZ, R28 ;  /* 0x000000ffff028224 */ /* 0x001fe400078e001c */
[----:B------:R-:W-:Y:S01]  /*2df80*/  @!P0 IMAD.MOV.U32 R3, RZ, RZ, R29 ;  /* 0x000000ffff038224 */ /* 0x000fe200078e001d */
[----:B---3--:R0:W-:Y:S04]  /*2df90*/  STL [R1+0x4038], R25 ;  /* 0x0040381901007387 */ /* 0x0081e80000100800 */
[----:B------:R-:W3:Y:S04]  /*2dfa0*/  @!P0 LDG.E.U8 R23, desc[UR74][R2.64] ;  /* 0x0000004a02178981 */ /* 0x000ee8000c1e1100 */
[----:B0-----:R-:W4:Y:S04]  /*2dfb0*/  LDL R25, [R1+0x1e2c] ;  /* 0x001e2c0001197983 */ /* 0x001f280000100800 */
[----:B--2---:R0:W-:Y:S01]  /*2dfc0*/  STL [R1+0x403c], R24 ;  /* 0x00403c1801007387 */ /* 0x0041e20000100800 */
[----:B------:R-:W-:-:S03]  /*2dfd0*/  PRMT R22, RZ, 0x7610, R22 ;  /* 0x00007610ff167816 */ /* 0x000fc60000000016 */
[----:B------:R-:W2:Y:S04]  /*2dfe0*/  LDL R29, [R1+0x1e10] ;  /* 0x001e1000011d7983 */ /* 0x000ea80000100800 */
[----:B------:R-:W2:Y:S04]  /*2dff0*/  LDL R28, [R1+0x1e3c] ;  /* 0x001e3c00011c7983 */ /* 0x000ea80000100800 */
[----:B------:R-:W2:Y:S04]  /*2e000*/  LDL R27, [R1+0x1e18] ;  /* 0x001e1800011b7983 */ /* 0x000ea80000100800 */
[----:B------:R-:W2:Y:S04]  /*2e010*/  LDL R26, [R1+0x1e38] ;  /* 0x001e3800011a7983 */ /* 0x000ea80000100800 */
[----:B0-----:R-:W2:Y:S04]  /*2e020*/  LDL R24, [R1+0x1df0] ;  /* 0x001df00001187983 */ /* 0x001ea80000100800 */
[----:B---3--:R0:W-:Y:S01]  /*2e030*/  STL [R1+0x4040], R23 ;  /* 0x0040401701007387 */ /* 0x0081e20000100800 */
[----:B----4-:R-:W-:-:S03]  /*2e040*/  @!P0 IMAD.MOV.U32 R2, RZ, RZ, R25 ;  /* 0x000000ffff028224 */ /* 0x010fc600078e0019 */
[----:B------:R-:W3:Y:S04]  /*2e050*/  LDL R25, [R1+0x1670] ;  /* 0x0016700001197983 */ /* 0x000ee80000100800 */
[----:B0-----:R-:W4:Y:S01]  /*2e060*/  LDL R23, [R1+0x1e48] ;  /* 0x001e480001177983 */ /* 0x001f220000100800 */
[----:B--2---:R-:W-:-:S03]  /*2e070*/  @!P0 IMAD.MOV.U32 R3, RZ, RZ, R24 ;  /* 0x000000ffff038224 */ /* 0x004fc600078e0018 */
[----:B------:R-:W2:Y:S04]  /*2e080*/  LDL R24, [R1+0x1d7c] ;  /* 0x001d7c0001187983 */ /* 0x000ea80000100800 */
[----:B------:R4:W2:Y:S04]  /*2e090*/  @!P0 LDG.E.U8 R22, desc[UR74][R2.64] ;  /* 0x0000004a02168981 */ /* 0x0008a8000c1e1100 */
[----:B------:R-:W2:Y:S01]  /*2e0a0*/  LDL R3, [R1+0x1df8] ;  /* 0x001df80001037983 */ /* 0x000ea20000100800 */
[----:B------:R-:W-:Y:S01]  /*2e0b0*/  PRMT R21, RZ, 0x7610, R21 ;  /* 0x00007610ff157816 */ /* 0x000fe20000000015 */
[----:B----4-:R-:W-:Y:S01]  /*2e0c0*/  @!P0 IMAD.MOV.U32 R2, RZ, RZ, R23 ;  /* 0x000000ffff028224 */ /* 0x010fe200078e0017 */
[----:B------:R-:W-:-:S02]  /*2e0d0*/  PRMT R20, RZ, 0x7610, R20 ;  /* 0x00007610ff147816 */ /* 0x000fc40000000014 */
[----:B------:R-:W-:Y:S02]  /*2e0e0*/  PRMT R19, RZ, 0x7610, R19 ;  /* 0x00007610ff137816 */ /* 0x000fe40000000013 */
[----:B------:R-:W-:Y:S01]  /*2e0f0*/  PRMT R18, RZ, 0x7610, R18 ;  /* 0x00007610ff127816 */ /* 0x000fe20000000012 */
[----:B--2---:R0:W2:Y:S02]  /*2e100*/  @!P0 LDG.E.U8 R21, desc[UR74][R2.64] ;  /* 0x0000004a02158981 */ /* 0x0040a4000c1e1100 */
[----:B0-----:R-:W-:Y:S02]  /*2e110*/  @!P0 IMAD.MOV.U32 R2, RZ, RZ, R28 ;  /* 0x000000ffff028224 */ /* 0x001fe400078e001c */
[----:B------:R-:W-:-:S05]  /*2e120*/  @!P0 IMAD.MOV.U32 R3, RZ, RZ, R29 ;  /* 0x000000ffff038224 */ /* 0x000fca00078e001d */
[----:B------:R0:W4:Y:S02]  /*2e130*/  @!P0 LDG.E.U8 R20, desc[UR74][R2.64] ;  /* 0x0000004a02148981 */ /* 0x000124000c1e1100 */
[----:B0-----:R-:W-:Y:S02]  /*2e140*/  @!P0 IMAD.MOV.U32 R2, RZ, RZ, R26 ;  /* 0x000000ffff028224 */ /* 0x001fe400078e001a */
[----:B------:R-:W-:-:S05]  /*2e150*/  @!P0 IMAD.MOV.U32 R3, RZ, RZ, R27 ;  /* 0x000000ffff038224 */ /* 0x000fca00078e001b */
[----:B------:R0:W4:Y:S04]  /*2e160*/  @!P0 LDG.E.U8 R19, desc[UR74][R2.64] ;  /* 0x0000004a02138981 */ /* 0x000128000c1e1100 */
[----:B------:R1:W-:Y:S04]  /*2e170*/  STL [R1+0x4044], R22 ;  /* 0x0040441601007387 */ /* 0x0003e80000100800 */
[----:B------:R-:W4:Y:S01]  /*2e180*/  LDL R23, [R1+0x166c] ;  /* 0x00166c0001177983 */ /* 0x000f220000100800 */
[----:B0-----:R-:W-:Y:S02]  /*2e190*/  @!P0 IMAD.MOV.U32 R2, RZ, RZ, R24 ;  /* 0x000000ffff028224 */ /* 0x001fe400078e0018 */
[----:B---3--:R-:W-:Y:S01]  /*2e1a0*/  @!P0 IMAD.MOV.U32 R3, RZ, RZ, R25 ;  /* 0x000000ffff038224 */ /* 0x008fe200078e0019 */
[----:B-1----:R-:W3:Y:S04]  /*2e1b0*/  LDL R22, [R1+0x1d84] ;  /* 0x001d840001167983 */ /* 0x002ee80000100800 */
[----:B------:R0:W3:Y:S04]  /*2e1c0*/  @!P0 LDG.E.U8 R18, desc[UR74][R2.64] ;  /* 0x0000004a02128981 */ /* 0x0000e8000c1e1100 */
[----:B--2---:R1:W-:Y:S04]  /*2e1d0*/  STL [R1+0x4048], R21 ;  /* 0x0040481501007387 */ /* 0x0043e80000100800 */
[----:B----4-:R2:W-:Y:S04]  /*2e1e0*/  STL [R1+0x404c], R20 ;  /* 0x00404c1401007387 */ /* 0x0105e80000100800 */
[----:B------:R-:W4:Y:S04]  /*2e1f0*/  LDL R27, [R1+0x1d60] ;  /* 0x001d6000011b7983 */ /* 0x000f280000100800 */
[----:B------:R-:W4:Y:S04]  /*2e200*/  LDL R26, [R1+0x1d9c] ;  /* 0x001d9c00011a7983 */ /* 0x000f280000100800 */
[----:B------:R1:W-:Y:S04]  /*2e210*/  STL [R1+0x4050], R19 ;  /* 0x0040501301007387 */ /* 0x0003e80000100800 */
[----:B------:R-:W4:Y:S04]  /*2e220*/  LDL R25, [R1+0x1d68] ;  /* 0x001d680001197983 */ /* 0x000f280000100800 */
[----:B------:R-:W4:Y:S01]  /*2e230*/  LDL R24, [R1+0x1da4] ;  /* 0x001da40001187983 */ /* 0x000f220000100800 */
[----:B0-----:R-:W-:-:S02]  /*2e240*/  @!P0 IMAD.MOV.U32 R3, RZ, RZ, R23 ;  /* 0x000000ffff038224 */ /* 0x001fc400078e0017 */
[----:B---3--:R-:W-:Y:S01]  /*2e250*/  @!P0 IMAD.MOV.U32 R2, RZ, RZ, R22 ;  /* 0x000000ffff028224 */ /* 0x008fe200078e0016 */
[----:B------:R0:W-:Y:S04]  /*2e260*/  STL [R1+0x3fcc], R18 ;  /* 0x003fcc1201007387 */ /* 0x0001e80000100800 */
[----:B------:R-:W3:Y:S04]  /*2e270*/  LDL R23, [R1+0x1d80] ;  /* 0x001d800001177983 */ /* 0x000ee80000100800 */
[----:B------:R-:W3:Y:S01]  /*2e280*/  LDL R22, [R1+0x1dbc] ;  /* 0x001dbc0001167983 */ /* 0x000ee20000100800 */
[----:B------:R-:W-:-:S02]  /*2e290*/  PRMT R17, RZ, 0x7610, R17 ;  /* 0x00007610ff117816 */ /* 0x000fc40000000011 */
[----:B------:R-:W-:Y:S02]  /*2e2a0*/  PRMT R16, RZ, 0x7610, R16 ;  /* 0x00007610ff107816 */ /* 0x000fe40000000010 */
[----:B------:R-:W-:Y:S02]  /*2e2b0*/  PRMT R15, RZ, 0x7610, R15 ;  /* 0x00007610ff0f7816 */ /* 0x000fe4000000000f */
[----:B------:R-:W-:Y:S01]  /*2e2c0*/  PRMT R14, RZ, 0x7610, R14 ;  /* 0x00007610ff0e7816 */ /* 0x000fe2000000000e */
[----:B-1----:R-:W3:Y:S04]  /*2e2d0*/  LDL R21, [R1+0x1d88] ;  /* 0x001d880001157983 */ /* 0x002ee80000100800 */
[----:B------:R4:W3:Y:S04]  /*2e2e0*/  @!P0 LDG.E.U8 R17, desc[UR74][R2.64] ;  /* 0x0000004a02118981 */ /* 0x0008e8000c1e1100 */
[----:B--2---:R-:W2:Y:S01]  /*2e2f0*/  LDL R20, [R1+0x1dc4] ;  /* 0x001dc40001147983 */ /* 0x004ea20000100800 */
[----:B----4-:R-:W-:-:S02]  /*2e300*/  @!P0 IMAD.MOV.U32 R3, RZ, RZ, R27 ;  /* 0x000000ffff038224 */ /* 0x010fc400078e001b */
[----:B------:R-:W-:-:S05]  /*2e310*/  @!P0 IMAD.MOV.U32 R2, RZ, RZ, R26 ;  /* 0x000000ffff028224 */ /* 0x000fca00078e001a */
[----:B------:R1:W4:Y:S02]  /*2e320*/  @!P0 LDG.E.U8 R16, desc[UR74][R2.64] ;  /* 0x0000004a02108981 */ /* 0x000324000c1e1100 */
[----:B-1----:R-:W-:Y:S02]  /*2e330*/  @!P0 IMAD.MOV.U32 R3, RZ, RZ, R25 ;  /* 0x000000ffff038224 */ /* 0x002fe400078e0019 */
[----:B------:R-:W-:-:S05]  /*2e340*/  @!P0 IMAD.MOV.U32 R2, RZ, RZ, R24 ;  /* 0x000000ffff028224 */ /* 0x000fca00078e0018 */
[----:B------:R3:W2:Y:S02]  /*2e350*/  @!P0 LDG.E.U8 R15, desc[UR74][R2.64] ;  /* 0x0000004a020f8981 */ /* 0x0006a4000c1e1100 */
[----:B---3--:R-:W-:Y:S02]  /*2e360*/  @!P0 IMAD.MOV.U32 R3, RZ, RZ, R23 ;  /* 0x000000ffff038224 */ /* 0x008fe400078e0017 */
[----:B------:R-:W-:-:S05]  /*2e370*/  @!P0 IMAD.MOV.U32 R2, RZ, RZ, R22 ;  /* 0x000000ffff028224 */ /* 0x000fca00078e0016 */
[----:B------:R-:W3:Y:S04]  /*2e380*/  @!P0 LDG.E.U8 R14, desc[UR74][R2.64] ;  /* 0x0000004a020e8981 */ /* 0x000ee8000c1e1100 */
[----:B------:R1:W-:Y:S04]  /*2e390*/  STL [R1+0x3fd0], R17 ;  /* 0x003fd01101007387 */ /* 0x0003e80000100800 */
[----:B------:R-:W3:Y:S04]  /*2e3a0*/  LDL R19, [R1+0x1da0] ;  /* 0x001da00001137983 */ /* 0x000ee80000100800 */
[----:B0-----:R-:W3:Y:S04]  /*2e3b0*/  LDL R18, [R1+0x1ddc] ;  /* 0x001ddc0001127983 */ /* 0x001ee80000100800 */
[----:B----4-:R0:W-:Y:S04]  /*2e3c0*/  STL [R1+0x3fd4], R16 ;  /* 0x003fd41001007387 */ /* 0x0101e80000100800 */
[----:B-1----:R-:W4:Y:S04]  /*2e3d0*/  LDL R17, [R1+0x1da8] ;  /* 0x001da80001117983 */ /* 0x002f280000100800 */
[----:B0-----:R-:W4:Y:S04]  /*2e3e0*/  LDL R16, [R1+0x1de4] ;  /* 0x001de40001107983 */ /* 0x001f280000100800 */
[----:B--2---:R0:W-:Y:S04]  /*2e3f0*/  STL [R1+0x3fd8], R15 ;  /* 0x003fd80f01007387 */ /* 0x0041e80000100800 */
[----:B---3--:R1:W-:Y:S04]  /*2e400*/  STL [R1+0x3fdc], R14 ;  /* 0x003fdc0e01007387 */ /* 0x0083e80000100800 */
[----:B0-----:R-:W2:Y:S04]  /*2e410*/  LDL R15, [R1+0x1dc0] ;  /* 0x001dc000010f7983 */ /* 0x001ea80000100800 */
[----:B-1----:R-:W3:Y:S01]  /*2e420*/  LDL R14, [R1+0x1dfc] ;  /* 0x001dfc00010e7983 */ /* 0x002ee20000100800 */
[----:B------:R-:W-:Y:S01]  /*2e430*/  PRMT R13, RZ, 0x7610, R13 ;  /* 0x00007610ff0d7816 */ /* 0x000fe2000000000d */
[----:B------:R-:W-:-:S02]  /*2e440*/  @!P0 IMAD.MOV.U32 R2, RZ, RZ, R20 ;  /* 0x000000ffff028224 */ /* 0x000fc400078e0014 */
[----:B------:R-:W-:Y:S01]  /*2e450*/  @!P0 IMAD.MOV.U32 R3, RZ, RZ, R21 ;  /* 0x000000ffff038224 */ /* 0x000fe200078e0015 */
[----:B------:R-:W-:-:S04]  /*2e460*/  PRMT R12, RZ, 0x7610, R12 ;  /* 0x00007610ff0c7816 */ /* 0x000fc8000000000c */
[----:B------:R0:W3:Y:S02]  /*2e470*/  @!P0 LDG.E.U8 R13, desc[UR74][R2.64] ;  /* 0x0000004a020d8981 */ /* 0x0000e4000c1e1100 */
[----:B0-----:R-:W-:Y:S02]  /*2e480*/  @!P0 IMAD.MOV.U32 R2, RZ, RZ, R18 ;  /* 0x000000ffff028224 */ /* 0x001fe400078e0012 */
[----:B------:R-:W-:-:S05]  /*2e490*/  @!P0 IMAD.MOV.U32 R3, RZ, RZ, R19 ;  /* 0x000000ffff038224 */ /* 0x000fca00078e0013 */
[----:B------:R4:W3:Y:S01]  /*2e4a0*/  @!P0 LDG.E.U8 R12, desc[UR74][R2.64] ;  /* 0x0000004a020c8981 */ /* 0x0008e2000c1e1100 */
[----:B------:R-:W-:Y:S02]  /*2e4b0*/  PRMT R11, RZ, 0x7610, R11 ;  /* 0x00007610ff0b7816 */ /* 0x000fe4000000000b */
[----:B------:R-:W-:Y:S01]  /*2e4c0*/  PRMT R10, RZ, 0x7610, R10 ;  /* 0x00007610ff0a7816 */ /* 0x000fe2000000000a */
[----:B----4-:R-:W-:Y:S02]  /*2e4d0*/  @!P0 IMAD.MOV.U32 R3, RZ, RZ, R17 ;  /* 0x000000ffff038224 */ /* 0x010fe400078e0011 */
[----:B------:R-:W-:-:S05]  /*2e4e0*/  @!P0 IMAD.MOV.U32 R2, RZ, RZ, R16 ;  /* 0x000000ffff028224 */ /* 0x000fca00078e0010 */
[----:B------:R2:W4:Y:S02]  /*2e4f0*/  @!P0 LDG.E.U8 R11, desc[UR74][R2.64] ;  /* 0x0000004a020b8981 */ /* 0x000524000c1e1100 */
[----:B--2---:R-:W-:Y:S02]  /*2e500*/  @!P0 IMAD.MOV.U32 R3, RZ, RZ, R15 ;  /* 0x000000ffff038224 */ /* 0x004fe400078e000f */
[----:B---3--:R-:W-:-:S05]  /*2e510*/  @!P0 IMAD.MOV.U32 R2, RZ, RZ, R14 ;  /* 0x000000ffff028224 */ /* 0x008fca00078e000e */
[----:B------:R-:W2:Y:S04]  /*2e520*/  @!P0 LDG.E.U8 R10, desc[UR74][R2.64] ;  /* 0x0000004a020a8981 */ /* 0x000ea8000c1e1100 */
[----:B------:R0:W-:Y:S04]  /*2e530*/  STL [R1+0x3fe0], R13 ;  /* 0x003fe00d01007387 */ /* 0x0001e80000100800 */
[----:B------:R-:W3:Y:S04]  /*2e540*/  LDL R21, [R1+0x1dc8] ;  /* 0x001dc80001157983 */ /* 0x000ee80000100800 */
[----:B------:R-:W3:Y:S04]  /*2e550*/  LDL R20, [R1+0x1e04] ;  /* 0x001e040001147983 */ /* 0x000ee80000100800 */
[----:B------:R1:W-:Y:S04]  /*2e560*/  STL [R1+0x3fe4], R12 ;  /* 0x003fe40c01007387 */ /* 0x0003e80000100800 */
[----:B------:R-:W3:Y:S04]  /*2e570*/  LDL R19, [R1+0x1de0] ;  /* 0x001de00001137983 */ /* 0x000ee80000100800 */
[----:B------:R-:W3:Y:S04]  /*2e580*/  LDL R18, [R1+0x1e1c] ;  /* 0x001e1c0001127983 */ /* 0x000ee80000100800 */
[----:B------:R-:W3:Y:S04]  /*2e590*/  LDL R17, [R1+0x1de8] ;  /* 0x001de80001117983 */ /* 0x000ee80000100800 */
[----:B------:R-:W3:Y:S04]  /*2e5a0*/  LDL R16, [R1+0x1e24] ;  /* 0x001e240001107983 */ /* 0x000ee80000100800 */
[----:B----4-:R4:W-:Y:S04]  /*2e5b0*/  STL [R1+0x3fe8], R11 ;  /* 0x003fe80b01007387 */ /* 0x0109e80000100800 */
[----:B------:R-:W3:Y:S04]  /*2e5c0*/  LDL R15, [R1+0x1e00] ;  /* 0x001e0000010f7983 */ /* 0x000ee80000100800 */
[----:B------:R-:W3:Y:S04]  /*2e5d0*/  LDL R14, [R1+0x1e44] ;  /* 0x001e4400010e7983 */ /* 0x000ee80000100800 */
[----:B0-----:R-:W3:Y:S04]  /*2e5e0*/  LDL R13, [R1+0x1e08] ;  /* 0x001e0800010d7983 */ /* 0x001ee80000100800 */
[----:B-1----:R-:W3:Y:S04]  /*2e5f0*/  LDL R12, [R1+0x1e40] ;  /* 0x001e4000010c7983 */ /* 0x002ee80000100800 */
[----:B--2---:R0:W-:Y:S04]  /*2e600*/  STL [R1+0x3fec], R10 ;  /* 0x003fec0a01007387 */ /* 0x0041e80000100800 */
[----:B----4-:R-:W2:Y:S04]  /*2e610*/  LDL R11, [R1+0x1e20] ;  /* 0x001e2000010b7983 */ /* 0x010ea80000100800 */
[----:B0-----:R-:W4:Y:S01]  /*2e620*/  LDL R10, [R1+0x1e34] ;  /* 0x001e3400010a7983 */ /* 0x001f220000100800 */
[----:B------:R-:W-:Y:S01]  /*2e630*/  PRMT R9, RZ, 0x7610, R9 ;  /* 0x00007610ff097816 */ /* 0x000fe20000000009 */
[----:B---3--:R-:W-:-:S02]  /*2e640*/  @!P0 IMAD.MOV.U32 R2, RZ, RZ, R20 ;  /* 0x000000ffff028224 */ /* 0x008fc400078e0014 */
[----:B------:R-:W-:Y:S01]  /*2e650*/  @!P0 IMAD.MOV.U32 R3, RZ, RZ, R21 ;  /* 0x000000ffff038224 */ /* 0x000fe200078e0015 */
[----:B------:R-:W-:-:S04]  /*2e660*/  PRMT R8, RZ, 0x7610, R8 ;  /* 0x00007610ff087816 */ /* 0x000fc80000000008 */
[----:B------:R0:W3:Y:S01]  /*2e670*/  @!P0 LDG.E.U8 R9, desc[UR74][R2.64] ;  /* 0x0000004a02098981 */ /* 0x0000e2000c1e1100 */
[----:B------:R-:W-:Y:S01]  /*2e680*/  PRMT R7, RZ, 0x7610, R7 ;  /* 0x00007610ff077816 */ /* 0x000fe20000000007 */
[----:B0-----:R-:W-:Y:S02]  /*2e690*/  @!P0 IMAD.MOV.U32 R2, RZ, RZ, R18 ;  /* 0x000000ffff028224 */ /* 0x001fe400078e0012 */
[----:B------:R-:W-:-:S05]  /*2e6a0*/  @!P0 IMAD.MOV.U32 R3, RZ, RZ, R19 ;  /* 0x000000ffff038224 */ /* 0x000fca00078e0013 */
[----:B------:R0:W3:Y:S01]  /*2e6b0*/  @!P0 LDG.E.U8 R8, desc[UR74][R2.64] ;  /* 0x0000004a02088981 */ /* 0x0000e2000c1e1100 */
[----:B------:R-:W-:Y:S01]  /*2e6c0*/  PRMT R6, RZ, 0x7610, R6 ;  /* 0x00007610ff067816 */ /* 0x000fe20000000006 */
[----:B0-----:R-:W-:Y:S02]  /*2e6d0*/  @!P0 IMAD.MOV.U32 R2, RZ, RZ, R16 ;  /* 0x000000ffff028224 */ /* 0x001fe400078e0010 */
[----:B------:R-:W-:-:S05]  /*2e6e0*/  @!P0 IMAD.MOV.U32 R3, RZ, RZ, R17 ;  /* 0x000000ffff038224 */ /* 0x000fca00078e0011 */
[----:B------:R0:W3:Y:S01]  /*2e6f0*/  @!P0 LDG.E.U8 R7, desc[UR74][R2.64] ;  /* 0x0000004a02078981 */ /* 0x0000e2000c1e1100 */
[----:B------:R-:W-:Y:S02]  /*2e700*/  PRMT R5, RZ, 0x7610, R5 ;  /* 0x00007610ff057816 */ /* 0x000fe40000000005 */
[----:B------:R-:W-:Y:S01]  /*2e710*/  PRMT R4, RZ, 0x7610, R4 ;  /* 0x00007610ff047816 */ /* 0x000fe20000000004 */
[----:B0-----:R-:W-:Y:S02]  /*2e720*/  @!P0 IMAD.MOV.U32 R3, RZ, RZ, R15 ;  /* 0x000000ffff038224 */ /* 0x001fe400078e000f */
[----:B------:R-:W-:-:S05]  /*2e730*/  @!P0 IMAD.MOV.U32 R2, RZ, RZ, R14 ;  /* 0x000000ffff028224 */ /* 0x000fca00078e000e */
[----:B------:R0:W3:Y:S02]  /*2e740*/  @!P0 LDG.E.U8 R6, desc[UR74][R2.64] ;  /* 0x0000004a02068981 */ /* 0x0000e4000c1e1100 */
[----:B0-----:R-:W-:Y:S02]  /*2e750*/  @!P0 IMAD.MOV.U32 R2, RZ, RZ, R12 ;  /* 0x000000ffff028224 */ /* 0x001fe400078e000c */
[----:B------:R-:W-:-:S05]  /*2e760*/  @!P0 IMAD.MOV.U32 R3, RZ, RZ, R13 ;  /* 0x000000ffff038224 */ /* 0x000fca00078e000d */
[----:B------:R2:W3:Y:S02]  /*2e770*/  @!P0 LDG.E.U8 R5, desc[UR74][R2.64] ;  /* 0x0000004a02058981 */ /* 0x0004e4000c1e1100 */
[----:B--2---:R-:W-:Y:S02]  /*2e780*/  @!P0 IMAD.MOV.U32 R3, RZ, RZ, R11 ;  /* 0x000000ffff038224 */ /* 0x004fe400078e000b */
[----:B----4-:R-:W-:-:S05]  /*2e790*/  @!P0 IMAD.MOV.U32 R2, RZ, RZ, R10 ;  /* 0x000000ffff028224 */ /* 0x010fca00078e000a */
[----:B------:R0:W2:Y:S04]  /*2e7a0*/  @!P0 LDG.E.U8 R4, desc[UR74][R2.64] ;  /* 0x0000004a02048981 */ /* 0x0000a8000c1e1100 */
[----:B0-----:R-:W0:Y:S04]  /*2e7b0*/  LDS.U8 R3, [R0+UR4] ;  /* 0x0000000400037984 */ /* 0x001e280008000000 */
[----:B------:R-:W1:Y:S04]  /*2e7c0*/  LDS.U8 R2, [R0+UR4+0x88] ;  /* 0x0000880400027984 */ /* 0x000e680008000000 */
[----:B---3--:R-:W-:Y:S04]  /*2e7d0*/  STL [R1+0x3ff0], R9 ;  /* 0x003ff00901007387 */ /* 0x008fe80000100800 */
[----:B------:R-:W-:Y:S04]  /*2e7e0*/  STL [R1+0x3ff4], R8 ;  /* 0x003ff40801007387 */ /* 0x000fe80000100800 */
[----:B------:R-:W-:Y:S04]  /*2e7f0*/  STL [R1+0x3ff8], R7 ;  /* 0x003ff80701007387 */ /* 0x000fe80000100800 */
[----:B------:R-:W-:Y:S04]  /*2e800*/  STL [R1+0x3ffc], R6 ;  /* 0x003ffc0601007387 */ /* 0x000fe80000100800 */
[----:B------:R-:W-:Y:S04]  /*2e810*/  STL [R1+0x4000], R5 ;  /* 0x0040000501007387 */ /* 0x000fe80000100800 */
[----:B--2---:R-:W-:Y:S04]  /*2e820*/  STL [R1+0x4004], R4 ;  /* 0x0040040401007387 */ /* 0x004fe80000100800 */
[----:B0-----:R-:W-:Y:S04]  /*2e830*/  STL [R1+0x4008], R3 ;  /* 0x0040080301007387 */ /* 0x001fe80000100800 */
[----:B-1----:R-:W-:Y:S04]  /*2e840*/  STL [R1+0x400c], R2 ;  /* 0x00400c0201007387 */ /* 0x002fe80000100800 */
[----:B------:R-:W0:Y:S04]  /*2e850*/  LDS.U8 R4, [R0+UR4+0x110] ;  /* 0x0001100400047984 */ /* 0x000e280008000000 */
[----:B------:R-:W1:Y:S04]  /*2e860*/  LDS.U8 R2, [R0+UR4+0x198] ;  /* 0x0001980400027984 */ /* 0x000e680008000000 */
[----:B------:R-:W2:Y:S04]  /*2e870*/  LDS.U8 R3, [R0+UR4+0x8] ;  /* 0x0000080400037984 */ /* 0x000ea80008000000 */
[----:B0-----:R-:W-:Y:S04]  /*2e880*/  STL [R1+0x1eb0], R4 ;  /* 0x001eb00401007387 */ /* 0x001fe80000100800 */
[----:B------:R-:W0:Y:S04]  /*2e890*/  LDS.U8 R4, [R0+UR4+0x80] ;  /* 0x0000800400047984 */ /* 0x000e280008000000 */
[----:B-1----:R-:W-:Y:S04]  /*2e8a0*/  STL [R1+0x1eac], R2 ;  /* 0x001eac0201007387 */ /* 0x002fe80000100800 */
[----:B------:R-:W1:Y:S04]  /*2e8b0*/  LDS.U8 R2, [R0+UR4+0x118] ;  /* 0x0001180400027984 */ /* 0x000e680008000000 */
[----:B--2---:R-:W-:Y:S04]  /*2e8c0*/  STL [R1+0x13b4], R3 ;  /* 0x0013b40301007387 */ /* 0x004fe80000100800 */
        /* <DEDUP_REMOVED lines=45> */
[----:B-1----:R1:W-:Y:S04]  /*2eba0*/  STL [R1+0x1edc], R2 ;  /* 0x001edc0201007387 */ /* 0x0023e80000100800 */
[----:B--2---:R-:W-:Y:S04]  /*2ebb0*/  STL [R1+0x13f4], R3 ;  /* 0x0013f40301007387 */ /* 0x004fe80000100800 */
[----:B------:R-:W2:Y:S01]  /*2ebc0*/  LDS.U8 R3, [R0+UR4+0x908] ;  /* 0x0009080400037984 */ /* 0x000ea20008000000 */
[----:B-1----:R-:W-:Y:S01]  /*2ebd0*/  LOP3.LUT R2, R0, 0x20, RZ, 0x3c, !PT ;  /* 0x0000002000027812 */ /* 0x002fe200078e3cff */
[----:B------:R-:W1:Y:S04]  /*2ebe0*/  S2R R29, SR_TID.X ;  /* 0x00000000001d7919 */ /* 0x000e680000002100 */
[----:B------:R-:W-:Y:S04]  /*2ebf0*/  LDS.U8 R5, [R2+UR4+0x890] ;  /* 0x0008900402057984 */ /* 0x000fe80008000000 */
[----:B0-----:R-:W-:Y:S04]  /*2ec00*/  STL [R1+0x13f0], R4 ;  /* 0x0013f00401007387 */ /* 0x001fe80000100800 */
[----:B------:R-:W-:Y:S04]  /*2ec10*/  STL [R1+0x1fb8], R0 ;  /* 0x001fb80001007387 */ /* 0x000fe80000100800 */
[----:B------:R-:W0:Y:S04]  /*2ec20*/  LDS.U8 R4, [R0+UR4+0x980] ;  /* 0x0009800400047984 */ /* 0x000e280008000000 */
[----:B------:R-:W-:Y:S04]  /*2ec30*/  LDS.U8 R0, [R2+UR4+0x88] ;  /* 0x0000880402007984 */ /* 0x000fe80008000000 */
[----:B--2---:R-:W-:Y:S04]  /*2ec40*/  STL [R1+0x1ee8], R3 ;  /* 0x001ee80301007387 */ /* 0x004fe80000100800 */
[----:B------:R-:W2:Y:S04]  /*2ec50*/  LDS.U8 R3, [R2+UR4] ;  /* 0x0000000402037984 */ /* 0x000ea80008000000 */
[----:B0-----:R-:W-:Y:S04]  /*2ec60*/  STL [R1+0x1ee4], R4 ;  /* 0x001ee40401007387 */ /* 0x001fe80000100800 */
[----:B------:R-:W0:Y:S04]  /*2ec70*/  LDS.U8 R4, [R2+UR4+0x110] ;  /* 0x0001100402047984 */ /* 0x000e280008000000 */
[----:B--2---:R-:W-:Y:S04]  /*2ec80*/  STL [R1+0x1400], R3 ;  /* 0x0014000301007387 */ /* 0x004fe80000100800 */
[----:B------:R-:W2:Y:S04]  /*2ec90*/  LDS.U8 R3, [R2+UR4+0x198] ;  /* 0x0001980402037984 */ /* 0x000ea80008000000 */
[----:B------:R-:W-:Y:S04]  /*2eca0*/  STL [R1+0x13fc], R0 ;  /* 0x0013fc0001007387 */ /* 0x000fe80000100800 */
[----:B------:R-:W3:Y:S04]  /*2ecb0*/  LDS.U8 R0, [R2+UR4+0x8] ;  /* 0x0000080402007984 */ /* 0x000ee80008000000 */
[----:B0-----:R-:W-:Y:S04]  /*2ecc0*/  STL [R1+0x1ef0], R4 ;  /* 0x001ef00401007387 */ /* 0x001fe80000100800 */
[----:B------:R-:W0:Y:S04]  /*2ecd0*/  LDS.U8 R4, [R2+UR4+0x80] ;  /* 0x0000800402047984 */ /* 0x000e280008000000 */
[----:B--2---:R-:W-:Y:S04]  /*2ece0*/  STL [R1+0x1eec], R3 ;  /* 0x001eec0301007387 */ /* 0x004fe80000100800 */
[----:B------:R-:W2:Y:S04]  /*2ecf0*/  LDS.U8 R3, [R2+UR4+0x118] ;  /* 0x0001180402037984 */ /* 0x000ea80008000000 */
[----:B---3--:R-:W-:Y:S04]  /*2ed00*/  STL [R1+0x1408], R0 ;  /* 0x0014080001007387 */ /* 0x008fe80000100800 */
        /* <DEDUP_REMOVED lines=38> */
[----:B--2---:R-:W-:Y:S04]  /*2ef70*/  STL [R1+0x1430], R3 ;  /* 0x0014300301007387 */ /* 0x004fe80000100800 */
[----:B------:R-:W0:Y:S04]  /*2ef80*/  LDS.U8 R4, [R2+UR4+0x900] ;  /* 0x0009000402047984 */ /* 0x000e280008000000 */
[----:B------:R-:W2:Y:S04]  /*2ef90*/  LDS.U8 R3, [R2+UR4+0x988] ;  /* 0x0009880402037984 */ /* 0x000ea80008000000 */
[----:B---3--:R-:W-:Y:S04]  /*2efa0*/  STL [R1+0x142c], R0 ;  /* 0x00142c0001007387 */ /* 0x008fe80000100800 */
[----:B------:R-:W3:Y:S04]  /*2efb0*/  LDS.U8 R0, [R2+UR4+0x818] ;  /* 0x0008180402007984 */ /* 0x000ee80008000000 */
[----:B0-----:R-:W-:Y:S04]  /*2efc0*/  STL [R1+0x1f20], R4 ;  /* 0x001f200401007387 */ /* 0x001fe80000100800 */
[----:B--2---:R1:W-:Y:S04]  /*2efd0*/  STL [R1+0x1f1c], R3 ;  /* 0x001f1c0301007387 */ /* 0x0043e80000100800 */
[----:B---3--:R-:W-:Y:S04]  /*2efe0*/  STL [R1+0x1438], R0 ;  /* 0x0014380001007387 */ /* 0x008fe80000100800 */
[----:B------:R-:W0:Y:S01]  /*2eff0*/  LDS.U8 R0, [R2+UR4+0x908] ;  /* 0x0009080402007984 */ /* 0x000e220008000000 */
[----:B-1----:R-:W-:-:S02]  /*2f000*/  LOP3.LUT R3, R29, 0x3, RZ, 0xc0, !PT ;  /* 0x000000031d037812 */ /* 0x002fc400078ec0ff */
[----:B------:R-:W-:-:S03]  /*2f010*/  SHF.R.U32.HI R4, RZ, 0x2, R29 ;  /* 0x00000002ff047819 */ /* 0x000fc6000001161d */
[----:B------:R-:W-:Y:S01]  /*2f020*/  IMAD R3, R3, 0x220, RZ ;  /* 0x0000022003037824 */ /* 0x000fe200078e02ff */
[----:B------:R-:W-:-:S04]  /*2f030*/  SGXT.U32 R4, R4, 0x3 ;  /* 0x000000030404781a */ /* 0x000fc80000000000 */
[----:B------:R-:W-:Y:S01]  /*2f040*/  LOP3.LUT R3, R3, R4, RZ, 0xfc, !PT ;  /* 0x0000000403037212 */ /* 0x000fe200078efcff */
[----:B------:R-:W-:Y:S04]  /*2f050*/  STL [R1+0x1434], R5 ;  /* 0x0014340501007387 */ /* 0x000fe80000100800 */
[----:B------:R-:W1:Y:S01]  /*2f060*/  LDS.U8 R4, [R2+UR4+0x980] ;  /* 0x0009800402047984 */ /* 0x000e620008000000 */
[----:B------:R-:W-:-:S05]  /*2f070*/  LOP3.LUT R3, R3, 0x40, RZ, 0x3c, !PT ;  /* 0x0000004003037812 */ /* 0x000fca00078e3cff */
[----:B------:R-:W2:Y:S01]  /*2f080*/  LDS.U8 R2, [R3+UR4] ;  /* 0x0000000403027984 */ /* 0x000ea20008000000 */
[----:B------:R-:W3:Y:S03]  /*2f090*/  S2R R27, SR_TID.X ;  /* 0x00000000001b7919 */ /* 0x000ee60000002100 */
[----:B------:R-:W-:Y:S04]  /*2f0a0*/  LDS.U8 R5, [R3+UR4+0x908] ;  /* 0x0009080403057984 */ /* 0x000fe80008000000 */
        /* <DEDUP_REMOVED lines=51> */
[----:B------:R-:W-:Y:S04]  /*2f3e0*/  LDS.U8 R4, [R3+UR4+0x988] ;  /* 0x0009880403047984 */ /* 0x000fe80008000000 */
[----:B--2---:R-:W-:Y:S04]  /*2f3f0*/  STL [R1+0x1e60], R2 ;  /* 0x001e600201007387 */ /* 0x004fe80000100800 */
[----:B------:R-:W1:Y:S04]  /*2f400*/  LDS.U8 R2, [R3+UR4+0x900] ;  /* 0x0009000403027984 */ /* 0x000e680008000000 */
[----:B0-----:R-:W-:Y:S04]  /*2f410*/  STL [R1+0x1e5c], R0 ;  /* 0x001e5c0001007387 */ /* 0x001fe80000100800 */
[----:B------:R-:W0:Y:S04]  /*2f420*/  LDS.U8 R0, [R3+UR4+0x818] ;  /* 0x0008180403007984 */ /* 0x000e280008000000 */
[----:B-1----:R3:W-:Y:S04]  /*2f430*/  STL [R1+0x1f60], R2 ;  /* 0x001f600201007387 */ /* 0x0027e80000100800 */
[----:B------:R-:W-:Y:S04]  /*2f440*/  STL [R1+0x1f5c], R4 ;  /* 0x001f5c0401007387 */ /* 0x000fe80000100800 */
[----:B------:R-:W1:Y:S01]  /*2f450*/  LDS.U8 R4, [R3+UR4+0x890] ;  /* 0x0008900403047984 */ /* 0x000e620008000000 */
[----:B---3--:R-:W-:-:S03]  /*2f460*/  SHF.R.U32.HI R2, RZ, 0x2, R27 ;  /* 0x00000002ff027819 */ /* 0x008fc6000001161b */
[----:B0-----:R0:W-:Y:S01]  /*2f470*/  STL [R1+0x1e68], R0 ;  /* 0x001e680001007387 */ /* 0x0011e20000100800 */
[----:B------:R-:W-:Y:S02]  /*2f480*/  SGXT.U32 R2, R2, 0x3 ;  /* 0x000000030202781a */ /* 0x000fe40000000000 */
[----:B0-----:R-:W-:-:S05]  /*2f490*/  LOP3.LUT R0, R27, 0x3, RZ, 0xc0, !PT ;  /* 0x000000031b007812 */ /* 0x001fca00078ec0ff */
[----:B------:R-:W-:-:S05]  /*2f4a0*/  IMAD R0, R0, 0x220, RZ ;  /* 0x0000022000007824 */ /* 0x000fca00078e02ff */
[----:B------:R-:W-:Y:S02]  /*2f4b0*/  LOP3.LUT R0, R0, R2, RZ, 0xfc, !PT ;  /* 0x0000000200007212 */ /* 0x000fe400078efcff */
[----:B------:R-:W0:Y:S02]  /*2f4c0*/  LDS.U8 R2, [R3+UR4+0x980] ;  /* 0x0009800403027984 */ /* 0x000e240008000000 */
[----:B------:R-:W-:Y:S02]  /*2f4d0*/  LOP3.LUT R0, R0, 0x60, RZ, 0x3c, !PT ;  /* 0x0000006000007812 */ /* 0x000fe400078e3cff */
[----:B-1----:R-:W-:Y:S04]  /*2f4e0*/  STL [R1+0x1e64], R4 ;  /* 0x001e640401007387 */ /* 0x002fe80000100800 */
[----:B------:R-:W1:Y:S04]  /*2f4f0*/  LDS.U8 R4, [R0+UR4] ;  /* 0x0000000400047984 */ /* 0x000e680008000000 */
[----:B------:R-:W-:Y:S04]  /*2f500*/  STL [R1+0x1f68], R5 ;  /* 0x001f680501007387 */ /* 0x000fe80000100800 */
        /* <DEDUP_REMOVED lines=52> */
[----:B------:R-:W3:Y:S04]  /*2f850*/  LDL.LU R5, [R1+0x13ac] ;  /* 0x0013ac0001057983 */ /* 0x000ee80000300800 */
[----:B--2---:R-:W-:Y:S04]  /*2f860*/  STL [R1+0x1e9c], R3 ;  /* 0x001e9c0301007387 */ /* 0x004fe80000100800 */
[----:B------:R-:W2:Y:S04]  /*2f870*/  LDL.LU R6, [R1+0x13a8] ;  /* 0x0013a80001067983 */ /* 0x000ea80000300800 */
[----:B------:R-:W1:Y:S04]  /*2f880*/  LDS.U8 R4, [R0+UR4+0x988] ;  /* 0x0009880400047984 */ /* 0x000e680008000000 */
[----:B------:R-:W-:Y:S04]  /*2f890*/  LDS.U8 R3, [R0+UR4+0x890] ;  /* 0x0008900400037984 */ /* 0x000fe80008000000 */
[----:B0-----:R-:W-:Y:S04]  /*2f8a0*/  STL [R1+0x1fa0], R2 ;  /* 0x001fa00201007387 */ /* 0x001fe80000100800 */
[----:B------:R-:W0:Y:S04]  /*2f8b0*/  LDS.U8 R2, [R0+UR4+0x818] ;  /* 0x0008180400027984 */ /* 0x000e280008000000 */
[----:B------:R-:W4:Y:S04]  /*2f8c0*/  LDL.LU R7, [R1+0x1398] ;  /* 0x0013980001077983 */ /* 0x000f280000300800 */
        /* <DEDUP_REMOVED lines=21> */
[----:B-1----:R-:W-:Y:S04]  /*2fa20*/  STL [R1+0x1f9c], R4 ;  /* 0x001f9c0401007387 */ /* 0x002fe80000100800 */
[----:B0-----:R-:W-:Y:S04]  /*2fa30*/  STL [R1+0x1ea8], R2 ;  /* 0x001ea80201007387 */ /* 0x001fe80000100800 */
[----:B------:R-:W0:Y:S04]  /*2fa40*/  LDS.U8 R2, [R0+UR4+0x908] ;  /* 0x0009080400027984 */ /* 0x000e280008000000 */
[----:B------:R-:W1:Y:S04]  /*2fa50*/  LDS.U8 R0, [R0+UR4+0x980] ;  /* 0x0009800400007984 */ /* 0x000e680008000000 */
[----:B------:R-:W-:Y:S04]  /*2fa60*/  STL [R1+0x1ea4], R3 ;  /* 0x001ea40301007387 */ /* 0x000fe80000100800 */
[----:B0-----:R-:W-:Y:S04]  /*2fa70*/  STL [R1+0x1fa8], R2 ;  /* 0x001fa80201007387 */ /* 0x001fe80000100800 */
[----:B-1----:R0:W-:Y:S01]  /*2fa80*/  STL [R1+0x1fa4], R0 ;  /* 0x001fa40001007387 */ /* 0x0021e20000100800 */
[----:B------:R-:W-:Y:S06]  /*2fa90*/  BAR.SYNC.DEFER_BLOCKING 0x0 ;  /* 0x0000000000007b1d */ /* 0x000fec0000010000 */
[----:B0-----:R-:W2:Y:S04]  /*2faa0*/  LDL.LU R0, [R1+0x12d4] ;  /* 0x0012d40001007983 */ /* 0x001ea80000300800 */
[----:B--2---:R0:W-:Y:S04]  /*2fab0*/  STL [R1+0x406c], R0 ;  /* 0x00406c0001007387 */ /* 0x0041e80000100800 */
[----:B0-----:R-:W2:Y:S04]  /*2fac0*/  LDL.LU R0, [R1+0x12d8] ;  /* 0x0012d80001007983 */ /* 0x001ea80000300800 */
[----:B--2---:R0:W-:Y:S04]  /*2fad0*/  STL [R1+0x4070], R0 ;  /* 0x0040700001007387 */ /* 0x0041e80000100800 */
[----:B0-----:R-:W2:Y:S01]  /*2fae0*/  LDL.LU R0, [R1+0x12e4] ;  /* 0x0012e40001007983 */ /* 0x001ea20000300800 */
[----:B------:R-:W-:-:S05]  /*2faf0*/  LOP3.LUT R27, R27, 0x3f, RZ, 0xc0, !PT ;  /* 0x0000003f1b1b7812 */ /* 0x000fca00078ec0ff */
[----:B---3--:R-:W-:Y:S04]  /*2fb00*/  STS.U8 [R27+UR4], R5 ;  /* 0x000000051b007988 */ /* 0x008fe80008000004 */
[----:B------:R-:W-:Y:S04]  /*2fb10*/  STS.U8 [R27+UR4+0x40], R6 ;  /* 0x000040061b007988 */ /* 0x000fe80008000004 */
[----:B----4-:R-:W-:Y:S04]  /*2fb20*/  STS.U8 [R27+UR4+0x100], R7 ;  /* 0x000100071b007988 */ /* 0x010fe80008000004 */
[----:B------:R-:W-:Y:S04]  /*2fb30*/  STS.U8 [R27+UR4+0x140], R8 ;  /* 0x000140081b007988 */ /* 0x000fe80008000004 */
[----:B------:R-:W-:Y:S04]  /*2fb40*/  STS.U8 [R27+UR4+0x200], R9 ;  /* 0x000200091b007988 */ /* 0x000fe80008000004 */
[----:B------:R-:W-:Y:S04]  /*2fb50*/  STS.U8 [R27+UR4+0x240], R10 ;  /* 0x0002400a1b007988 */ /* 0x000fe80008000004 */
[----:B------:R-:W-:Y:S04]  /*2fb60*/  STS.U8 [R27+UR4+0x300], R11 ;  /* 0x0003000b1b007988 */ /* 0x000fe80008000004 */
[----:B------:R-:W-:Y:S04]  /*2fb70*/  STS.U8 [R27+UR4+0x340], R12 ;  /* 0x0003400c1b007988 */ /* 0x000fe80008000004 */
[----:B------:R-:W-:Y:S04]  /*2fb80*/  STS.U8 [R27+UR4+0x400], R13 ;  /* 0x0004000d1b007988 */ /* 0x000fe80008000004 */
[----:B--2---:R0:W-:Y:S04]  /*2fb90*/  STL [R1+0x4074], R0 ;  /* 0x0040740001007387 */ /* 0x0041e80000100800 */
[----:B0-----:R-:W2:Y:S04]  /*2fba0*/  LDL.LU R0, [R1+0x12e8] ;  /* 0x0012e80001007983 */ /* 0x001ea80000300800 */
[----:B------:R-:W3:Y:S04]  /*2fbb0*/  LDL.LU R2, [R1+0x12c8] ;  /* 0x0012c80001027983 */ /* 0x000ee80000300800 */
[----:B------:R-:W4:Y:S04]  /*2fbc0*/  LDL.LU R3, [R1+0x12c4] ;  /* 0x0012c40001037983 */ /* 0x000f280000300800 */
        /* <DEDUP_REMOVED lines=9> */
[----:B------:R0:W-:Y:S04]  /*2fc60*/  STS.U8 [R27+UR4+0x440], R14 ;  /* 0x0004400e1b007988 */ /* 0x0001e80008000004 */
[----:B------:R-:W3:Y:S04]  /*2fc70*/  LDL.LU R13, [R1+0x1274] ;  /* 0x00127400010d7983 */ /* 0x000ee80000300800 */
[----:B------:R1:W-:Y:S04]  /*2fc80*/  STS.U8 [R27+UR4+0x500], R15 ;  /* 0x0005000f1b007988 */ /* 0x0003e80008000004 */
[----:B------:R0:W-:Y:S04]  /*2fc90*/  STS.U8 [R27+UR4+0x540], R16 ;  /* 0x000540101b007988 */ /* 0x0001e80008000004 */
[----:B------:R0:W-:Y:S04]  /*2fca0*/  STS.U8 [R27+UR4+0x600], R17 ;  /* 0x000600111b007988 */ /* 0x0001e80008000004 */
[----:B------:R1:W-:Y:S04]  /*2fcb0*/  STS.U8 [R27+UR4+0x640], R18 ;  /* 0x000640121b007988 */ /* 0x0003e80008000004 */
[----:B------:R1:W-:Y:S04]  /*2fcc0*/  STS.U8 [R27+UR4+0x700], R19 ;  /* 0x000700131b007988 */ /* 0x0003e80008000004 */
[----:B0-----:R-:W3:Y:S04]  /*2fcd0*/  LDL.LU R14, [R1+0x1268] ;  /* 0x00126800010e7983 */ /* 0x001ee80000300800 */
[----:B-1----:R-:W3:Y:S04]  /*2fce0*/  LDL.LU R15, [R1+0x1264] ;  /* 0x00126400010f7983 */ /* 0x002ee80000300800 */
        /* <DEDUP_REMOVED lines=19> */
[----:B0-----:R-:W3:Y:S04]  /*2fe20*/  LDL.LU R26, [R1+0x1208] ;  /* 0x00120800011a7983 */ /* 0x001ee80000300800 */
[----:B-1----:R-:W3:Y:S04]  /*2fe30*/  LDL.LU R28, [R1+0x1204] ;  /* 0x00120400011c7983 */ /* 0x002ee80000300800 */
[----:B------:R-:W3:Y:S04]  /*2fe40*/  LDL.LU R29, [R1+0x11f8] ;  /* 0x0011f800011d7983 */ /* 0x000ee80000300800 */
[----:B--2---:R0:W-:Y:S04]  /*2fe50*/  STS.U8 [R27+UR4+0xc00], R0 ;  /* 0x000c00001b007988 */ /* 0x0041e80008000004 */
[----:B0-----:R-:W2:Y:S04]  /*2fe60*/  LDL.LU R0, [R1+0x4074] ;  /* 0x0040740001007983 */ /* 0x001ea80000300800 */
[----:B--2---:R0:W-:Y:S04]  /*2fe70*/  STS.U8 [R27+UR4+0xc40], R0 ;  /* 0x000c40001b007988 */ /* 0x0041e80008000004 */
[----:B0-----:R-:W2:Y:S04]  /*2fe80*/  LDL.LU R0, [R1+0x4070] ;  /* 0x0040700001007983 */ /* 0x001ea80000300800 */
[----:B--2---:R0:W-:Y:S04]  /*2fe90*/  STS.U8 [R27+UR4+0xd00], R0 ;  /* 0x000d00001b007988 */ /* 0x0041e80008000004 */
[----:B0-----:R-:W2:Y:S04]  /*2fea0*/  LDL.LU R0, [R1+0x406c] ;  /* 0x00406c0001007983 */ /* 0x001ea80000300800 */
[----:B--2---:R0:W-:Y:S04]  /*2feb0*/  STS.U8 [R27+UR4+0xd40], R0 ;  /* 0x000d40001b007988 */ /* 0x0041e80008000004 */
[----:B0-----:R-:W2:Y:S04]  /*2fec0*/  LDL.LU R0, [R1+0x11d8] ;  /* 0x0011d80001007983 */ /* 0x001ea80000300800 */
[----:B--2---:R0:W-:Y:S04]  /*2fed0*/  STL [R1+0x4060], R0 ;  /* 0x0040600001007387 */ /* 0x0041e80000100800 */
[----:B0-----:R-:W2:Y:S04]  /*2fee0*/  LDL.LU R0, [R1+0x11e4] ;  /* 0x0011e40001007983 */ /* 0x001ea80000300800 */
[----:B--2---:R0:W-:Y:S04]  /*2fef0*/  STL [R1+0x4064], R0 ;  /* 0x0040640001007387 */ /* 0x0041e80000100800 */
[----:B0-----:R-:W2:Y:S04]  /*2ff00*/  LDL.LU R0, [R1+0x11e8] ;  /* 0x0011e80001007983 */ /* 0x001ea80000300800 */
[----:B---3--:R-:W-:Y:S04]  /*2ff10*/  STS.U8 [R27+UR4+0xe00], R2 ;  /* 0x000e00021b007988 */ /* 0x008fe80008000004 */
[----:B----4-:R-:W-:Y:S04]  /*2ff20*/  STS.U8 [R27+UR4+0xe40], R3 ;  /* 0x000e40031b007988 */ /* 0x010fe80008000004 */
[----:B------:R-:W-:Y:S04]  /*2ff30*/  STS.U8 [R27+UR4+0xf00], R4 ;  /* 0x000f00041b007988 */ /* 0x000fe80008000004 */
        /* <DEDUP_REMOVED lines=51> */
[----:B0-----:R-:W3:Y:S04]  /*30270*/  LDL.LU R28, [R1+0x100] ;  /* 0x00010000011c7983 */ /* 0x001ee80000300800 */
[----:B-1----:R-:W3:Y:S04]  /*30280*/  LDL.LU R29, [R1+0xfc] ;  /* 0x0000fc00011d7983 */ /* 0x002ee80000300800 */
[----:B--2---:R0:W-:Y:S04]  /*30290*/  STS.U8 [R27+UR4+0x1b40], R0 ;  /* 0x001b40001b007988 */ /* 0x0041e80008000004 */
[----:B0-----:R-:W2:Y:S04]  /*302a0*/  LDL.LU R0, [R1+0x4068] ;  /* 0x0040680001007983 */ /* 0x001ea80000300800 */
[----:B--2---:R0:W-:Y:S04]  /*302b0*/  STS.U8 [R27+UR4+0x1c00], R0 ;  /* 0x001c00001b007988 */ /* 0x0041e80008000004 */
[----:B0-----:R-:W2:Y:S04]  /*302c0*/  LDL.LU R0, [R1+0x4064] ;  /* 0x0040640001007983 */ /* 0x001ea80000300800 */
[----:B--2---:R0:W-:Y:S04]  /*302d0*/  STS.U8 [R27+UR4+0x1c40], R0 ;  /* 0x001c40001b007988 */ /* 0x0041e80008000004 */
[----:B0-----:R-:W2:Y:S04]  /*302e0*/  LDL.LU R0, [R1+0x4060] ;  /* 0x0040600001007983 */ /* 0x001ea80000300800 */
[----:B--2---:R-:W-:Y:S04]  /*302f0*/  STS.U8 [R27+UR4+0x1d00], R0 ;  /* 0x001d00001b007988 */ /* 0x004fe80008000004 */
        /* <DEDUP_REMOVED lines=17> */
[----:B------:R0:W-:Y:S04]  /*30410*/  STS.U8 [R27+UR4+0x2600], R19 ;  /* 0x002600131b007988 */ /* 0x0001e80008000004 */
[----:B0-----:R-:W2:Y:S04]  /*30420*/  LDL.LU R19, [R1+0xdc] ;  /* 0x0000dc0001137983 */ /* 0x001ea80000300800 */
[----:B--2---:R0:W-:Y:S04]  /*30430*/  STL [R1+0x4054], R19 ;  /* 0x0040541301007387 */ /* 0x0041e80000100800 */
[----:B0-----:R-:W2:Y:S04]  /*30440*/  LDL.LU R19, [R1+0xe0] ;  /* 0x0000e00001137983 */ /* 0x001ea80000300800 */
[----:B--2---:R0:W-:Y:S04]  /*30450*/  STL [R1+0x4058], R19 ;  /* 0x0040581301007387 */ /* 0x0041e80000100800 */
[----:B0-----:R-:W2:Y:S04]  /*30460*/  LDL.LU R19, [R1+0xec] ;  /* 0x0000ec0001137983 */ /* 0x001ea80000300800 */
        /* <DEDUP_REMOVED lines=37> */
[----:B------:R-:W3:Y:S04]  /*306c0*/  LDL.LU R18, [R1] ;  /* 0x0000000001127983 */ /* 0x000ee80000300800 */
[----:B--2---:R0:W-:Y:S04]  /*306d0*/  STS.U8 [R27+UR4+0x2b00], R19 ;  /* 0x002b00131b007988 */ /* 0x0041e80008000004 */
[----:B0-----:R-:W2:Y:S04]  /*306e0*/  LDL.LU R19, [R1+0x405c] ;  /* 0x00405c0001137983 */ /* 0x001ea80000300800 */
[----:B--2---:R0:W-:Y:S04]  /*306f0*/  STS.U8 [R27+UR4+0x2b40], R19 ;  /* 0x002b40131b007988 */ /* 0x0041e80008000004 */
[----:B0-----:R-:W2:Y:S04]  /*30700*/  LDL.LU R19, [R1+0x4058] ;  /* 0x0040580001137983 */ /* 0x001ea80000300800 */
[----:B--2---:R0:W-:Y:S04]  /*30710*/  STS.U8 [R27+UR4+0x2c00], R19 ;  /* 0x002c00131b007988 */ /* 0x0041e80008000004 */
[----:B0-----:R-:W2:Y:S04]  /*30720*/  LDL.LU R19, [R1+0x4054] ;  /* 0x0040540001137983 */ /* 0x001ea80000300800 */
[----:B--2---:R0:W-:Y:S04]  /*30730*/  STS.U8 [R27+UR4+0x2c40], R19 ;  /* 0x002c40131b007988 */ /* 0x0041e80008000004 */
[----:B---3--:R1:W-:Y:S04]  /*30740*/  STS.U8 [R27+UR4+0x2d00], R20 ;  /* 0x002d00141b007988 */ /* 0x0083e80008000004 */
[----:B----4-:R2:W-:Y:S04]  /*30750*/  STS.U8 [R27+UR4+0x2d40], R21 ;  /* 0x002d40151b007988 */ /* 0x0105e80008000004 */
[----:B------:R3:W-:Y:S04]  /*30760*/  STS.U8 [R27+UR4+0x2e00], R22 ;  /* 0x002e00161b007988 */ /* 0x0007e80008000004 */
[----:B------:R4:W-:Y:S04]  /*30770*/  STS.U8 [R27+UR4+0x2e40], R23 ;  /* 0x002e40171b007988 */ /* 0x0009e80008000004 */
[----:B------:R2:W-:Y:S04]  /*30780*/  STS.U8 [R27+UR4+0x2f00], R24 ;  /* 0x002f00181b007988 */ /* 0x0005e80008000004 */
[----:B0-----:R-:W4:Y:S04]  /*30790*/  LDL.LU R19, [R1+0x4050] ;  /* 0x0040500001137983 */ /* 0x001f280000300800 */
[----:B-1----:R-:W4:Y:S04]  /*307a0*/  LDL.LU R20, [R1+0x404c] ;  /* 0x00404c0001147983 */ /* 0x002f280000300800 */
[----:B--2---:R-:W2:Y:S04]  /*307b0*/  LDL.LU R21, [R1+0x4048] ;  /* 0x0040480001157983 */ /* 0x004ea80000300800 */
[----:B---3--:R-:W3:Y:S04]  /*307c0*/  LDL.LU R22, [R1+0x4044] ;  /* 0x0040440001167983 */ /* 0x008ee80000300800 */
[----:B----4-:R-:W4:Y:S04]  /*307d0*/  LDL.LU R23, [R1+0x4040] ;  /* 0x0040400001177983 */ /* 0x010f280000300800 */
[----:B------:R-:W2:Y:S04]  /*307e0*/  LDL.LU R24, [R1+0x403c] ;  /* 0x00403c0001187983 */ /* 0x000ea80000300800 */
[----:B------:R0:W-:Y:S04]  /*307f0*/  STS.U8 [R27+UR4+0x2f40], R25 ;  /* 0x002f40191b007988 */ /* 0x0001e80008000004 */
[----:B------:R1:W-:Y:S04]  /*30800*/  STS.U8 [R27+UR4+0x3000], R26 ;  /* 0x0030001a1b007988 */ /* 0x0003e80008000004 */
[----:B------:R1:W-:Y:S04]  /*30810*/  STS.U8 [R27+UR4+0x3040], R28 ;  /* 0x0030401c1b007988 */ /* 0x0003e80008000004 */
[----:B------:R1:W-:Y:S04]  /*30820*/  STS.U8 [R27+UR4+0x3100], R29 ;  /* 0x0031001d1b007988 */ /* 0x0003e80008000004 */
[----:B0-----:R-:W2:Y:S04]  /*30830*/  LDL.LU R25, [R1+0x4038] ;  /* 0x0040380001197983 */ /* 0x001ea80000300800 */
[----:B-1----:R-:W2:Y:S04]  /*30840*/  LDL.LU R26, [R1+0x4034] ;  /* 0x00403400011a7983 */ /* 0x002ea80000300800 */
[----:B------:R-:W2:Y:S04]  /*30850*/  LDL.LU R28, [R1+0x4030] ;  /* 0x00403000011c7983 */ /* 0x000ea80000300800 */
[----:B------:R-:W2:Y:S04]  /*30860*/  LDL.LU R29, [R1+0x402c] ;  /* 0x00402c00011d7983 */ /* 0x000ea80000300800 */
[----:B------:R0:W-:Y:S04]  /*30870*/  STS.U8 [R27+UR4+0x3140], R0 ;  /* 0x003140001b007988 */ /* 0x0001e80008000004 */
[----:B------:R1:W-:Y:S04]  /*30880*/  STS.U8 [R27+UR4+0x3200], R2 ;  /* 0x003200021b007988 */ /* 0x0003e80008000004 */
        /* <DEDUP_REMOVED lines=13> */
[----:B------:R-:W3:Y:S04]  /*30960*/  LDL.LU R7, [R1+0x136c] ;  /* 0x00136c0001077983 */ /* 0x000ee80000300800 */
[----:B------:R0:W-:Y:S04]  /*30970*/  STS.U8 [R27+UR4+0x3600], R10 ;  /* 0x0036000a1b007988 */ /* 0x0001e80008000004 */
[----:B------:R0:W-:Y:S04]  /*30980*/  STS.U8 [R27+UR4+0x3640], R11 ;  /* 0x0036400b1b007988 */ /* 0x0001e80008000004 */
[----:B------:R1:W-:Y:S04]  /*30990*/  STS.U8 [R27+UR4+0x3700], R12 ;  /* 0x0037000c1b007988 */ /* 0x0003e80008000004 */
[----:B------:R1:W-:Y:S04]  /*309a0*/  STS.U8 [R27+UR4+0x3740], R13 ;  /* 0x0037400d1b007988 */ /* 0x0003e80008000004 */
[----:B0-----:R-:W3:Y:S04]  /*309b0*/  LDL.LU R8, [R1+0x1360] ;  /* 0x0013600001087983 */ /* 0x001ee80000300800 */
[----:B-1----:R-:W3:Y:S04]  /*309c0*/  LDL.LU R9, [R1+0x135c] ;  /* 0x00135c0001097983 */ /* 0x002ee80000300800 */
[----:B------:R0:W-:Y:S04]  /*309d0*/  STS.U8 [R27+UR4+0x3800], R14 ;  /* 0x0038000e1b007988 */ /* 0x0001e80008000004 */
[----:B------:R-:W3:Y:S04]  /*309e0*/  LDL.LU R10, [R1+0x1350] ;  /* 0x00135000010a7983 */ /* 0x000ee80000300800 */
[----:B------:R-:W3:Y:S04]  /*309f0*/  LDL.LU R11, [R1+0x134c] ;  /* 0x00134c00010b7983 */ /* 0x000ee80000300800 */
[----:B------:R-:W3:Y:S04]  /*30a00*/  LDL.LU R12, [R1+0x1340] ;  /* 0x00134000010c7983 */ /* 0x000ee80000300800 */
[----:B------:R1:W-:Y:S04]  /*30a10*/  STS.U8 [R27+UR4+0x3840], R15 ;  /* 0x0038400f1b007988 */ /* 0x0003e80008000004 */
[----:B------:R-:W3:Y:S04]  /*30a20*/  LDL.LU R13, [R1+0x133c] ;  /* 0x00133c00010d7983 */ /* 0x000ee80000300800 */
[----:B------:R-:W-:Y:S04]  /*30a30*/  STS.U8 [R27+UR4+0x3900], R16 ;  /* 0x003900101b007988 */ /* 0x000fe80008000004 */
[----:B------:R1:W-:Y:S04]  /*30a40*/  STS.U8 [R27+UR4+0x3940], R17 ;  /* 0x003940111b007988 */ /* 0x0003e80008000004 */
[----:B0-----:R-:W3:Y:S04]  /*30a50*/  LDL.LU R14, [R1+0x1330] ;  /* 0x00133000010e7983 */ /* 0x001ee80000300800 */
[----:B------:R0:W-:Y:S04]  /*30a60*/  STS.U8 [R27+UR4+0x3a00], R18 ;  /* 0x003a00121b007988 */ /* 0x0001e80008000004 */
[----:B-1----:R-:W3:Y:S04]  /*30a70*/  LDL.LU R15, [R1+0x132c] ;  /* 0x00132c00010f7983 */ /* 0x002ee80000300800 */
[----:B------:R-:W3:Y:S04]  /*30a80*/  LDL.LU R17, [R1+0x1320] ;  /* 0x0013200001117983 */ /* 0x000ee80000300800 */
[----:B------:R-:W3:Y:S04]  /*30a90*/  LDL.LU R16, [R1+0x131c] ;  /* 0x00131c0001107983 */ /* 0x000ee80000300800 */
[----:B0-----:R-:W3:Y:S04]  /*30aa0*/  LDL.LU R18, [R1+0x1310] ;  /* 0x0013100001127983 */ /* 0x001ee80000300800 */
[----:B--2---:R0:W-:Y:S04]  /*30ab0*/  STS.U8 [R27+UR4+0x3a40], R29 ;  /* 0x003a401d1b007988 */ /* 0x0041e80008000004 */
[----:B------:R1:W-:Y:S04]  /*30ac0*/  STS.U8 [R27+UR4+0x3b00], R28 ;  /* 0x003b001c1b007988 */ /* 0x0003e80008000004 */
[----:B0-----:R-:W2:Y:S04]  /*30ad0*/  LDL.LU R29, [R1+0x13a0] ;  /* 0x0013a000011d7983 */ /* 0x001ea80000300800 */
[----:B-1----:R-:W2:Y:S01]  /*30ae0*/  LDL.LU R27, [R1+0x4028] ;  /* 0x00402800011b7983 */ /* 0x002ea20000300800 */
[----:B------:R-:W0:Y:S02]  /*30af0*/  S2R R28, SR_TID.X ;  /* 0x00000000001c7919 */ /* 0x000e240000002100 */
[----:B0-----:R-:W-:-:S05]  /*30b00*/  LOP3.LUT R28, R28, 0x3f, RZ, 0xc0, !PT ;  /* 0x0000003f1c1c7812 */ /* 0x001fca00078ec0ff */
[----:B--2---:R-:W-:Y:S04]  /*30b10*/  STS.U8 [R28+UR4+0x3b40], R27 ;  /* 0x003b401b1c007988 */ /* 0x004fe80008000004 */
[----:B------:R-:W-:Y:S04]  /*30b20*/  STS.U8 [R28+UR4+0x3c00], R26 ;  /* 0x003c001a1c007988 */ /* 0x000fe80008000004 */
[----:B------:R-:W-:Y:S04]  /*30b30*/  STS.U8 [R28+UR4+0x3c40], R25 ;  /* 0x003c40191c007988 */ /* 0x000fe80008000004 */
[----:B------:R-:W-:Y:S04]  /*30b40*/  STS.U8 [R28+UR4+0x3d00], R24 ;  /* 0x003d00181c007988 */ /* 0x000fe80008000004 */
[----:B----4-:R0:W-:Y:S04]  /*30b50*/  STS.U8 [R28+UR4+0x3d40], R23 ;  /* 0x003d40171c007988 */ /* 0x0101e80008000004 */
[----:B---3--:R-:W-:Y:S04]  /*30b60*/  STS.U8 [R28+UR4+0x3e00], R22 ;  /* 0x003e00161c007988 */ /* 0x008fe80008000004 */
[----:B------:R-:W-:Y:S04]  /*30b70*/  STS.U8 [R28+UR4+0x3e40], R21 ;  /* 0x003e40151c007988 */ /* 0x000fe80008000004 */
[----:B------:R-:W-:Y:S04]  /*30b80*/  STS.U8 [R28+UR4+0x3f00], R20 ;  /* 0x003f00141c007988 */ /* 0x000fe80008000004 */
[----:B------:R-:W-:Y:S01]  /*30b90*/  STS.U8 [R28+UR4+0x3f40], R19 ;  /* 0x003f40131c007988 */ /* 0x000fe20008000004 */
[----:B0-----:R-:W-:-:S05]  /*30ba0*/  LOP3.LUT R23, R28, 0x10, RZ, 0x3c, !PT ;  /* 0x000000101c177812 */ /* 0x001fca00078e3cff */
        /* <DEDUP_REMOVED lines=18> */
[----:B------:R-:W3:Y:S04]  /*30cd0*/  LDL.LU R19, [R1+0x12f0] ;  /* 0x0012f00001137983 */ /* 0x000ee80000300800 */
[----:B---3--:R0:W-:Y:S04]  /*30ce0*/  STL [R1+0x4020], R19 ;  /* 0x0040201301007387 */ /* 0x0081e80000100800 */
[----:B0-----:R-:W3:Y:S04]  /*30cf0*/  LDL.LU R19, [R1+0x12fc] ;  /* 0x0012fc0001137983 */ /* 0x001ee80000300800 */
[----:B------:R-:W-:Y:S04]  /*30d00*/  STS.U8 [R23+UR4+0x8c0], R16 ;  /* 0x0008c01017007988 */ /* 0x000fe80008000004 */
[----:B------:R-:W-:Y:S04]  /*30d10*/  STS.U8 [R23+UR4+0x980], R18 ;  /* 0x0009801217007988 */ /* 0x000fe80008000004 */
[----:B---3--:R0:W-:Y:S04]  /*30d20*/  STL [R1+0x4024], R19 ;  /* 0x0040241301007387 */ /* 0x0081e80000100800 */
[----:B0-----:R-:W3:Y:S04]  /*30d30*/  LDL.LU R19, [R1+0x1300] ;  /* 0x0013000001137983 */ /* 0x001ee80000300800 */
        /* <DEDUP_REMOVED lines=25> */
[----:B--2---:R0:W-:Y:S04]  /*30ed0*/  STS.U8 [R23+UR4+0x9c0], R17 ;  /* 0x0009c01117007988 */ /* 0x0041e80008000004 */
[----:B------:R-:W2:Y:S04]  /*30ee0*/  LDL.LU R16, [R1+0x1220] ;  /* 0x0012200001107983 */ /* 0x000ea80000300800 */
[----:B0-----:R-:W2:Y:S04]  /*30ef0*/  LDL.LU R17, [R1+0x121c] ;  /* 0x00121c0001117983 */ /* 0x001ea80000300800 */
[----:B---3--:R0:W-:Y:S04]  /*30f00*/  STS.U8 [R23+UR4+0xa80], R19 ;  /* 0x000a801317007988 */ /* 0x0081e80008000004 */
[----:B0-----:R-:W3:Y:S04]  /*30f10*/  LDL.LU R19, [R1+0x4024] ;  /* 0x0040240001137983 */ /* 0x001ee80000300800 */
[----:B---3--:R0:W-:Y:S04]  /*30f20*/  STS.U8 [R23+UR4+0xac0], R19 ;  /* 0x000ac01317007988 */ /* 0x0081e80008000004 */
[----:B0-----:R-:W3:Y:S04]  /*30f30*/  LDL.LU R19, [R1+0x4020] ;  /* 0x0040200001137983 */ /* 0x001ee80000300800 */
        /* <DEDUP_REMOVED lines=24> */
[----:B0-----:R-:W3:Y:S04]  /*310c0*/  LDL.LU R18, [R1+0x1210] ;  /* 0x0012100001127983 */ /* 0x001ee80000300800 */
[----:B------:R-:W4:Y:S04]  /*310d0*/  LDL.LU R19, [R1+0x11fc] ;  /* 0x0011fc0001137983 */ /* 0x000f280000300800 */
[----:B----4-:R0:W-:Y:S04]  /*310e0*/  STL [R1+0x4018], R19 ;  /* 0x0040181301007387 */ /* 0x0101e80000100800 */
[----:B0-----:R-:W4:Y:S04]  /*310f0*/  LDL.LU R19, [R1+0x1200] ;  /* 0x0012000001137983 */ /* 0x001f280000300800 */
[----:B------:R-:W-:Y:S04]  /*31100*/  STS.U8 [R23+UR4+0x1780], R14 ;  /* 0x0017800e17007988 */ /* 0x000fe80008000004 */
[----:B------:R-:W-:Y:S04]  /*31110*/  STS.U8 [R23+UR4+0x17c0], R15 ;  /* 0x0017c00f17007988 */ /* 0x000fe80008000004 */
[----:B----4-:R0:W-:Y:S04]  /*31120*/  STL [R1+0x401c], R19 ;  /* 0x00401c1301007387 */ /* 0x0101e80000100800 */
[----:B0-----:R-:W4:Y:S04]  /*31130*/  LDL.LU R19, [R1+0x120c] ;  /* 0x00120c0001137983 */ /* 0x001f280000300800 */
        /* <DEDUP_REMOVED lines=25> */
[----:B------:R1:W-:Y:S04]  /*312d0*/  STS.U8 [R23+UR4+0x18c0], R17 ;  /* 0x0018c01117007988 */ /* 0x0003e80008000004 */
[----:B---3--:R3:W-:Y:S04]  /*312e0*/  STS.U8 [R23+UR4+0x1980], R18 ;  /* 0x0019801217007988 */ /* 0x0087e80008000004 */
[----:B0-----:R-:W2:Y:S04]  /*312f0*/  LDL.LU R16, [R1+0x128] ;  /* 0x0001280001107983 */ /* 0x001ea80000300800 */
[----:B-1----:R-:W2:Y:S04]  /*31300*/  LDL.LU R17, [R1+0x124] ;  /* 0x0001240001117983 */ /* 0x002ea80000300800 */
[----:B---3--:R-:W3:Y:S04]  /*31310*/  LDL.LU R18, [R1+0x118] ;  /* 0x0001180001127983 */ /* 0x008ee80000300800 */
[----:B----4-:R0:W-:Y:S04]  /*31320*/  STS.U8 [R23+UR4+0x19c0], R19 ;  /* 0x0019c01317007988 */ /* 0x0101e80008000004 */
[----:B0-----:R-:W4:Y:S04]  /*31330*/  LDL.LU R19, [R1+0x401c] ;  /* 0x00401c0001137983 */ /* 0x001f280000300800 */
[----:B----4-:R0:W-:Y:S04]  /*31340*/  STS.U8 [R23+UR4+0x1a80], R19 ;  /* 0x001a801317007988 */ /* 0x0101e80008000004 */
[----:B0-----:R-:W4:Y:S04]  /*31350*/  LDL.LU R19, [R1+0x4018] ;  /* 0x0040180001137983 */ /* 0x001f280000300800 */
        /* <DEDUP_REMOVED lines=10> */
[----:B------:R-:W-:Y:S04]  /*31400*/  STS.U8 [R23+UR4+0x1fc0], R0 ;  /* 0x001fc00017007988 */ /* 0x000fe80008000004 */
[----:B------:R1:W-:Y:S04]  /*31410*/  STS.U8 [R23+UR4+0x2080], R2 ;  /* 0x0020800217007988 */ /* 0x0003e80008000004 */
[----:B0-----:R-:W4:Y:S04]  /*31420*/  LDL.LU R29, [R1+0x114] ;  /* 0x00011400011d7983 */ /* 0x001f280000300800 */
[----:B-1----:R-:W2:Y:S04]  /*31430*/  LDL.LU R2, [R1+0xf8] ;  /* 0x0000f80001027983 */ /* 0x002ea80000300800 */
        /* <DEDUP_REMOVED lines=29> */
[----:B------:R0:W-:Y:S04]  /*31610*/  STS.U8 [R23+UR4+0x2780], R16 ;  /* 0x0027801017007988 */ /* 0x0001e80008000004 */
[----:B------:R-:W2:Y:S04]  /*31620*/  LDL.LU R15, [R1+0x84] ;  /* 0x00008400010f7983 */ /* 0x000ea80000300800 */
[----:B------:R1:W-:Y:S04]  /*31630*/  STS.U8 [R23+UR4+0x27c0], R17 ;  /* 0x0027c01117007988 */ /* 0x0003e80008000004 */
[----:B---3--:R3:W-:Y:S04]  /*31640*/  STS.U8 [R23+UR4+0x2880], R18 ;  /* 0x0028801217007988 */ /* 0x0087e80008000004 */
[----:B0-----:R-:W2:Y:S04]  /*31650*/  LDL.LU R16, [R1+0x78] ;  /* 0x0000780001107983 */ /* 0x001ea80000300800 */
[----:B-1----:R-:W2:Y:S04]  /*31660*/  LDL.LU R17, [R1+0x74] ;  /* 0x0000740001117983 */ /* 0x002ea80000300800 */
[----:B---3--:R-:W3:Y:S04]  /*31670*/  LDL.LU R18, [R1+0x68] ;  /* 0x0000680001127983 */ /* 0x008ee80000300800 */
        /* <DEDUP_REMOVED lines=9> */
[----:B----4-:R0:W-:Y:S04]  /*31710*/  STS.U8 [R23+UR4+0x28c0], R29 ;  /* 0x0028c01d17007988 */ /* 0x0101e80008000004 */
[----:B------:R-:W4:Y:S04]  /*31720*/  LDL.LU R28, [R1+0x18] ;  /* 0x00001800011c7983 */ /* 0x000f280000300800 */
[----:B0-----:R-:W3:Y:S04]  /*31730*/  LDL.LU R29, [R1+0x14] ;  /* 0x00001400011d7983 */ /* 0x001ee80000300800 */
[----:B--2---:R0:W-:Y:S04]  /*31740*/  STS.U8 [R23+UR4+0x2980], R2 ;  /* 0x0029800217007988 */ /* 0x0041e80008000004 */
[----:B0-----:R-:W2:Y:S04]  /*31750*/  LDL.LU R2, [R1+0x4014] ;  /* 0x0040140001027983 */ /* 0x001ea80000300800 */
[----:B--2---:R0:W-:Y:S04]  /*31760*/  STS.U8 [R23+UR4+0x29c0], R2 ;  /* 0x0029c00217007988 */ /* 0x0041e80008000004 */
[----:B0-----:R-:W2:Y:S04]  /*31770*/  LDL.LU R2, [R1+0x4010] ;  /* 0x0040100001027983 */ /* 0x001ea80000300800 */
[----:B--2---:R0:W-:Y:S04]  /*31780*/  STS.U8 [R23+UR4+0x2a80], R2 ;  /* 0x002a800217007988 */ /* 0x0041e80008000004 */
[----:B------:R1:W-:Y:S04]  /*31790*/  STS.U8 [R23+UR4+0x2ac0], R3 ;  /* 0x002ac00317007988 */ /* 0x0003e80008000004 */
[----:B------:R2:W-:Y:S04]  /*317a0*/  STS.U8 [R23+UR4+0x2b80], R4 ;  /* 0x002b800417007988 */ /* 0x0005e80008000004 */
[----:B------:R0:W-:Y:S04]  /*317b0*/  STS.U8 [R23+UR4+0x2bc0], R5 ;  /* 0x002bc00517007988 */ /* 0x0001e80008000004 */
[----:B------:R1:W-:Y:S04]  /*317c0*/  STS.U8 [R23+UR4+0x2c80], R6 ;  /* 0x002c800617007988 */ /* 0x0003e80008000004 */
[----:B------:R2:W-:Y:S04]  /*317d0*/  STS.U8 [R23+UR4+0x2cc0], R7 ;  /* 0x002cc00717007988 */ /* 0x0005e80008000004 */
[----:B0-----:R-:W4:Y:S04]  /*317e0*/  LDL.LU R2, [R1+0x400c] ;  /* 0x00400c0001027983 */ /* 0x001f280000300800 */
[----:B-1----:R-:W4:Y:S04]  /*317f0*/  LDL.LU R3, [R1+0x4008] ;  /* 0x0040080001037983 */ /* 0x002f280000300800 */
[----:B--2---:R-:W2:Y:S04]  /*31800*/  LDL.LU R4, [R1+0x4004] ;  /* 0x0040040001047983 */ /* 0x004ea80000300800 */
[----:B------:R-:W2:Y:S04]  /*31810*/  LDL.LU R5, [R1+0x4000] ;  /* 0x0040000001057983 */ /* 0x000ea80000300800 */
        /* <DEDUP_REMOVED lines=12> */
[----:B------:R-:W2:Y:S04]  /*318e0*/  LDL.LU R12, [R1+0x3fe4] ;  /* 0x003fe400010c7983 */ /* 0x000ea80000300800 */
[----:B---3--:R-:W3:Y:S04]  /*318f0*/  LDL.LU R13, [R1+0x3fe0] ;  /* 0x003fe000010d7983 */ /* 0x008ee80000300800 */
        /* <DEDUP_REMOVED lines=10> */
[----:B------:R-:W-:Y:S04]  /*319a0*/  STS.U8 [R23+UR4+0x32c0], R19 ;  /* 0x0032c01317007988 */ /* 0x000fe80008000004 */
[----:B------:R-:W-:Y:S04]  /*319b0*/  STS.U8 [R23+UR4+0x3380], R20 ;  /* 0x0033801417007988 */ /* 0x000fe80008000004 */
[----:B------:R0:W-:Y:S04]  /*319c0*/  STS.U8 [R23+UR4+0x33c0], R0 ;  /* 0x0033c00017007988 */ /* 0x0001e80008000004 */
[----:B0-----:R-:W3:Y:S04]  /*319d0*/  LDL.LU R0, [R1+0x13a4] ;  /* 0x0013a40001007983 */ /* 0x001ee80000300800 */
[----:B------:R-:W-:Y:S04]  /*319e0*/  STS.U8 [R23+UR4+0x3480], R21 ;  /* 0x0034801517007988 */ /* 0x000fe80008000004 */
[----:B------:R-:W-:Y:S04]  /*319f0*/  STS.U8 [R23+UR4+0x34c0], R22 ;  /* 0x0034c01617007988 */ /* 0x000fe80008000004 */
[----:B------:R0:W-:Y:S04]  /*31a00*/  STS.U8 [R23+UR4+0x3580], R24 ;  /* 0x0035801817007988 */ /* 0x0001e80008000004 */
[----:B------:R1:W-:Y:S04]  /*31a10*/  STS.U8 [R23+UR4+0x35c0], R25 ;  /* 0x0035c01917007988 */ /* 0x0003e80008000004 */
[----:B------:R0:W-:Y:S04]  /*31a20*/  STS.U8 [R23+UR4+0x3680], R26 ;  /* 0x0036801a17007988 */ /* 0x0001e80008000004 */
[----:B------:R0:W-:Y:S04]  /*31a30*/  STS.U8 [R23+UR4+0x36c0], R27 ;  /* 0x0036c01b17007988 */ /* 0x0001e80008000004 */
[----:B----4-:R4:W-:Y:S04]  /*31a40*/  STS.U8 [R23+UR4+0x3780], R28 ;  /* 0x0037801c17007988 */ /* 0x0109e80008000004 */
[----:B------:R4:W-:Y:S04]  /*31a50*/  STS.U8 [R23+UR4+0x37c0], R29 ;  /* 0x0037c01d17007988 */ /* 0x0009e80008000004 */
[----:B0-----:R-:W3:Y:S04]  /*31a60*/  LDL.LU R24, [R1+0x13b4] ;  /* 0x0013b40001187983 */ /* 0x001ee80000300800 */
[----:B-1----:R-:W3:Y:S04]  /*31a70*/  LDL.LU R25, [R1+0x13b0] ;  /* 0x0013b00001197983 */ /* 0x002ee80000300800 */
[----:B------:R-:W3:Y:S04]  /*31a80*/  LDL.LU R26, [R1+0x13bc] ;  /* 0x0013bc00011a7983 */ /* 0x000ee80000300800 */
[----:B------:R-:W3:Y:S04]  /*31a90*/  LDL.LU R27, [R1+0x13b8] ;  /* 0x0013b800011b7983 */ /* 0x000ee80000300800 */
[----:B----4-:R-:W4:Y:S04]  /*31aa0*/  LDL.LU R28, [R1+0x13c4] ;  /* 0x0013c400011c7983 */ /* 0x010f280000300800 */
[----:B------:R-:W4:Y:S04]  /*31ab0*/  LDL.LU R29, [R1+0x13c0] ;  /* 0x0013c000011d7983 */ /* 0x000f280000300800 */
[----:B------:R-:W4:Y:S04]  /*31ac0*/  LDL R19, [R1+0xac] ;  /* 0x0000ac0001137983 */ /* 0x000f280000100800 */
[----:B--2---:R-:W-:Y:S04]  /*31ad0*/  STS.U8 [R23+UR4+0x3880], R18 ;  /* 0x0038801217007988 */ /* 0x004fe80008000004 */
[----:B------:R-:W-:Y:S04]  /*31ae0*/  STS.U8 [R23+UR4+0x38c0], R17 ;  /* 0x0038c01117007988 */ /* 0x000fe80008000004 */
[----:B------:R-:W-:Y:S04]  /*31af0*/  STS.U8 [R23+UR4+0x3980], R16 ;  /* 0x0039801017007988 */ /* 0x000fe80008000004 */
[----:B------:R-:W-:Y:S04]  /*31b00*/  STS.U8 [R23+UR4+0x39c0], R15 ;  /* 0x0039c00f17007988 */ /* 0x000fe80008000004 */
[----:B------:R-:W-:Y:S04]  /*31b10*/  STS.U8 [R23+UR4+0x3a80], R14 ;  /* 0x003a800e17007988 */ /* 0x000fe80008000004 */
[----:B---3--:R-:W-:Y:S04]  /*31b20*/  STS.U8 [R23+UR4+0x3ac0], R13 ;  /* 0x003ac00d17007988 */ /* 0x008fe80008000004 */
        /* <DEDUP_REMOVED lines=9> */
[----:B------:R-:W-:Y:S01]  /*31bc0*/  STS.U8 [R23+UR4+0x3fc0], R0 ;  /* 0x003fc00017007988 */ /* 0x000fe20008000004 */
[----:B------:R-:W-:Y:S06]  /*31bd0*/  BAR.SYNC.DEFER_BLOCKING 0x0 ;  /* 0x0000000000007b1d */ /* 0x000fec0000010000 */
[----:B----4-:R-:W0:Y:S04]  /*31be0*/  LDSM.16.M88.4 R12, [R19+UR11] ;  /* 0x0000000b130c783b */ /* 0x010e280008000200 */
[----:B0-----:R-:W-:Y:S01]  /*31bf0*/  STL.64 [R1+0xb0], R12 ;  /* 0x0000b00c01007387 */ /* 0x001fe20000100a00 */
[----:B------:R-:W-:-:S02]  /*31c00*/  IMAD.MOV.U32 R8, RZ, RZ, R12 ;  /* 0x000000ffff087224 */ /* 0x000fc400078e000c */
[----:B------:R-:W-:Y:S02]  /*31c10*/  IMAD.MOV.U32 R7, RZ, RZ, R13 ;  /* 0x000000ffff077224 */ /* 0x000fe400078e000d */
[----:B------:R-:W-:Y:S01]  /*31c20*/  IMAD.MOV.U32 R0, RZ, RZ, R14 ;  /* 0x000000ffff007224 */ /* 0x000fe200078e000e */
[----:B------:R-:W-:Y:S01]  /*31c30*/  STL.64 [R1+0xb8], R14 ;  /* 0x0000b80e01007387 */ /* 0x000fe20000100a00 */
[----:B------:R-:W-:-:S03]  /*31c40*/  IMAD.MOV.U32 R18, RZ, RZ, R15 ;  /* 0x000000ffff127224 */ /* 0x000fc600078e000f */
[----:B------:R-:W0:Y:S04]  /*31c50*/  LDSM.16.M88.4 R12, [R19+UR11+0x400] ;  /* 0x0004000b130c783b */ /* 0x000e280008000200 */
[----:B0-----:R-:W-:Y:S01]  /*31c60*/  STL.64 [R1+0xc0], R12 ;  /* 0x0000c00c01007387 */ /* 0x001fe20000100a00 */
[----:B------:R-:W-:Y:S02]  /*31c70*/  IMAD.MOV.U32 R5, RZ, RZ, R12 ;  /* 0x000000ffff057224 */ /* 0x000fe400078e000c */
[----:B------:R-:W-:Y:S02]  /*31c80*/  IMAD.MOV.U32 R4, RZ, RZ, R13 ;  /* 0x000000ffff047224 */ /* 0x000fe400078e000d */
[----:B------:R-:W-:Y:S01]  /*31c90*/  IMAD.MOV.U32 R10, RZ, RZ, R14 ;  /* 0x000000ffff0a7224 */ /* 0x000fe200078e000e */
[----:B------:R-:W-:Y:S01]  /*31ca0*/  STL.64 [R1+0xc8], R14 ;  /* 0x0000c80e01007387 */ /* 0x000fe20000100a00 */
[----:B------:R-:W-:-:S03]  /*31cb0*/  IMAD.MOV.U32 R11, RZ, RZ, R15 ;  /* 0x000000ffff0b7224 */ /* 0x000fc600078e000f */
[----:B------:R-:W0:Y:S02]  /*31cc0*/  LDSM.16.M88.4 R12, [R19+UR11+0x800] ;  /* 0x0008000b130c783b */ /* 0x000e240008000200 */
[----:B0-----:R-:W-:Y:S02]  /*31cd0*/  IMAD.MOV.U32 R6, RZ, RZ, R13 ;  /* 0x000000ffff067224 */ /* 0x001fe400078e000d */
[----:B------:R0:W-:Y:S04]  /*31ce0*/  STL.64 [R1+0xd0], R12 ;  /* 0x0000d00c01007387 */ /* 0x0001e80000100a00 */
[----:B------:R1:W-:Y:S01]  /*31cf0*/  STL.64 [R1+0xd8], R14 ;  /* 0x0000d80e01007387 */ /* 0x0003e20000100a00 */
[----:B------:R-:W-:-:S03]  /*31d00*/  IMAD.MOV.U32 R16, RZ, RZ, R14 ;  /* 0x000000ffff107224 */ /* 0x000fc600078e000e */
[----:B------:R-:W-:Y:S04]  /*31d10*/  STL [R1+0x3fc8], R6 ;  /* 0x003fc80601007387 */ /* 0x000fe80000100800 */
[----:B------:R-:W-:Y:S01]  /*31d20*/  STL.64 [R1+0x3fc0], R4 ;  /* 0x003fc00401007387 */ /* 0x000fe20000100a00 */
[----:B0-----:R-:W-:Y:S02]  /*31d30*/  IMAD R13, R25, 0x100, R24 ;  /* 0x00000100190d7824 */ /* 0x001fe400078e0218 */
[----:B-1----:R-:W-:Y:S01]  /*31d40*/  IMAD R14, R27, 0x100, R26 ;  /* 0x000001001b0e7824 */ /* 0x002fe200078e021a */
[----:B------:R-:W2:Y:S04]  /*31d50*/  LDL.LU.64 R24, [R1+0x1b0] ;  /* 0x0001b00001187983 */ /* 0x000ea80000300a00 */
[----:B------:R-:W2:Y:S01]  /*31d60*/  LDL.LU.64 R26, [R1+0x1b8] ;  /* 0x0001b800011a7983 */ /* 0x000ea20000300a00 */
[----:B------:R-:W-:-:S03]  /*31d70*/  F2FP.F16.E4M3.UNPACK_B R23, R7 ;  /* 0x00000007ff17723e */ /* 0x000fc600020006ff */
[----:B------:R-:W0:Y:S01]  /*31d80*/  LDSM.16.M88.4 R4, [R19+UR11+0xc00] ;  /* 0x000c000b1304783b */ /* 0x000e220008000200 */
[----:B------:R-:W-:Y:S02]  /*31d90*/  IMAD.MOV.U32 R17, RZ, RZ, R12 ;  /* 0x000000ffff117224 */ /* 0x000fe400078e000c */
[----:B------:R-:W-:Y:S02]  /*31da0*/  IMAD.MOV.U32 R9, RZ, RZ, R15 ;  /* 0x000000ffff097224 */ /* 0x000fe400078e000f */
[----:B------:R-:W-:Y:S02]  /*31db0*/  IMAD R12, R2, 0x100, R3 ;  /* 0x00000100020c7824 */ /* 0x000fe400078e0203 */
[----:B------:R-:W-:Y:S01]  /*31dc0*/  IMAD R15, R29, 0x100, R28 ;  /* 0x000001001d0f7824 */ /* 0x000fe200078e021c */
[----:B------:R-:W-:Y:S02]  /*31dd0*/  F2FP.F16.E4M3.UNPACK_B R13, R13 ;  /* 0x0000000dff0d723e */ /* 0x000fe400020006ff */
[----:B------:R-:W-:-:S02]  /*31de0*/  F2FP.F16.E4M3.UNPACK_B R14, R14 ;  /* 0x0000000eff0e723e */ /* 0x000fc400020006ff */
[----:B------:R-:W-:Y:S02]  /*31df0*/  F2FP.F16.E4M3.UNPACK_B R22, R8 ;  /* 0x00000008ff16723e */ /* 0x000fe400020006ff */
[----:B------:R-:W-:Y:S02]  /*31e00*/  F2FP.F16.E4M3.UNPACK_B R12, R12 ;  /* 0x0000000cff0c723e */ /* 0x000fe400020006ff */
[----:B------:R-:W-:Y:S02]  /*31e10*/  F2FP.F16.E4M3.UNPACK_B R15, R15 ;  /* 0x0000000fff0f723e */ /* 0x000fe400020006ff */
[----:B------:R-:W-:Y:S01]  /*31e20*/  F2FP.F16.E4M3.UNPACK_B R20, R0 ;  /* 0x00000000ff14723e */ /* 0x000fe200020006ff */
[----:B0-----:R-:W-:Y:S01]  /*31e30*/  STL.64 [R1+0xe0], R4 ;  /* 0x0000e00401007387 */ /* 0x001fe20000100a00 */
[----:B------:R-:W-:-:S03]  /*31e40*/  IMAD.MOV.U32 R8, RZ, RZ, R6 ;  /* 0x000000ffff087224 */ /* 0x000fc600078e0006 */
[----:B------:R0:W-:Y:S01]  /*31e50*/  STL.64 [R1+0xe8], R6 ;  /* 0x0000e80601007387 */ /* 0x0001e20000100a00 */
[----:B------:R-:W-:Y:S02]  /*31e60*/  IMAD.MOV.U32 R3, RZ, RZ, R4 ;  /* 0x000000ffff037224 */ /* 0x000fe400078e0004 */
[----:B------:R-:W-:Y:S01]  /*31e70*/  IMAD.MOV.U32 R2, RZ, RZ, R5 ;  /* 0x000000ffff027224 */ /* 0x000fe200078e0005 */
[----:B0-----:R-:W3:Y:S04]  /*31e80*/  LDL.LU R6, [R1+0x3fc8] ;  /* 0x003fc80001067983 */ /* 0x001ee80000300800 */
[----:B------:R-:W4:Y:S04]  /*31e90*/  LDL.LU.64 R4, [R1+0x3fc0] ;  /* 0x003fc00001047983 */ /* 0x000f280000300a00 */
[----:B------:R-:W-:Y:S04]  /*31ea0*/  STL.64 [R1+0x98], R22 ;  /* 0x0000981601007387 */ /* 0x000fe80000100a00 */
[----:B------:R-:W-:Y:S04]  /*31eb0*/  STL.64 [R1+0x3fb8], R10 ;  /* 0x003fb80a01007387 */ /* 0x000fe80000100a00 */
[----:B------:R0:W-:Y:S04]  /*31ec0*/  STL.64 [R1+0x3fb0], R8 ;  /* 0x003fb00801007387 */ /* 0x0001e80000100a00 */
[----:B0-----:R-:W3:Y:S04]  /*31ed0*/  LDL.LU.64 R8, [R1+0x200] ;  /* 0x0002000001087983 */ /* 0x001ee80000300a00 */
[----:B------:R-:W3:Y:S01]  /*31ee0*/  LDL.LU.64 R10, [R1+0x208] ;  /* 0x00020800010a7983 */ /* 0x000ee20000300a00 */
[----:B--2---:R-:W-:-:S15]  /*31ef0*/  HMMA.16816.F32 R24, R12, R22, R24 ;  /* 0x000000160c18723c */ /* 0x004fde0000001818 */
[----:B------:R-:W-:-:S04]  /*31f00*/  NOP ;  /* 0x0000000000007918 */ /* 0x000fc80000000000 */
[----:B------:R0:W-:Y:S04]  /*31f10*/  STL.64 [R1+0x1b0], R24 ;  /* 0x0001b01801007387 */ /* 0x0001e80000100a00 */
[----:B------:R1:W-:Y:S01]  /*31f20*/  STL [R1+0x1b8], R26 ;  /* 0x0001b81a01007387 */ /* 0x0003e20000100800 */
[----:B------:R-:W-:-:S03]  /*31f30*/  IMAD.MOV.U32 R0, RZ, RZ, R27 ;  /* 0x000000ffff007224 */ /* 0x000fc600078e001b */
[----:B0-----:R-:W2:Y:S04]  /*31f40*/  LDL.LU.64 R24, [R1+0x240] ;  /* 0x0002400001187983 */ /* 0x001ea80000300a00 */
[----:B------:R-:W-:Y:S04]  /*31f50*/  STL [R1+0x90], R20 ;  /* 0x0000901401007387 */ /* 0x000fe80000100800 */
[----:B-1----:R-:W2:Y:S01]  /*31f60*/  LDL.LU.64 R26, [R1+0x248] ;  /* 0x00024800011a7983 */ /* 0x002ea20000300a00 */
[----:B------:R-:W-:-:S07]  /*31f70*/  F2FP.F16.E4M3.UNPACK_B R21, R18 ;  /* 0x00000012ff15723e */ /* 0x000fce00020006ff */
[----:B---3--:R-:W-:Y:S01]  /*31f80*/  HMMA.16816.F32 R8, R12, R20, R8 ;  /* 0x000000140c08723c */ /* 0x008fe20000001808 */
[----:B--2---:R-:W-:Y:S04]  /*31f90*/  STL.64 [R1+0x3fa8], R26 ;  /* 0x003fa81a01007387 */ /* 0x004fe80000100a00 */
[----:B------:R0:W-:Y:S04]  /*31fa0*/  STL.64 [R1+0x3fa0], R24 ;  /* 0x003fa01801007387 */ /* 0x0001e80000100a00 */
[----:B0-----:R-:W2:Y:S04]  /*31fb0*/  LDL.LU.64 R24, [R1+0x220] ;  /* 0x0002200001187983 */ /* 0x001ea80000300a00 */
[----:B------:R-:W2:Y:S04]  /*31fc0*/  LDL.LU.64 R26, [R1+0x228] ;  /* 0x00022800011a7983 */ /* 0x000ea80000300a00 */
[----:B------:R-:W-:Y:S04]  /*31fd0*/  STL [R1+0x33a0], R0 ;  /* 0x0033a00001007387 */ /* 0x000fe80000100800 */
[----:B------:R-:W-:Y:S04]  /*31fe0*/  STL [R1+0x94], R21 ;  /* 0x0000941501007387 */ /* 0x000fe80000100800 */
[----:B------:R-:W-:Y:S04]  /*31ff0*/  STL.64 [R1+0x200], R8 ;  /* 0x0002000801007387 */ /* 0x000fe80000100a00 */
[----:B------:R-:W-:Y:S04]  /*32000*/  STL.64 [R1+0x208], R10 ;  /* 0x0002080a01007387 */ /* 0x000fe80000100a00 */
[----:B------:R-:W0:Y:S01]  /*32010*/  LDSM.16.M88.4 R8, [R19+UR11+0x1000] ;  /* 0x0010000b1308783b */ /* 0x000e220008000200 */
[----:B----4-:R-:W-:-:S02]  /*32020*/  F2FP.F16.E4M3.UNPACK_B R22, R5 ;  /* 0x00000005ff16723e */ /* 0x010fc400020006ff */
[----:B------:R-:W-:Y:S01]  /*32030*/  F2FP.F16.E4M3.UNPACK_B R23, R4 ;  /* 0x00000004ff17723e */ /* 0x000fe200020006ff */
[----:B0-----:R-:W-:Y:S01]  /*32040*/  STL.64 [R1+0xf0], R8 ;  /* 0x0000f00801007387 */ /* 0x001fe20000100a00 */
[----:B------:R-:W-:-:S03]  /*32050*/  IMAD.MOV.U32 R20, RZ, RZ, R10 ;  /* 0x000000ffff147224 */ /* 0x000fc600078e000a */
[----:B------:R0:W-:Y:S01]  /*32060*/  STL.64 [R1+0xf8], R10 ;  /* 0x0000f80a01007387 */ /* 0x0001e20000100a00 */
[----:B------:R-:W-:Y:S02]  /*32070*/  IMAD.MOV.U32 R21, RZ, RZ, R11 ;  /* 0x000000ffff157224 */ /* 0x000fe400078e000b */
[----:B------:R-:W-:Y:S02]  /*32080*/  IMAD.MOV.U32 R5, RZ, RZ, R8 ;  /* 0x000000ffff057224 */ /* 0x000fe400078e0008 */
[----:B------:R-:W-:Y:S01]  /*32090*/  IMAD.MOV.U32 R4, RZ, RZ, R9 ;  /* 0x000000ffff047224 */ /* 0x000fe200078e0009 */
[----:B0-----:R-:W3:Y:S04]  /*320a0*/  LDL.LU.64 R10, [R1+0x3fb8] ;  /* 0x003fb800010a7983 */ /* 0x001ee80000300a00 */
[----:B------:R-:W4:Y:S04]  /*320b0*/  LDL.LU.64 R8, [R1+0x3fb0] ;  /* 0x003fb00001087983 */ /* 0x000f280000300a00 */
[----:B------:R-:W-:Y:S04]  /*320c0*/  STL.64 [R1+0x88], R22 ;  /* 0x0000881601007387 */ /* 0x000fe80000100a00 */
[----:B------:R2:W-:Y:S02]  /*320d0*/  STL.64 [R1+0x3f78], R20 ;  /* 0x003f781401007387 */ /* 0x0005e40000100a00 */
[----:B--2---:R-:W-:Y:S02]  /*320e0*/  HMMA.16816.F32 R20, R12, R22, R24 ;  /* 0x000000160c14723c */ /* 0x004fe40000001818 */
[----:B------:R-:W2:Y:S04]  /*320f0*/  LDL.LU.64 R26, [R1+0x3fa8] ;  /* 0x003fa800011a7983 */ /* 0x000ea80000300a00 */
[----:B------:R-:W2:-:S13]  /*32100*/  LDL.LU.64 R24, [R1+0x3fa0] ;  /* 0x003fa00001187983 */ /* 0x000e9a0000300a00 */
[----:B------:R0:W-:Y:S04]  /*32110*/  STL.64 [R1+0x220], R20 ;  /* 0x0002201401007387 */ /* 0x0001e80000100a00 */
[----:B------:R-:W-:Y:S01]  /*32120*/  STL.64 [R1+0x228], R22 ;  /* 0x0002281601007387 */ /* 0x000fe20000100a00 */
[----:B---3--:R-:W-:Y:S02]  /*32130*/  F2FP.F16.E4M3.UNPACK_B R10, R10 ;  /* 0x0000000aff0a723e */ /* 0x008fe400020006ff */
[----:B------:R-:W-:-:S05]  /*32140*/  F2FP.F16.E4M3.UNPACK_B R11, R11 ;  /* 0x0000000bff0b723e */ /* 0x000fca00020006ff */
[----:B------:R-:W-:Y:S04]  /*32150*/  STL.64 [R1+0x80], R10 ;  /* 0x0000800a01007387 */ /* 0x000fe80000100a00 */
[----:B------:R-:W-:Y:S04]  /*32160*/  STL.64 [R1+0x3f98], R14 ;  /* 0x003f980e01007387 */ /* 0x000fe80000100a00 */
[----:B------:R-:W-:Y:S01]  /*32170*/  STL.64 [R1+0x3f90], R12 ;  /* 0x003f900c01007387 */ /* 0x000fe20000100a00 */
[----:B0-----:R-:W-:Y:S02]  /*32180*/  F2FP.F16.E4M3.UNPACK_B R20, R17 ;  /* 0x00000011ff14723e */ /* 0x001fe400020006ff */
[----:B------:R-:W-:Y:S01]  /*32190*/  F2FP.F16.E4M3.UNPACK_B R21, R6 ;  /* 0x00000006ff15723e */ /* 0x000fe200020006ff */
[----:B--2---:R-:W-:Y:S01]  /*321a0*/  HMMA.16816.F32 R24, R12, R10, R24 ;  /* 0x0000000a0c18723c */ /* 0x004fe20000001818 */
[----:B------:R-:W0:-:S15]  /*321b0*/  LDSM.16.M88.4 R12, [R19+UR11+0x1400] ;  /* 0x0014000b130c783b */ /* 0x000e1e0008000200 */
[----:B------:R-:W-:-:S03]  /*321c0*/  NOP ;  /* 0x0000000000007918 */ /* 0x000fc60000000000 */
[----:B------:R1:W-:Y:S04]  /*321d0*/  STL.64 [R1+0x240], R24 ;  /* 0x0002401801007387 */ /* 0x0003e80000100a00 */
[----:B------:R2:W-:Y:S04]  /*321e0*/  STL.64 [R1+0x248], R26 ;  /* 0x0002481a01007387 */ /* 0x0005e80000100a00 */
[----:B-1----:R-:W3:Y:S04]  /*321f0*/  LDL.LU.64 R24, [R1+0x280] ;  /* 0x0002800001187983 */ /* 0x002ee80000300a00 */
[----:B--2---:R-:W3:Y:S04]  /*32200*/  LDL.LU.64 R26, [R1+0x288] ;  /* 0x00028800011a7983 */ /* 0x004ee80000300a00 */
[----:B------:R-:W-:Y:S01]  /*32210*/  STL [R1+0x78], R20 ;  /* 0x0000781401007387 */ /* 0x000fe20000100800 */
[----:B0-----:R-:W-:-:S03]  /*32220*/  IMAD.MOV.U32 R6, RZ, RZ, R12 ;  /* 0x000000ffff067224 */ /* 0x001fc600078e000c */
[----:B------:R-:W-:Y:S01]  /*32230*/  STL.64 [R1+0x100], R12 ;  /* 0x0001000c01007387 */ /* 0x000fe20000100a00 */
[----:B------:R-:W-:-:S03]  /*32240*/  IMAD.MOV.U32 R10, RZ, RZ, R14 ;  /* 0x000000ffff0a7224 */ /* 0x000fc600078e000e */
[----:B------:R0:W-:Y:S01]  /*32250*/  STL.64 [R1+0x108], R14 ;  /* 0x0001080e01007387 */ /* 0x0001e20000100a00 */
[----:B------:R-:W-:Y:S02]  /*32260*/  IMAD.MOV.U32 R11, RZ, RZ, R15 ;  /* 0x000000ffff0b7224 */ /* 0x000fe400078e000f */
[----:B------:R-:W-:Y:S01]  /*32270*/  IMAD.MOV.U32 R0, RZ, RZ, R13 ;  /* 0x000000ffff007224 */ /* 0x000fe200078e000d */
[----:B0-----:R-:W3:Y:S04]  /*32280*/  LDL.LU.64 R14, [R1+0x3f98] ;  /* 0x003f9800010e7983 */ /* 0x001ee80000300a00 */
[----:B------:R-:W3:Y:S04]  /*32290*/  LDL.LU.64 R12, [R1+0x3f90] ;  /* 0x003f9000010c7983 */ /* 0x000ee80000300a00 */
[----:B------:R-:W-:Y:S04]  /*322a0*/  STL [R1+0x7c], R21 ;  /* 0x00007c1501007387 */ /* 0x000fe80000100800 */
[----:B------:R-:W-:Y:S04]  /*322b0*/  STL.64 [R1+0x3f88], R6 ;  /* 0x003f880601007387 */ /* 0x000fe80000100a00 */
[----:B------:R0:W-:Y:S04]  /*322c0*/  STL.64 [R1+0x3f80], R4 ;  /* 0x003f800401007387 */ /* 0x0001e80000100a00 */
[----:B0-----:R-:W2:Y:S04]  /*322d0*/  LDL.LU.64 R4, [R1+0x260] ;  /* 0x0002600001047983 */ /* 0x001ea80000300a00 */
[----:B------:R-:W2:Y:S01]  /*322e0*/  LDL.LU.64 R6, [R1+0x268] ;  /* 0x0002680001067983 */ /* 0x000ea20000300a00 */
[----:B------:R-:W-:-:S02]  /*322f0*/  F2FP.F16.E4M3.UNPACK_B R16, R16 ;  /* 0x00000010ff10723e */ /* 0x000fc400020006ff */
[----:B----4-:R-:W-:-:S07]  /*32300*/  F2FP.F16.E4M3.UNPACK_B R17, R9 ;  /* 0x00000009ff11723e */ /* 0x010fce00020006ff */
[C---:B---3--:R-:W-:Y:S08]  /*32310*/  HMMA.16816.F32 R24, R12.reuse, R16, R24 ;  /* 0x000000100c18723c */ /* 0x048ff00000001818 */
[----:B--2---:R-:W-:Y:S01]  /*32320*/  HMMA.16816.F32 R20, R12, R20, R4 ;  /* 0x000000140c14723c */ /* 0x004fe20000001804 */
[----:B------:R-:W2:-:S15]  /*32330*/  LDL.LU.64 R4, [R1+0x2a0] ;  /* 0x0002a00001047983 */ /* 0x000e9e0000300a00 */
[----:B------:R-:W-:-:S03]  /*32340*/  NOP ;  /* 0x0000000000007918 */ /* 0x000fc60000000000 */
[----:B------:R0:W-:Y:S04]  /*32350*/  STL.64 [R1+0x260], R20 ;  /* 0x0002601401007387 */ /* 0x0001e80000100a00 */
[----:B------:R-:W-:Y:S04]  /*32360*/  STL.64 [R1+0x268], R22 ;  /* 0x0002681601007387 */ /* 0x000fe80000100a00 */
[----:B------:R-:W-:Y:S04]  /*32370*/  STL [R1+0x70], R16 ;  /* 0x0000701001007387 */ /* 0x000fe80000100800 */
[----:B------:R-:W2:Y:S04]  /*32380*/  LDL.LU.64 R6, [R1+0x2a8] ;  /* 0x0002a80001067983 */ /* 0x000ea80000300a00 */
[----:B------:R-:W-:Y:S04]  /*32390*/  STL [R1+0x74], R17 ;  /* 0x0000741101007387 */ /* 0x000fe80000100800 */
[----:B------:R-:W-:Y:S04]  /*323a0*/  STL.64 [R1+0x280], R24 ;  /* 0x0002801801007387 */ /* 0x000fe80000100a00 */
[----:B------:R-:W-:Y:S04]  /*323b0*/  STL.64 [R1+0x288], R26 ;  /* 0x0002881a01007387 */ /* 0x000fe80000100a00 */
[----:B------:R-:W1:Y:S01]  /*323c0*/  LDSM.16.M88.4 R24, [R19+UR11+0x1800] ;  /* 0x0018000b1318783b */ /* 0x000e620008000200 */
[----:B0-----:R-:W-:-:S02]  /*323d0*/  F2FP.F16.E4M3.UNPACK_B R20, R3 ;  /* 0x00000003ff14723e */ /* 0x001fc400020006ff */
[----:B------:R-:W-:Y:S01]  /*323e0*/  F2FP.F16.E4M3.UNPACK_B R21, R2 ;  /* 0x00000002ff15723e */ /* 0x000fe200020006ff */
[----:B-1----:R0:W-:Y:S04]  /*323f0*/  STL.64 [R1+0x110], R24 ;  /* 0x0001101801007387 */ /* 0x0021e80000100a00 */
[----:B------:R1:W-:Y:S01]  /*32400*/  STL.64 [R1+0x118], R26 ;  /* 0x0001181a01007387 */ /* 0x0003e20000100a00 */
[----:B------:R-:W-:Y:S02]  /*32410*/  IMAD.MOV.U32 R3, RZ, RZ, R24 ;  /* 0x000000ffff037224 */ /* 0x000fe400078e0018 */
[----:B------:R-:W-:Y:S01]  /*32420*/  IMAD.MOV.U32 R2, RZ, RZ, R25 ;  /* 0x000000ffff027224 */ /* 0x000fe200078e0019 */
[----:B------:R2:W-:Y:S01]  /*32430*/  STL.64 [R1+0x68], R20 ;  /* 0x0000681401007387 */ /* 0x0005e20000100a00 */
[----:B------:R-:W-:-:S02]  /*32440*/  IMAD.MOV.U32 R16, RZ, RZ, R26 ;  /* 0x000000ffff107224 */ /* 0x000fc400078e001a */
[----:B------:R-:W-:Y:S01]  /*32450*/  IMAD.MOV.U32 R9, RZ, RZ, R27 ;  /* 0x000000ffff097224 */ /* 0x000fe200078e001b */
[----:B0-----:R-:W3:Y:S04]  /*32460*/  LDL.LU.64 R24, [R1+0x2e0] ;  /* 0x0002e00001187983 */ /* 0x001ee80000300a00 */
[----:B-1----:R-:W4:Y:S01]  /*32470*/  LDL.LU.64 R26, [R1+0x2e8] ;  /* 0x0002e800011a7983 */ /* 0x002f220000300a00 */
[----:B--2---:R-:W-:Y:S03]  /*32480*/  HMMA.16816.F32 R20, R12, R20, R4 ;  /* 0x000000140c14723c */ /* 0x004fe60000001804 */
[----:B----4-:R-:W-:Y:S04]  /*32490*/  STL.64 [R1+0x3f70], R26 ;  /* 0x003f701a01007387 */ /* 0x010fe80000100a00 */
[----:B---3--:R0:W-:Y:S04]  /*324a0*/  STL.64 [R1+0x3f68], R24 ;  /* 0x003f681801007387 */ /* 0x0081e80000100a00 */
[----:B0-----:R-:W2:Y:S04]  /*324b0*/  LDL.LU.64 R24, [R1+0x2c0] ;  /* 0x0002c00001187983 */ /* 0x001ea80000300a00 */
[----:B------:R-:W2:Y:S04]  /*324c0*/  LDL.LU.64 R26, [R1+0x2c8] ;  /* 0x0002c800011a7983 */ /* 0x000ea80000300a00 */
[----:B------:R-:W3:Y:S04]  /*324d0*/  LDL.LU.64 R6, [R1+0x3f88] ;  /* 0x003f880001067983 */ /* 0x000ee80000300a00 */
[----:B------:R-:W4:Y:S01]  /*324e0*/  LDL.LU.64 R4, [R1+0x3f80] ;  /* 0x003f800001047983 */ /* 0x000f220000300a00 */
[----:B------:R-:W-:-:S03]  /*324f0*/  F2FP.F16.E4M3.UNPACK_B R28, R8 ;  /* 0x00000008ff1c723e */ /* 0x000fc600020006ff */
[----:B------:R0:W-:Y:S04]  /*32500*/  STL.64 [R1+0x2a0], R20 ;  /* 0x0002a01401007387 */ /* 0x0001e80000100a00 */
[----:B------:R4:W-:Y:S04]  /*32510*/  STL.64 [R1+0x2a8], R22 ;  /* 0x0002a81601007387 */ /* 0x0009e80000100a00 */
[----:B0-----:R-:W4:Y:S01]  /*32520*/  LDL.LU.64 R20, [R1+0x3f78] ;  /* 0x003f780001147983 */ /* 0x001f220000300a00 */
[----:B---3--:R-:W-:-:S07]  /*32530*/  F2FP.F16.E4M3.UNPACK_B R29, R7 ;  /* 0x00000007ff1d723e */ /* 0x008fce00020006ff */
[----:B--2---:R-:W-:Y:S01]  /*32540*/  HMMA.16816.F32 R24, R12, R28, R24 ;  /* 0x0000001c0c18723c */ /* 0x004fe20000001818 */
[----:B------:R-:W-:-:S15]  /*32550*/  STL.64 [R1+0x60], R28 ;  /* 0x0000601c01007387 */ /* 0x000fde0000100a00 */
[----:B------:R-:W-:-:S03]  /*32560*/  NOP ;  /* 0x0000000000007918 */ /* 0x000fc60000000000 */
[----:B------:R-:W-:Y:S04]  /*32570*/  STL.64 [R1+0x2c0], R24 ;  /* 0x0002c01801007387 */ /* 0x000fe80000100a00 */
[----:B------:R-:W-:Y:S04]  /*32580*/  STL.64 [R1+0x2c8], R26 ;  /* 0x0002c81a01007387 */ /* 0x000fe80000100a00 */
[----:B------:R-:W0:Y:S01]  /*32590*/  LDSM.16.M88.4 R24, [R19+UR11+0x1c00] ;  /* 0x001c000b1318783b */ /* 0x000e220008000200 */
[----:B----4-:R-:W-:Y:S02]  /*325a0*/  F2FP.F16.E4M3.UNPACK_B R22, R5 ;  /* 0x00000005ff16723e */ /* 0x010fe400020006ff */
[----:B------:R-:W-:Y:S01]  /*325b0*/  F2FP.F16.E4M3.UNPACK_B R23, R4 ;  /* 0x00000004ff17723e */ /* 0x000fe200020006ff */
[----:B0-----:R-:W-:Y:S01]  /*325c0*/  STL.64 [R1+0x120], R24 ;  /* 0x0001201801007387 */ /* 0x001fe20000100a00 */
[----:B------:R-:W-:-:S03]  /*325d0*/  IMAD.MOV.U32 R4, RZ, RZ, R26 ;  /* 0x000000ffff047224 */ /* 0x000fc600078e001a */
[----:B------:R0:W-:Y:S01]  /*325e0*/  STL.64 [R1+0x128], R26 ;  /* 0x0001281a01007387 */ /* 0x0001e20000100a00 */
[----:B------:R-:W-:Y:S02]  /*325f0*/  IMAD.MOV.U32 R5, RZ, RZ, R27 ;  /* 0x000000ffff057224 */ /* 0x000fe400078e001b */
[----:B------:R-:W-:Y:S02]  /*32600*/  IMAD.MOV.U32 R8, RZ, RZ, R24 ;  /* 0x000000ffff087224 */ /* 0x000fe400078e0018 */
[----:B------:R-:W-:Y:S01]  /*32610*/  IMAD.MOV.U32 R7, RZ, RZ, R25 ;  /* 0x000000ffff077224 */ /* 0x000fe200078e0019 */
[----:B0-----:R-:W2:Y:S04]  /*32620*/  LDL.LU.64 R26, [R1+0x3f70] ;  /* 0x003f7000011a7983 */ /* 0x001ea80000300a00 */
[----:B------:R-:W2:Y:S04]  /*32630*/  LDL.LU.64 R24, [R1+0x3f68] ;  /* 0x003f680001187983 */ /* 0x000ea80000300a00 */
[----:B------:R-:W-:Y:S04]  /*32640*/  STL.64 [R1+0x58], R22 ;  /* 0x0000581601007387 */ /* 0x000fe80000100a00 */
[----:B------:R-:W-:Y:S04]  /*32650*/  STL [R1+0x3f64], R19 ;  /* 0x003f641301007387 */ /* 0x000fe80000100800 */
[----:B------:R0:W-:Y:S04]  /*32660*/  STL [R1+0x3f60], R16 ;  /* 0x003f601001007387 */ /* 0x0001e80000100800 */
[----:B0-----:R-:W3:Y:S04]  /*32670*/  LDL.LU.64 R16, [R1+0x300] ;  /* 0x0003000001107983 */ /* 0x001ee80000300a00 */
[----:B------:R-:W3:Y:S01]  /*32680*/  LDL.LU.64 R18, [R1+0x308] ;  /* 0x0003080001127983 */ /* 0x000ee20000300a00 */
[----:B------:R-:W-:-:S02]  /*32690*/  F2FP.F16.E4M3.UNPACK_B R20, R20 ;  /* 0x00000014ff14723e */ /* 0x000fc400020006ff */
[----:B------:R-:W-:Y:S01]  /*326a0*/  F2FP.F16.E4M3.UNPACK_B R21, R21 ;  /* 0x00000015ff15723e */ /* 0x000fe200020006ff */
[----:B--2---:R-:W-:-:S15]  /*326b0*/  HMMA.16816.F32 R24, R12, R22, R24 ;  /* 0x000000160c18723c */ /* 0x004fde0000001818 */
[----:B------:R-:W-:-:S04]  /*326c0*/  NOP ;  /* 0x0000000000007918 */ /* 0x000fc80000000000 */
[----:B------:R-:W-:Y:S04]  /*326d0*/  STL.64 [R1+0x2e0], R24 ;  /* 0x0002e01801007387 */ /* 0x000fe80000100a00 */
[----:B------:R-:W-:Y:S04]  /*326e0*/  STL.64 [R1+0x2e8], R26 ;  /* 0x0002e81a01007387 */ /* 0x000fe80000100a00 */
[----:B------:R3:W-:Y:S02]  /*326f0*/  STL.64 [R1+0x50], R20 ;  /* 0x0000501401007387 */ /* 0x0007e40000100a00 */
[----:B---3--:R-:W-:Y:S02]  /*32700*/  HMMA.16816.F32 R20, R12, R20, R16 ;  /* 0x000000140c14723c */ /* 0x008fe40000001810 */
[----:B------:R-:W2:Y:S04]  /*32710*/  LDL.LU R19, [R1+0x3f64] ;  /* 0x003f640001137983 */ /* 0x000ea80000300800 */
[----:B------:R-:W3:-:S13]  /*32720*/  LDL.LU R16, [R1+0x3f60] ;  /* 0x003f600001107983 */ /* 0x000eda0000300800 */
[----:B------:R-:W-:Y:S04]  /*32730*/  STL.64 [R1+0x300], R20 ;  /* 0x0003001401007387 */ /* 0x000fe80000100a00 */
[----:B------:R-:W-:Y:S01]  /*32740*/  STL.64 [R1+0x308], R22 ;  /* 0x0003081601007387 */ /* 0x000fe20000100a00 */
[----:B------:R-:W-:Y:S02]  /*32750*/  F2FP.F16.E4M3.UNPACK_B R24, R6 ;  /* 0x00000006ff18723e */ /* 0x000fe400020006ff */
[----:B------:R-:W-:Y:S01]  /*32760*/  F2FP.F16.E4M3.UNPACK_B R25, R0 ;  /* 0x00000000ff19723e */ /* 0x000fe200020006ff */
[----:B--2---:R-:W0:Y:S02]  /*32770*/  LDSM.16.M88.4 R20, [R19+UR11+0x2000] ;  /* 0x0020000b1314783b */ /* 0x004e240008000200 */
[----:B0-----:R-:W-:-:S02]  /*32780*/  IMAD.MOV.U32 R18, RZ, RZ, R22 ;  /* 0x000000ffff127224 */ /* 0x001fc400078e0016 */
[----:B------:R-:W-:Y:S01]  /*32790*/  IMAD.MOV.U32 R17, RZ, RZ, R23 ;  /* 0x000000ffff117224 */ /* 0x000fe200078e0017 */
[----:B------:R-:W-:Y:S04]  /*327a0*/  STL.64 [R1+0x130], R20 ;  /* 0x0001301401007387 */ /* 0x000fe80000100a00 */
[----:B------:R-:W-:Y:S04]  /*327b0*/  STL.64 [R1+0x138], R22 ;  /* 0x0001381601007387 */ /* 0x000fe80000100a00 */
[----:B------:R-:W-:Y:S04]  /*327c0*/  STL.64 [R1+0x3f58], R18 ;  /* 0x003f581201007387 */ /* 0x000fe80000100a00 */
[----:B---3--:R0:W-:Y:S01]  /*327d0*/  STL.64 [R1+0x3f50], R16 ;  /* 0x003f501001007387 */ /* 0x0081e20000100a00 */
[----:B------:R-:W-:-:S02]  /*327e0*/  IMAD.MOV.U32 R6, RZ, RZ, R20 ;  /* 0x000000ffff067224 */ /* 0x000fc400078e0014 */
[----:B------:R-:W-:Y:S01]  /*327f0*/  IMAD.MOV.U32 R0, RZ, RZ, R21 ;  /* 0x000000ffff007224 */ /* 0x000fe200078e0015 */
[----:B0-----:R-:W2:Y:S04]  /*32800*/  LDL.LU.64 R16, [R1+0x320] ;  /* 0x0003200001107983 */ /* 0x001ea80000300a00 */
[----:B------:R-:W2:Y:S04]  /*32810*/  LDL.LU.64 R18, [R1+0x328] ;  /* 0x0003280001127983 */ /* 0x000ea80000300a00 */
[----:B------:R-:W-:Y:S04]  /*32820*/  STL.64 [R1+0x48], R24 ;  /* 0x0000481801007387 */ /* 0x000fe80000100a00 */
[----:B------:R-:W3:Y:S04]  /*32830*/  LDL.LU.64 R20, [R1+0x380] ;  /* 0x0003800001147983 */ /* 0x000ee80000300a00 */
[----:B------:R-:W4:Y:S04]  /*32840*/  LDL.LU.64 R22, [R1+0x388] ;  /* 0x0003880001167983 */ /* 0x000f280000300a00 */
[----:B----4-:R-:W-:Y:S04]  /*32850*/  STL.64 [R1+0x3f38], R22 ;  /* 0x003f381601007387 */ /* 0x010fe80000100a00 */
[----:B---3--:R0:W-:Y:S04]  /*32860*/  STL.64 [R1+0x3f30], R20 ;  /* 0x003f301401007387 */ /* 0x0081e80000100a00 */
[----:B0-----:R-:W3:Y:S04]  /*32870*/  LDL.LU.64 R20, [R1+0x360] ;  /* 0x0003600001147983 */ /* 0x001ee80000300a00 */
[----:B------:R-:W4:Y:S01]  /*32880*/  LDL.LU.64 R22, [R1+0x368] ;  /* 0x0003680001167983 */ /* 0x000f220000300a00 */
[----:B--2---:R-:W-:Y:S01]  /*32890*/  HMMA.16816.F32 R24, R12, R24, R16 ;  /* 0x000000180c18723c */ /* 0x004fe20000001810 */
[----:B------:R-:W-:-:S02]  /*328a0*/  F2FP.F16.E4M3.UNPACK_B R10, R10 ;  /* 0x0000000aff0a723e */ /* 0x000fc400020006ff */
[----:B------:R-:W-:Y:S01]  /*328b0*/  F2FP.F16.E4M3.UNPACK_B R11, R11 ;  /* 0x0000000bff0b723e */ /* 0x000fe200020006ff */
[----:B----4-:R-:W-:Y:S04]  /*328c0*/  STL.64 [R1+0x3f48], R22 ;  /* 0x003f481601007387 */ /* 0x010fe80000100a00 */
[----:B---3--:R0:W-:Y:S04]  /*328d0*/  STL.64 [R1+0x3f40], R20 ;  /* 0x003f401401007387 */ /* 0x0081e80000100a00 */
[----:B0-----:R-:W2:Y:S04]  /*328e0*/  LDL.LU.64 R20, [R1+0x340] ;  /* 0x0003400001147983 */ /* 0x001ea80000300a00 */
[----:B------:R-:W2:Y:S04]  /*328f0*/  LDL.LU.64 R22, [R1+0x348] ;  /* 0x0003480001167983 */ /* 0x000ea80000300a00 */
[----:B------:R-:W-:Y:S04]  /*32900*/  STL [R1+0x3f28], R6 ;  /* 0x003f280601007387 */ /* 0x000fe80000100800 */
[----:B------:R-:W-:Y:S04]  /*32910*/  STL.64 [R1+0x3f20], R4 ;  /* 0x003f200401007387 */ /* 0x000fe80000100a00 */
[----:B------:R-:W3:Y:S04]  /*32920*/  LDL.LU.64 R18, [R1+0x3f58] ;  /* 0x003f580001127983 */ /* 0x000ee80000300a00 */
[----:B------:R-:W4:Y:S04]  /*32930*/  LDL.LU.64 R16, [R1+0x3f50] ;  /* 0x003f500001107983 */ /* 0x000f280000300a00 */
[----:B------:R0:W-:Y:S04]  /*32940*/  STL.64 [R1+0x320], R24 ;  /* 0x0003201801007387 */ /* 0x0001e80000100a00 */
[----:B------:R-:W-:Y:S04]  /*32950*/  STL.64 [R1+0x328], R26 ;  /* 0x0003281a01007387 */ /* 0x000fe80000100a00 */
[----:B------:R-:W-:Y:S01]  /*32960*/  STL.64 [R1+0x40], R10 ;  /* 0x0000400a01007387 */ /* 0x000fe20000100a00 */
[----:B0-----:R-:W-:-:S02]  /*32970*/  F2FP.F16.E4M3.UNPACK_B R24, R3 ;  /* 0x00000003ff18723e */ /* 0x001fc400020006ff */
[----:B------:R-:W-:Y:S01]  /*32980*/  F2FP.F16.E4M3.UNPACK_B R25, R2 ;  /* 0x00000002ff19723e */ /* 0x000fe200020006ff */
[----:B--2---:R-:W-:-:S15]  /*32990*/  HMMA.16816.F32 R20, R12, R10, R20 ;  /* 0x0000000a0c14723c */ /* 0x004fde0000001814 */
[----:B------:R-:W-:-:S04]  /*329a0*/  NOP ;  /* 0x0000000000007918 */ /* 0x000fc80000000000 */
[----:B------:R-:W-:Y:S04]  /*329b0*/  STL.64 [R1+0x340], R20 ;  /* 0x0003401401007387 */ /* 0x000fe80000100a00 */
[----:B------:R-:W-:Y:S04]  /*329c0*/  STL.64 [R1+0x348], R22 ;  /* 0x0003481601007387 */ /* 0x000fe80000100a00 */
[----:B---3--:R-:W0:Y:S04]  /*329d0*/  LDSM.16.M88.4 R20, [R19+UR11+0x2400] ;  /* 0x0024000b1314783b */ /* 0x008e280008000200 */
        /* <DEDUP_REMOVED lines=8> */
[----:B------:R2:W-:Y:S01]  /*32a60*/  STL.64 [R1+0x38], R24 ;  /* 0x0000381801007387 */ /* 0x0005e20000100a00 */
[----:B----4-:R-:W-:-:S02]  /*32a70*/  F2FP.F16.E4M3.UNPACK_B R4, R16 ;  /* 0x00000010ff04723e */ /* 0x010fc400020006ff */
[----:B------:R-:W-:Y:S01]  /*32a80*/  F2FP.F16.E4M3.UNPACK_B R5, R9 ;  /* 0x00000009ff05723e */ /* 0x000fe200020006ff */
[----:B--2---:R-:W-:Y:S01]  /*32a90*/  HMMA.16816.F32 R24, R12, R24, R20 ;  /* 0x000000180c18723c */ /* 0x004fe20000001814 */
[----:B------:R-:W2:Y:S04]  /*32aa0*/  LDL.LU.64 R22, [R1+0x3f38] ;  /* 0x003f380001167983 */ /* 0x000ea80000300a00 */
[----:B------:R-:W2:-:S14]  /*32ab0*/  LDL.LU.64 R20, [R1+0x3f30] ;  /* 0x003f300001147983 */ /* 0x000e9c0000300a00 */
[----:B------:R0:W-:Y:S04]  /*32ac0*/  STL.64 [R1+0x360], R24 ;  /* 0x0003601801007387 */ /* 0x0001e80000100a00 */
        /* <DEDUP_REMOVED lines=11> */
[----:B------:R-:W-:Y:S04]  /*32b80*/  STL [R1+0x28], R24 ;  /* 0x0000281801007387 */ /* 0x000fe80000100800 */
[----:B0-----:R-:W-:Y:S01]  /*32b90*/  STL.64 [R1+0x160], R4 ;  /* 0x0001600401007387 */ /* 0x001fe20000100a00 */
[----:B------:R-:W-:-:S02]  /*32ba0*/  IMAD.MOV.U32 R8, RZ, RZ, R5 ;  /* 0x000000ffff087224 */ /* 0x000fc400078e0005 */
[----:B------:R-:W-:Y:S01]  /*32bb0*/  IMAD.MOV.U32 R9, RZ, RZ, R6 ;  /* 0x000000ffff097224 */ /* 0x000fe200078e0006 */
[----:B------:R0:W-:Y:S01]  /*32bc0*/  STL.64 [R1+0x168], R6 ;  /* 0x0001680601007387 */ /* 0x0001e20000100a00 */
[----:B------:R-:W-:-:S03]  /*32bd0*/  IMAD.MOV.U32 R16, RZ, RZ, R4 ;  /* 0x000000ffff107224 */ /* 0x000fc600078e0004 */
[----:B0-----:R-:W2:Y:S04]  /*32be0*/  LDL.LU R6, [R1+0x3f28] ;  /* 0x003f280001067983 */ /* 0x001ea80000300800 */
[----:B------:R-:W4:Y:S04]  /*32bf0*/  LDL.LU.64 R4, [R1+0x3f20] ;  /* 0x003f200001047983 */ /* 0x000f280000300a00 */
[----:B------:R-:W-:Y:S04]  /*32c00*/  STL [R1+0x2c], R25 ;  /* 0x00002c1901007387 */ /* 0x000fe80000100800 */
[----:B------:R-:W-:Y:S04]  /*32c10*/  STL.64 [R1+0x3f08], R10 ;  /* 0x003f080a01007387 */ /* 0x000fe80000100a00 */
[----:B------:R0:W-:Y:S04]  /*32c20*/  STL.64 [R1+0x3f00], R8 ;  /* 0x003f000801007387 */ /* 0x0001e80000100a00 */
[----:B0-----:R-:W2:Y:S04]  /*32c30*/  LDL.LU.64 R8, [R1+0x3a0] ;  /* 0x0003a00001087983 */ /* 0x001ea80000300a00 */
[----:B------:R-:W2:Y:S02]  /*32c40*/  LDL.LU.64 R10, [R1+0x3a8] ;  /* 0x0003a800010a7983 */ /* 0x000ea40000300a00 */
[----:B--2---:R-:W-:Y:S02]  /*32c50*/  HMMA.16816.F32 R8, R12, R24, R8 ;  /* 0x000000180c08723c */ /* 0x004fe40000001808 */
[----:B------:R-:W2:Y:S04]  /*32c60*/  LDL.LU.64 R24, [R1+0x3e0] ;  /* 0x0003e00001187983 */ /* 0x000ea80000300a00 */
[----:B------:R-:W2:Y:S01]  /*32c70*/  LDL.LU.64 R26, [R1+0x3e8] ;  /* 0x0003e800011a7983 */ /* 0x000ea20000300a00 */
[----:B----4-:R-:W-:-:S02]  /*32c80*/  F2FP.F16.E4M3.UNPACK_B R4, R4 ;  /* 0x00000004ff04723e */ /* 0x010fc400020006ff */
[----:B------:R-:W-:-:S10]  /*32c90*/  F2FP.F16.E4M3.UNPACK_B R5, R5 ;  /* 0x00000005ff05723e */ /* 0x000fd400020006ff */
[----:B------:R-:W-:Y:S04]  /*32ca0*/  STL.64 [R1+0x3a0], R8 ;  /* 0x0003a00801007387 */ /* 0x000fe80000100a00 */
[----:B------:R0:W-:Y:S04]  /*32cb0*/  STL.64 [R1+0x3a8], R10 ;  /* 0x0003a80a01007387 */ /* 0x0001e80000100a00 */
[----:B------:R-:W-:Y:S01]  /*32cc0*/  STL [R1+0x20], R4 ;  /* 0x0000200401007387 */ /* 0x000fe20000100800 */
[----:B0-----:R-:W-:Y:S02]  /*32cd0*/  F2FP.F16.E4M3.UNPACK_B R10, R6 ;  /* 0x00000006ff0a723e */ /* 0x001fe400020006ff */
[----:B------:R-:W-:Y:S01]  /*32ce0*/  F2FP.F16.E4M3.UNPACK_B R11, R0 ;  /* 0x00000000ff0b723e */ /* 0x000fe200020006ff */
[----:B--2---:R-:W-:Y:S04]  /*32cf0*/  STL.64 [R1+0x3f18], R26 ;  /* 0x003f181a01007387 */ /* 0x004fe80000100a00 */
[----:B------:R3:W-:Y:S02]  /*32d00*/  STL.64 [R1+0x3f10], R24 ;  /* 0x003f101801007387 */ /* 0x0007e40000100a00 */
[----:B---3--:R-:W-:Y:S02]  /*32d10*/  HMMA.16816.F32 R24, R12, R4, R20 ;  /* 0x000000040c18723c */ /* 0x008fe40000001814 */
[----:B------:R-:W-:Y:S04]  /*32d20*/  STL [R1+0x24], R5 ;  /* 0x0000240501007387 */ /* 0x000fe80000100800 */
[----:B------:R-:W2:Y:S04]  /*32d30*/  LDL.LU.64 R20, [R1+0x400] ;  /* 0x0004000001147983 */ /* 0x000ea80000300a00 */
[----:B------:R-:W2:Y:S09]  /*32d40*/  LDL.LU.64 R22, [R1+0x408] ;  /* 0x0004080001167983 */ /* 0x000eb20000300a00 */
[----:B------:R-:W-:Y:S04]  /*32d50*/  STL.64 [R1+0x3c0], R24 ;  /* 0x0003c01801007387 */ /* 0x000fe80000100a00 */
[----:B------:R-:W-:Y:S04]  /*32d60*/  STL.64 [R1+0x3c8], R26 ;  /* 0x0003c81a01007387 */ /* 0x000fe80000100a00 */
[----:B------:R-:W0:Y:S04]  /*32d70*/  LDSM.16.M88.4 R24, [R19+UR11+0x2c00] ;  /* 0x002c000b1318783b */ /* 0x000e280008000200 */
[----:B------:R-:W-:Y:S04]  /*32d80*/  STL [R1+0x18], R10 ;  /* 0x0000180a01007387 */ /* 0x000fe80000100800 */
[----:B0-----:R-:W-:Y:S01]  /*32d90*/  STL.64 [R1+0x170], R24 ;  /* 0x0001701801007387 */ /* 0x001fe20000100a00 */
[----:B------:R-:W-:-:S03]  /*32da0*/  IMAD.MOV.U32 R5, RZ, RZ, R26 ;  /* 0x000000ffff057224 */ /* 0x000fc600078e001a */
[----:B------:R0:W-:Y:S01]  /*32db0*/  STL.64 [R1+0x178], R26 ;  /* 0x0001781a01007387 */ /* 0x0001e20000100a00 */
[----:B------:R-:W-:Y:S02]  /*32dc0*/  IMAD.MOV.U32 R4, RZ, RZ, R27 ;  /* 0x000000ffff047224 */ /* 0x000fe400078e001b */
[----:B------:R-:W-:Y:S02]  /*32dd0*/  IMAD.MOV.U32 R6, RZ, RZ, R24 ;  /* 0x000000ffff067224 */ /* 0x000fe400078e0018 */
[----:B------:R-:W-:Y:S01]  /*32de0*/  IMAD.MOV.U32 R0, RZ, RZ, R25 ;  /* 0x000000ffff007224 */ /* 0x000fe200078e0019 */
[----:B0-----:R-:W3:Y:S04]  /*32df0*/  LDL.LU.64 R26, [R1+0x3f18] ;  /* 0x003f1800011a7983 */ /* 0x001ee80000300a00 */
[----:B------:R-:W3:Y:S04]  /*32e00*/  LDL.LU.64 R24, [R1+0x3f10] ;  /* 0x003f100001187983 */ /* 0x000ee80000300a00 */
[----:B------:R-:W-:Y:S04]  /*32e10*/  STL [R1+0x1c], R11 ;  /* 0x00001c0b01007387 */ /* 0x000fe80000100800 */
[----:B------:R-:W-:Y:S04]  /*32e20*/  STL.64 [R1+0x3ee8], R6 ;  /* 0x003ee80601007387 */ /* 0x000fe80000100a00 */
[----:B------:R3:W-:Y:S01]  /*32e30*/  STL.64 [R1+0x3ee0], R4 ;  /* 0x003ee00401007387 */ /* 0x0007e20000100a00 */
[----:B------:R-:W-:Y:S01]  /*32e40*/  F2FP.F16.E4M3.UNPACK_B R8, R18 ;  /* 0x00000012ff08723e */ /* 0x000fe200020006ff */
[----:B---3--:R-:W-:Y:S02]  /*32e50*/  HMMA.16816.F32 R4, R12, R10, R24 ;  /* 0x0000000a0c04723c */ /* 0x008fe40000001818 */
[----:B------:R-:W3:-:S15]  /*32e60*/  LDL.LU.64 R24, [R1+0x440] ;  /* 0x0004400001187983 */ /* 0x000ede0000300a00 */
[----:B------:R-:W-:Y:S02]  /*32e70*/  NOP ;  /* 0x0000000000007918 */ /* 0x000fe40000000000 */
[----:B------:R-:W-:Y:S04]  /*32e80*/  STL.64 [R1+0x3e0], R4 ;  /* 0x0003e00401007387 */ /* 0x000fe80000100a00 */
[----:B------:R-:W-:Y:S04]  /*32e90*/  STL.64 [R1+0x3e8], R6 ;  /* 0x0003e80601007387 */ /* 0x000fe80000100a00 */
[----:B------:R-:W-:Y:S04]  /*32ea0*/  STL [R1+0x10], R8 ;  /* 0x0000100801007387 */ /* 0x000fe80000100800 */
[----:B------:R-:W4:Y:S01]  /*32eb0*/  LDL.LU.64 R26, [R1+0x448] ;  /* 0x00044800011a7983 */ /* 0x000f220000300a00 */
[----:B------:R-:W-:-:S02]  /*32ec0*/  F2FP.F16.E4M3.UNPACK_B R9, R17 ;  /* 0x00000011ff09723e */ /* 0x000fc400020006ff */
[----:B------:R-:W-:Y:S02]  /*32ed0*/  F2FP.F16.E4M3.UNPACK_B R28, R3 ;  /* 0x00000003ff1c723e */ /* 0x000fe400020006ff */
[----:B------:R-:W-:Y:S01]  /*32ee0*/  F2FP.F16.E4M3.UNPACK_B R29, R2 ;  /* 0x00000002ff1d723e */ /* 0x000fe200020006ff */
[----:B----4-:R-:W-:Y:S04]  /*32ef0*/  STL.64 [R1+0x3ef8], R26 ;  /* 0x003ef81a01007387 */ /* 0x010fe80000100a00 */
[----:B------:R-:W-:Y:S04]  /*32f00*/  STL [R1+0x14], R9 ;  /* 0x0000140901007387 */ /* 0x000fe80000100800 */
[----:B---3--:R0:W-:Y:S04]  /*32f10*/  STL.64 [R1+0x3ef0], R24 ;  /* 0x003ef01801007387 */ /* 0x0081e80000100a00 */
[----:B0-----:R-:W3:Y:S04]  /*32f20*/  LDL.LU.64 R24, [R1+0x420] ;  /* 0x0004200001187983 */ /* 0x001ee80000300a00 */
[----:B------:R-:W3:Y:S01]  /*32f30*/  LDL.LU.64 R26, [R1+0x428] ;  /* 0x00042800011a7983 */ /* 0x000ee20000300a00 */
[----:B--2---:R-:W-:Y:S03]  /*32f40*/  HMMA.16816.F32 R8, R12, R8, R20 ;  /* 0x000000080c08723c */ /* 0x004fe60000001814 */
[----:B------:R-:W2:Y:S04]  /*32f50*/  LDL.LU.64 R4, [R1+0x460] ;  /* 0x0004600001047983 */ /* 0x000ea80000300a00 */
[----:B------:R-:W2:-:S12]  /*32f60*/  LDL.LU.64 R6, [R1+0x468] ;  /* 0x0004680001067983 */ /* 0x000e980000300a00 */
[----:B------:R-:W-:Y:S04]  /*32f70*/  STL.64 [R1+0x400], R8 ;  /* 0x0004000801007387 */ /* 0x000fe80000100a00 */
[----:B------:R-:W-:Y:S04]  /*32f80*/  STL.64 [R1+0x408], R10 ;  /* 0x0004080a01007387 */ /* 0x000fe80000100a00 */
[----:B------:R-:W0:Y:S04]  /*32f90*/  LDSM.16.M88.4 R8, [R19+UR11+0x3000] ;  /* 0x0030000b1308783b */ /* 0x000e280008000200 */
[----:B------:R-:W-:Y:S04]  /*32fa0*/  STL [R1+0x8], R28 ;  /* 0x0000081c01007387 */ /* 0x000fe80000100800 */
[----:B------:R-:W4:Y:S04]  /*32fb0*/  LDL.LU.64 R20, [R1+0x480] ;  /* 0x0004800001147983 */ /* 0x000f280000300a00 */
[----:B------:R-:W4:Y:S04]  /*32fc0*/  LDL.LU.64 R22, [R1+0x488] ;  /* 0x0004880001167983 */ /* 0x000f280000300a00 */
[----:B0-----:R-:W-:Y:S01]  /*32fd0*/  STL.64 [R1+0x1a0], R8 ;  /* 0x0001a00801007387 */ /* 0x001fe20000100a00 */
[----:B------:R-:W-:-:S03]  /*32fe0*/  IMAD.MOV.U32 R18, RZ, RZ, R10 ;  /* 0x000000ffff127224 */ /* 0x000fc600078e000a */
[----:B------:R0:W-:Y:S01]  /*32ff0*/  STL.64 [R1+0x1a8], R10 ;  /* 0x0001a80a01007387 */ /* 0x0001e20000100a00 */
[----:B------:R-:W-:Y:S02]  /*33000*/  IMAD.MOV.U32 R17, RZ, RZ, R11 ;  /* 0x000000ffff117224 */ /* 0x000fe400078e000b */
[----:B------:R-:W-:Y:S02]  /*33010*/  IMAD.MOV.U32 R3, RZ, RZ, R8 ;  /* 0x000000ffff037224 */ /* 0x000fe400078e0008 */
[----:B------:R-:W-:Y:S01]  /*33020*/  IMAD.MOV.U32 R2, RZ, RZ, R9 ;  /* 0x000000ffff027224 */ /* 0x000fe200078e0009 */
[----:B0-----:R-:W2:Y:S04]  /*33030*/  LDL.LU.64 R10, [R1+0x3f08] ;  /* 0x003f0800010a7983 */ /* 0x001ea80000300a00 */
[----:B------:R-:W4:Y:S04]  /*33040*/  LDL.LU.64 R8, [R1+0x3f00] ;  /* 0x003f000001087983 */ /* 0x000f280000300a00 */
[----:B------:R-:W-:Y:S01]  /*33050*/  STL [R1+0xc], R29 ;  /* 0x00000c1d01007387 */ /* 0x000fe20000100800 */
[----:B---3--:R-:W-:-:S15]  /*33060*/  HMMA.16816.F32 R24, R12, R28, R24 ;  /* 0x0000001c0c18723c */ /* 0x008fde0000001818 */
[----:B------:R-:W-:-:S04]  /*33070*/  NOP ;  /* 0x0000000000007918 */ /* 0x000fc80000000000 */
[----:B------:R-:W-:Y:S04]  /*33080*/  STL.64 [R1+0x420], R24 ;  /* 0x0004201801007387 */ /* 0x000fe80000100a00 */
[----:B------:R0:W-:Y:S04]  /*33090*/  STL.64 [R1+0x428], R26 ;  /* 0x0004281a01007387 */ /* 0x0001e80000100a00 */
[----:B0-----:R-:W3:Y:S04]  /*330a0*/  LDL.LU.64 R26, [R1+0x3ef8] ;  /* 0x003ef800011a7983 */ /* 0x001ee80000300a00 */
[----:B------:R-:W3:Y:S01]  /*330b0*/  LDL.LU.64 R24, [R1+0x3ef0] ;  /* 0x003ef00001187983 */ /* 0x000ee20000300a00 */
[----:B--2---:R-:W-:-:S02]  /*330c0*/  F2FP.F16.E4M3.UNPACK_B R10, R10 ;  /* 0x0000000aff0a723e */ /* 0x004fc400020006ff */
[----:B------:R-:W-:-:S05]  /*330d0*/  F2FP.F16.E4M3.UNPACK_B R11, R11 ;  /* 0x0000000bff0b723e */ /* 0x000fca00020006ff */
[----:B------:R-:W-:Y:S01]  /*330e0*/  STL.64 [R1], R10 ;  /* 0x0000000a01007387 */ /* 0x000fe20000100a00 */
[----:B------:R-:W-:Y:S02]  /*330f0*/  F2FP.F16.E4M3.UNPACK_B R28, R16 ;  /* 0x00000010ff1c723e */ /* 0x000fe400020006ff */
[----:B----4-:R-:W-:-:S07]  /*33100*/  F2FP.F16.E4M3.UNPACK_B R29, R8 ;  /* 0x00000008ff1d723e */ /* 0x010fce00020006ff */
[C---:B------:R-:W-:Y:S08]  /*33110*/  HMMA.16816.F32 R4, R12.reuse, R28, R4 ;  /* 0x0000001c0c04723c */ /* 0x040ff00000001804 */
[----:B---3--:R-:W-:-:S15]  /*33120*/  HMMA.16816.F32 R24, R12, R10, R24 ;  /* 0x0000000a0c18723c */ /* 0x008fde0000001818 */
[----:B------:R-:W-:-:S04]  /*33130*/  NOP ;  /* 0x0000000000007918 */ /* 0x000fc80000000000 */
[----:B------:R-:W-:Y:S04]  /*33140*/  STL.64 [R1+0x440], R24 ;  /* 0x0004401801007387 */ /* 0x000fe80000100a00 */
[----:B------:R-:W-:Y:S04]  /*33150*/  STL.64 [R1+0x448], R26 ;  /* 0x0004481a01007387 */ /* 0x000fe80000100a00 */
[----:B------:R-:W0:Y:S04]  /*33160*/  LDSM.16.M88.4 R24, [R19+UR11+0x3400] ;  /* 0x0034000b1318783b */ /* 0x000e280008000200 */
[----:B0-----:R-:W-:Y:S04]  /*33170*/  STL.64 [R1+0x1c0], R24 ;  /* 0x0001c01801007387 */ /* 0x001fe80000100a00 */
[----:B------:R-:W-:Y:S04]  /*33180*/  STL.64 [R1+0x1c8], R26 ;  /* 0x0001c81a01007387 */ /* 0x000fe80000100a00 */
[----:B------:R-:W-:Y:S04]  /*33190*/  STL.64 [R1+0x460], R4 ;  /* 0x0004600401007387 */ /* 0x000fe80000100a00 */
[----:B------:R0:W-:Y:S04]  /*331a0*/  STL.64 [R1+0x468], R6 ;  /* 0x0004680601007387 */ /* 0x0001e80000100a00 */
[----:B0-----:R-:W2:Y:S01]  /*331b0*/  LDL.LU.64 R6, [R1+0x3ee8] ;  /* 0x003ee80001067983 */ /* 0x001ea20000300a00 */
[----:B------:R-:W-:-:S02]  /*331c0*/  IMAD.MOV.U32 R10, RZ, RZ, R26 ;  /* 0x000000ffff0a7224 */ /* 0x000fc400078e001a */
[----:B------:R-:W-:Y:S01]  /*331d0*/  IMAD.MOV.U32 R8, RZ, RZ, R27 ;  /* 0x000000ffff087224 */ /* 0x000fe200078e001b */
[----:B------:R-:W-:Y:S01]  /*331e0*/  F2FP.F16.E4M3.UNPACK_B R26, R9 ;  /* 0x00000009ff1a723e */ /* 0x000fe200020006ff */
[----:B------:R-:W3:Y:S01]  /*331f0*/  LDL.LU.64 R4, [R1+0x3ee0] ;  /* 0x003ee00001047983 */ /* 0x000ee20000300a00 */
[----:B------:R-:W-:Y:S01]  /*33200*/  IMAD.MOV.U32 R16, RZ, RZ, R24 ;  /* 0x000000ffff107224 */ /* 0x000fe200078e0018 */
[----:B--2---:R-:W-:-:S07]  /*33210*/  F2FP.F16.E4M3.UNPACK_B R27, R7 ;  /* 0x00000007ff1b723e */ /* 0x004fce00020006ff */
[----:B------:R-:W-:-:S15]  /*33220*/  HMMA.16816.F32 R20, R12, R26, R20 ;  /* 0x0000001a0c14723c */ /* 0x000fde0000001814 */
        /* <DEDUP_REMOVED lines=8> */
[----:B0-----:R-:W2:Y:S04]  /*332b0*/  LDL.LU.64 R16, [R1+0x4a0] ;  /* 0x0004a00001107983 */ /* 0x001ea80000300a00 */
[----:B------:R-:W2:Y:S01]  /*332c0*/  LDL.LU.64 R18, [R1+0x4a8] ;  /* 0x0004a80001127983 */ /* 0x000ea20000300a00 */
[----:B------:R-:W-:Y:S01]  /*332d0*/  IMAD.MOV.U32 R11, RZ, RZ, R25 ;  /* 0x000000ffff0b7224 */ /* 0x000fe200078e0019 */
[----:B------:R-:W-:-:S02]  /*332e0*/  F2FP.F16.E4M3.UNPACK_B R24, R6 ;  /* 0x00000006ff18723e */ /* 0x000fc400020006ff */
[----:B------:R-:W-:Y:S01]  /*332f0*/  F2FP.F16.E4M3.UNPACK_B R25, R0 ;  /* 0x00000000ff19723e */ /* 0x000fe200020006ff */
[----:B------:R-:W-:Y:S01]  /*33300*/  IMAD.MOV.U32 R9, RZ, RZ, R21 ;  /* 0x000000ffff097224 */ /* 0x000fe200078e0015 */
[----:B------:R-:W-:Y:S04]  /*33310*/  STL.64 [R1+0x3ec8], R10 ;  /* 0x003ec80a01007387 */ /* 0x000fe80000100a00 */
[----:B------:R0:W-:Y:S04]  /*33320*/  STL.64 [R1+0x3ec0], R8 ;  /* 0x003ec00801007387 */ /* 0x0001e80000100a00 */
[----:B0-----:R-:W4:Y:S04]  /*33330*/  LDL.LU.64 R8, [R1+0x4c0] ;  /* 0x0004c00001087983 */ /* 0x001f280000300a00 */
[----:B------:R-:W4:Y:S01]  /*33340*/  LDL.LU.64 R10, [R1+0x4c8] ;  /* 0x0004c800010a7983 */ /* 0x000f220000300a00 */
[----:B--2---:R-:W-:-:S15]  /*33350*/  HMMA.16816.F32 R16, R12, R24, R16 ;  /* 0x000000180c10723c */ /* 0x004fde0000001810 */
[----:B------:R-:W-:-:S04]  /*33360*/  NOP ;  /* 0x0000000000007918 */ /* 0x000fc80000000000 */
[----:B------:R-:W-:Y:S04]  /*33370*/  STL.64 [R1+0x4a0], R16 ;  /* 0x0004a01001007387 */ /* 0x000fe80000100a00 */
[----:B------:R0:W-:Y:S04]  /*33380*/  STL.64 [R1+0x4a8], R18 ;  /* 0x0004a81201007387 */ /* 0x0001e80000100a00 */
[----:B0-----:R-:W2:Y:S04]  /*33390*/  LDL.LU.64 R18, [R1+0x3ed8] ;  /* 0x003ed80001127983 */ /* 0x001ea80000300a00 */
[----:B------:R-:W2:Y:S04]  /*333a0*/  LDL.LU.64 R16, [R1+0x3ed0] ;  /* 0x003ed00001107983 */ /* 0x000ea80000300a00 */
[----:B------:R-:W-:Y:S04]  /*333b0*/  STL.64 [R1+0x3d70], R26 ;  /* 0x003d701a01007387 */ /* 0x000fe80000100a00 */
[----:B------:R0:W-:Y:S04]  /*333c0*/  STL.64 [R1+0x3d68], R24 ;  /* 0x003d681801007387 */ /* 0x0001e80000100a00 */
[----:B0-----:R-:W2:Y:S04]  /*333d0*/  LDL.LU.64 R24, [R1+0x4e0] ;  /* 0x0004e00001187983 */ /* 0x001ea80000300a00 */
[----:B------:R-:W2:Y:S01]  /*333e0*/  LDL.LU.64 R26, [R1+0x4e8] ;  /* 0x0004e800011a7983 */ /* 0x000ea20000300a00 */
[----:B------:R-:W-:-:S02]  /*333f0*/  IMAD.MOV.U32 R6, RZ, RZ, R22 ;  /* 0x000000ffff067224 */ /* 0x000fc400078e0016 */
[----:B------:R-:W-:Y:S01]  /*33400*/  IMAD.MOV.U32 R7, RZ, RZ, R23 ;  /* 0x000000ffff077224 */ /* 0x000fe200078e0017 */
[----:B---3--:R-:W-:Y:S02]  /*33410*/  F2FP.F16.E4M3.UNPACK_B R22, R5 ;  /* 0x00000005ff16723e */ /* 0x008fe400020006ff */
[----:B------:R-:W-:-:S07]  /*33420*/  F2FP.F16.E4M3.UNPACK_B R23, R4 ;  /* 0x00000004ff17723e */ /* 0x000fce00020006ff */
[----:B----4-:R-:W-:-:S15]  /*33430*/  HMMA.16816.F32 R8, R12, R22, R8 ;  /* 0x000000160c08723c */ /* 0x010fde0000001808 */
[----:B------:R-:W-:-:S04]  /*33440*/  NOP ;  /* 0x0000000000007918 */ /* 0x000fc80000000000 */
[----:B------:R-:W-:Y:S04]  /*33450*/  STL.64 [R1+0x4c0], R8 ;  /* 0x0004c00801007387 */ /* 0x000fe80000100a00 */
[----:B------:R-:W-:Y:S01]  /*33460*/  STL.64 [R1+0x4c8], R10 ;  /* 0x0004c80a01007387 */ /* 0x000fe20000100a00 */
[----:B------:R-:W-:Y:S01]  /*33470*/  IMAD.MOV.U32 R0, RZ, RZ, R20 ;  /* 0x000000ffff007224 */ /* 0x000fe200078e0014 */
[----:B------:R-:W-:Y:S02]  /*33480*/  F2FP.F16.E4M3.UNPACK_B R20, R3 ;  /* 0x00000003ff14723e */ /* 0x000fe400020006ff */
[----:B------:R-:W-:Y:S01]  /*33490*/  F2FP.F16.E4M3.UNPACK_B R21, R2 ;  /* 0x00000002ff15723e */ /* 0x000fe200020006ff */
[----:B--2---:R-:W0:Y:S06]  /*334a0*/  LDSM.16.M88.4 R8, [R19+UR11+0x3c00] ;  /* 0x003c000b1308783b */ /* 0x004e2c0008000200 */
[----:B------:R-:W-:Y:S01]  /*334b0*/  HMMA.16816.F32 R24, R12, R20, R24 ;  /* 0x000000140c18723c */ /* 0x000fe20000001818 */
[----:B0-----:R0:W-:Y:S01]  /*334c0*/  STL.64 [R1+0x1f0], R8 ;  /* 0x0001f00801007387 */ /* 0x0011e20000100a00 */
[----:B------:R-:W-:-:S02]  /*334d0*/  IMAD.MOV.U32 R4, RZ, RZ, R8 ;  /* 0x000000ffff047224 */ /* 0x000fc400078e0008 */
[----:B------:R-:W-:Y:S01]  /*334e0*/  IMAD.MOV.U32 R5, RZ, RZ, R9 ;  /* 0x000000ffff057224 */ /* 0x000fe200078e0009 */
[----:B------:R1:W-:Y:S01]  /*334f0*/  STL.64 [R1+0x1f8], R10 ;  /* 0x0001f80a01007387 */ /* 0x0003e20000100a00 */
[----:B------:R-:W-:Y:S02]  /*33500*/  IMAD.MOV.U32 R2, RZ, RZ, R10 ;  /* 0x000000ffff027224 */ /* 0x000fe400078e000a */
[----:B------:R-:W-:Y:S01]  /*33510*/  IMAD.MOV.U32 R3, RZ, RZ, R11 ;  /* 0x000000ffff037224 */ /* 0x000fe200078e000b */
[----:B0-----:R-:W2:Y:S04]  /*33520*/  LDL.LU.64 R8, [R1+0x500] ;  /* 0x0005000001087983 */ /* 0x001ea80000300a00 */
[----:B-1----:R-:W2:Y:S04]  /*33530*/  LDL.LU.64 R10, [R1+0x508] ;  /* 0x00050800010a7983 */ /* 0x002ea80000300a00 */
[----:B------:R-:W-:Y:S04]  /*33540*/  STL.64 [R1+0x3d80], R22 ;  /* 0x003d801601007387 */ /* 0x000fe80000100a00 */
[----:B------:R-:W-:Y:S04]  /*33550*/  STL.64 [R1+0x3d78], R20 ;  /* 0x003d781401007387 */ /* 0x000fe80000100a00 */
[----:B------:R0:W-:Y:S04]  /*33560*/  STL.64 [R1+0x4e0], R24 ;  /* 0x0004e01801007387 */ /* 0x0001e80000100a00 */
[----:B------:R1:W-:Y:S04]  /*33570*/  STL.64 [R1+0x4e8], R26 ;  /* 0x0004e81a01007387 */ /* 0x0003e80000100a00 */
[----:B0-----:R-:W3:Y:S04]  /*33580*/  LDL.LU.64 R24, [R1+0x540] ;  /* 0x0005400001187983 */ /* 0x001ee80000300a00 */
[----:B-1----:R-:W3:Y:S04]  /*33590*/  LDL.LU.64 R26, [R1+0x548] ;  /* 0x00054800011a7983 */ /* 0x002ee80000300a00 */
[----:B------:R-:W4:Y:S04]  /*335a0*/  LDL.LU R20, [R1+0x13dc] ;  /* 0x0013dc0001147983 */ /* 0x000f280000300800 */
[----:B------:R-:W4:Y:S01]  /*335b0*/  LDL.LU R21, [R1+0x13d8] ;  /* 0x0013d80001157983 */ /* 0x000f220000300800 */
[----:B------:R-:W-:-:S02]  /*335c0*/  F2FP.F16.E4M3.UNPACK_B R18, R18 ;  /* 0x00000012ff12723e */ /* 0x000fc400020006ff */
[----:B------:R-:W-:-:S07]  /*335d0*/  F2FP.F16.E4M3.UNPACK_B R19, R17 ;  /* 0x00000011ff13723e */ /* 0x000fce00020006ff */
[----:B--2---:R-:W-:Y:S01]  /*335e0*/  HMMA.16816.F32 R8, R12, R18, R8 ;  /* 0x000000120c08723c */ /* 0x004fe20000001808 */
[----:B----4-:R0:W-:Y:S04]  /*335f0*/  STL.64 [R1+0x3ea8], R20 ;  /* 0x003ea81401007387 */ /* 0x0101e80000100a00 */
[----:B0-----:R-:W2:Y:S04]  /*33600*/  LDL.LU.64 R20, [R1+0x520] ;  /* 0x0005200001147983 */ /* 0x001ea80000300a00 */
[----:B------:R-:W2:Y:S10]  /*33610*/  LDL.LU.64 R22, [R1+0x528] ;  /* 0x0005280001167983 */ /* 0x000eb40000300a00 */
[----:B------:R-:W-:Y:S04]  /*33620*/  STL.64 [R1+0x500], R8 ;  /* 0x0005000801007387 */ /* 0x000fe80000100a00 */
[----:B------:R0:W-:Y:S04]  /*33630*/  STL.64 [R1+0x508], R10 ;  /* 0x0005080a01007387 */ /* 0x0001e80000100a00 */
[----:B0-----:R-:W4:Y:S01]  /*33640*/  LDL.LU.64 R10, [R1+0x3ec8] ;  /* 0x003ec800010a7983 */ /* 0x001f220000300a00 */
[----:B------:R-:W-:-:S03]  /*33650*/  F2FP.F16.E4M3.UNPACK_B R16, R16 ;  /* 0x00000010ff10723e */ /* 0x000fc600020006ff */
[----:B------:R-:W2:Y:S04]  /*33660*/  LDL.LU.64 R8, [R1+0x3ec0] ;  /* 0x003ec00001087983 */ /* 0x000ea80000300a00 */
[----:B------:R-:W-:Y:S01]  /*33670*/  STL.64 [R1+0x3d60], R18 ;  /* 0x003d601201007387 */ /* 0x000fe20000100a00 */
[----:B----4-:R-:W-:-:S07]  /*33680*/  F2FP.F16.E4M3.UNPACK_B R17, R11 ;  /* 0x0000000bff11723e */ /* 0x010fce00020006ff */
[----:B--2---:R-:W-:Y:S01]  /*33690*/  HMMA.16816.F32 R20, R12, R16, R20 ;  /* 0x000000100c14723c */ /* 0x004fe20000001814 */
[----:B------:R-:W-:-:S15]  /*336a0*/  STL.64 [R1+0x3d58], R16 ;  /* 0x003d581001007387 */ /* 0x000fde0000100a00 */
[----:B------:R-:W-:-:S03]  /*336b0*/  NOP ;  /* 0x0000000000007918 */ /* 0x000fc60000000000 */
[----:B------:R0:W-:Y:S04]  /*336c0*/  STL.64 [R1+0x520], R20 ;  /* 0x0005201401007387 */ /* 0x0001e80000100a00 */
[----:B------:R1:W-:Y:S04]  /*336d0*/  STL.64 [R1+0x528], R22 ;  /* 0x0005281601007387 */ /* 0x0003e80000100a00 */
[----:B0-----:R-:W2:Y:S04]  /*336e0*/  LDL.LU.64 R20, [R1+0x5f0] ;  /* 0x0005f00001147983 */ /* 0x001ea80000300a00 */
[----:B-1----:R-:W4:Y:S01]  /*336f0*/  LDL.LU.64 R22, [R1+0x5f8] ;  /* 0x0005f80001167983 */ /* 0x002f220000300a00 */
[----:B------:R-:W-:-:S02]  /*33700*/  F2FP.F16.E4M3.UNPACK_B R10, R10 ;  /* 0x0000000aff0a723e */ /* 0x000fc400020006ff */
[----:B------:R-:W-:Y:S02]  /*33710*/  F2FP.F16.E4M3.UNPACK_B R11, R8 ;  /* 0x00000008ff0b723e */ /* 0x000fe400020006ff */
[----:B------:R-:W-:Y:S02]  /*33720*/  F2FP.F16.E4M3.UNPACK_B R8, R0 ;  /* 0x00000000ff08723e */ /* 0x000fe400020006ff */
[----:B------:R-:W-:Y:S01]  /*33730*/  F2FP.F16.E4M3.UNPACK_B R9, R9 ;  /* 0x00000009ff09723e */ /* 0x000fe200020006ff */
[----:B----4-:R-:W-:Y:S04]  /*33740*/  STL.64 [R1+0x3eb8], R22 ;  /* 0x003eb81601007387 */ /* 0x010fe80000100a00 */
[----:B--2---:R0:W-:Y:S04]  /*33750*/  STL.64 [R1+0x3eb0], R20 ;  /* 0x003eb01401007387 */ /* 0x0041e80000100a00 */
[----:B0-----:R-:W2:Y:S04]  /*33760*/  LDL.LU.64 R20, [R1+0x560] ;  /* 0x0005600001147983 */ /* 0x001ea80000300a00 */
[----:B------:R-:W2:Y:S01]  /*33770*/  LDL.LU.64 R22, [R1+0x568] ;  /* 0x0005680001167983 */ /* 0x000ea20000300a00 */
[----:B---3--:R-:W-:Y:S03]  /*33780*/  HMMA.16816.F32 R24, R12, R10, R24 ;  /* 0x0000000a0c18723c */ /* 0x008fe60000001818 */
[----:B------:R-:W3:-:S15]  /*33790*/  LDL.LU R19, [R1+0x13e4] ;  /* 0x0013e40001137983 */ /* 0x000ede0000300800 */
[----:B------:R-:W-:Y:S01]  /*337a0*/  NOP ;  /* 0x0000000000007918 */ /* 0x000fe20000000000 */
[----:B------:R0:W-:Y:S04]  /*337b0*/  STL.64 [R1+0x540], R24 ;  /* 0x0005401801007387 */ /* 0x0001e80000100a00 */
[----:B------:R1:W-:Y:S04]  /*337c0*/  STL.64 [R1+0x548], R26 ;  /* 0x0005481a01007387 */ /* 0x0003e80000100a00 */
[----:B0-----:R-:W3:Y:S04]  /*337d0*/  LDL.LU R24, [R1+0x13e0] ;  /* 0x0013e00001187983 */ /* 0x001ee80000300800 */
[----:B------:R-:W4:Y:S04]  /*337e0*/  LDL.LU R25, [R1+0x13ec] ;  /* 0x0013ec0001197983 */ /* 0x000f280000300800 */
[----:B-1----:R-:W4:Y:S04]  /*337f0*/  LDL.LU R26, [R1+0x13e8] ;  /* 0x0013e800011a7983 */ /* 0x002f280000300800 */
[----:B------:R-:W3:Y:S04]  /*33800*/  LDL.LU R27, [R1+0x13f4] ;  /* 0x0013f400011b7983 */ /* 0x000ee80000300800 */
[----:B------:R-:W3:Y:S01]  /*33810*/  LDL.LU R0, [R1+0x13f0] ;  /* 0x0013f00001007983 */ /* 0x000ee20000300800 */
[----:B--2---:R-:W-:-:S15]  /*33820*/  HMMA.16816.F32 R20, R12, R8, R20 ;  /* 0x000000080c14723c */ /* 0x004fde0000001814 */
[----:B------:R-:W-:-:S04]  /*33830*/  NOP ;  /* 0x0000000000007918 */ /* 0x000fc80000000000 */
[----:B------:R-:W-:Y:S04]  /*33840*/  STL.64 [R1+0x560], R20 ;  /* 0x0005601401007387 */ /* 0x000fe80000100a00 */
[----:B------:R0:W-:Y:S04]  /*33850*/  STL.64 [R1+0x568], R22 ;  /* 0x0005681601007387 */ /* 0x0001e80000100a00 */
[----:B0-----:R-:W2:Y:S04]  /*33860*/  LDL.LU.64 R22, [R1+0x3eb8] ;  /* 0x003eb80001167983 */ /* 0x001ea80000300a00 */
[----:B------:R-:W2:Y:S01]  /*33870*/  LDL.LU.64 R20, [R1+0x3eb0] ;  /* 0x003eb00001147983 */ /* 0x000ea20000300a00 */
[----:B------:R-:W-:-:S02]  /*33880*/  F2FP.F16.E4M3.UNPACK_B R6, R6 ;  /* 0x00000006ff06723e */ /* 0x000fc400020006ff */
[----:B------:R-:W-:Y:S01]  /*33890*/  F2FP.F16.E4M3.UNPACK_B R7, R7 ;  /* 0x00000007ff07723e */ /* 0x000fe200020006ff */
[----:B------:R-:W-:Y:S04]  /*338a0*/  STL.64 [R1+0x3d50], R10 ;  /* 0x003d500a01007387 */ /* 0x000fe80000100a00 */
[----:B------:R0:W-:Y:S04]  /*338b0*/  STL.64 [R1+0x3d48], R8 ;  /* 0x003d480801007387 */ /* 0x0001e80000100a00 */
[----:B0-----:R-:W3:Y:S04]  /*338c0*/  LDL.LU.64 R8, [R1+0x11a0] ;  /* 0x0011a00001087983 */ /* 0x001ee80000300a00 */
[----:B------:R-:W3:Y:S01]  /*338d0*/  LDL.LU.64 R10, [R1+0x11a8] ;  /* 0x0011a800010a7983 */ /* 0x000ee20000300a00 */
[----:B--2---:R-:W-:-:S15]  /*338e0*/  HMMA.16816.F32 R20, R12, R6, R20 ;  /* 0x000000060c14723c */ /* 0x004fde0000001814 */
[----:B------:R-:W-:-:S04]  /*338f0*/  NOP ;  /* 0x0000000000007918 */ /* 0x000fc80000000000 */
[----:B------:R0:W-:Y:S04]  /*33900*/  STL.64 [R1+0x5f0], R20 ;  /* 0x0005f01401007387 */ /* 0x0001e80000100a00 */
[----:B------:R1:W-:Y:S04]  /*33910*/  STL.64 [R1+0x5f8], R22 ;  /* 0x0005f81601007387 */ /* 0x0003e80000100a00 */
[----:B0-----:R-:W2:Y:S01]  /*33920*/  LDL.LU.64 R20, [R1+0x3ea8] ;  /* 0x003ea80001147983 */ /* 0x001ea20000300a00 */
[----:B------:R-:W-:Y:S02]  /*33930*/  F2FP.F16.E4M3.UNPACK_B R4, R4 ;  /* 0x00000004ff04723e */ /* 0x000fe400020006ff */
[----:B------:R-:W-:-:S07]  /*33940*/  F2FP.F16.E4M3.UNPACK_B R5, R5 ;  /* 0x00000005ff05723e */ /* 0x000fce00020006ff */
[----:B---3--:R-:W-:Y:S01]  /*33950*/  HMMA.16816.F32 R8, R12, R4, R8 ;  /* 0x000000040c08723c */ /* 0x008fe20000001808 */
[----:B------:R-:W-:Y:S04]  /*33960*/  STL.64 [R1+0x3d30], R6 ;  /* 0x003d300601007387 */ /* 0x000fe80000100a00 */
[----:B------:R0:W-:-:S14]  /*33970*/  STL.64 [R1+0x3d28], R4 ;  /* 0x003d280401007387 */ /* 0x0001dc0000100a00 */
[----:B------:R-:W-:Y:S04]  /*33980*/  STL.64 [R1+0x11a0], R8 ;  /* 0x0011a00801007387 */ /* 0x000fe80000100a00 */
[----:B------:R2:W-:Y:S04]  /*33990*/  STL.64 [R1+0x11a8], R10 ;  /* 0x0011a80a01007387 */ /* 0x0005e80000100a00 */
[----:B-1----:R-:W3:Y:S04]  /*339a0*/  LDL.64 R22, [R1+0x70] ;  /* 0x0000700001167983 */ /* 0x002ee80000100a00 */
[----:B0-----:R-:W4:Y:S04]  /*339b0*/  LDL.LU.64 R4, [R1+0x5e0] ;  /* 0x0005e00001047983 */ /* 0x001f280000300a00 */
[----:B------:R-:W4:Y:S01]  /*339c0*/  LDL.LU.64 R6, [R1+0x5e8] ;  /* 0x0005e80001067983 */ /* 0x000f220000300a00 */
[----:B--2---:R-:W-:-:S03]  /*339d0*/  IMAD R10, R21, 0x100, R20 ;  /* 0x00000100150a7824 */ /* 0x004fc600078e0214 */
[----:B------:R-:W2:Y:S04]  /*339e0*/  LDL R20, [R1+0x68] ;  /* 0x0000680001147983 */ /* 0x000ea80000100800 */
[----:B------:R-:W2:Y:S04]  /*339f0*/  LDL R21, [R1+0x6c] ;  /* 0x00006c0001157983 */ /* 0x000ea80000100800 */
[----:B---3--:R0:W-:Y:S04]  /*33a00*/  STL.64 [R1+0x3e48], R22 ;  /* 0x003e481601007387 */ /* 0x0081e80000100a00 */
[----:B0-----:R-:W3:Y:S04]  /*33a10*/  LDL R22, [R1+0x78] ;  /* 0x0000780001167983 */ /* 0x001ee80000100800 */
[----:B------:R-:W3:Y:S04]  /*33a20*/  LDL R23, [R1+0x7c] ;  /* 0x00007c0001177983 */ /* 0x000ee80000100800 */
[----:B--2---:R0:W-:Y:S04]  /*33a30*/  STL.64 [R1+0x3e40], R20 ;  /* 0x003e401401007387 */ /* 0x0041e80000100a00 */
[----:B0-----:R-:W2:Y:S04]  /*33a40*/  LDL.64 R20, [R1+0x80] ;  /* 0x0000800001147983 */ /* 0x001ea80000100a00 */
[----:B---3--:R0:W-:Y:S04]  /*33a50*/  STL.64 [R1+0x3e78], R22 ;  /* 0x003e781601007387 */ /* 0x0081e80000100a00 */
[----:B--2---:R1:W-:Y:S04]  /*33a60*/  STL.64 [R1+0x3e70], R20 ;  /* 0x003e701401007387 */ /* 0x0043e80000100a00 */
[----:B0-----:R-:W2:Y:S04]  /*33a70*/  LDL R22, [R1+0x88] ;  /* 0x0000880001167983 */ /* 0x001ea80000100800 */
[----:B------:R-:W2:Y:S01]  /*33a80*/  LDL R23, [R1+0x8c] ;  /* 0x00008c0001177983 */ /* 0x000ea20000100800 */
[----:B------:R-:W-:-:S02]  /*33a90*/  F2FP.F16.E4M3.UNPACK_B R2, R2 ;  /* 0x00000002ff02723e */ /* 0x000fc400020006ff */
[----:B------:R-:W-:-:S07]  /*33aa0*/  F2FP.F16.E4M3.UNPACK_B R3, R3 ;  /* 0x00000003ff03723e */ /* 0x000fce00020006ff */
[----:B----4-:R-:W-:Y:S01]  /*33ab0*/  HMMA.16816.F32 R12, R12, R2, R4 ;  /* 0x000000020c0c723c */ /* 0x010fe20000001804 */
[----:B------:R-:W-:Y:S02]  /*33ac0*/  IMAD R8, R26, 0x100, R25 ;  /* 0x000001001a087824 */ /* 0x000fe400078e0219 */
[----:B------:R-:W-:Y:S02]  /*33ad0*/  IMAD R0, R0, 0x100, R27 ;  /* 0x0000010000007824 */ /* 0x000fe400078e021b */
[----:B------:R-:W-:Y:S01]  /*33ae0*/  IMAD R9, R24, 0x100, R19 ;  /* 0x0000010018097824 */ /* 0x000fe200078e0213 */
[----:B--2---:R-:W-:Y:S04]  /*33af0*/  STL.64 [R1+0x3e90], R22 ;  /* 0x003e901601007387 */ /* 0x004fe80000100a00 */
[----:B------:R-:W2:Y:S04]  /*33b00*/  LDL.64 R26, [R1+0x98] ;  /* 0x00009800011a7983 */ /* 0x000ea80000100a00 */
[----:B------:R-:W2:Y:S04]  /*33b10*/  LDL.LU.64 R4, [R1+0x1190] ;  /* 0x0011900001047983 */ /* 0x000ea80000300a00 */
[----:B------:R-:W2:Y:S04]  /*33b20*/  LDL.LU.64 R6, [R1+0x1198] ;  /* 0x0011980001067983 */ /* 0x000ea80000300a00 */
[----:B------:R0:W-:Y:S04]  /*33b30*/  STL.64 [R1+0x5e0], R12 ;  /* 0x0005e00c01007387 */ /* 0x0001e80000100a00 */
[----:B------:R3:W-:Y:S04]  /*33b40*/  STL.64 [R1+0x5e8], R14 ;  /* 0x0005e80e01007387 */ /* 0x0007e80000100a00 */
[----:B-1----:R-:W4:Y:S04]  /*33b50*/  LDL R20, [R1+0x90] ;  /* 0x0000900001147983 */ /* 0x002f280000100800 */
[----:B------:R-:W4:Y:S04]  /*33b60*/  LDL R21, [R1+0x94] ;  /* 0x0000940001157983 */ /* 0x000f280000100800 */
[----:B------:R-:W-:Y:S04]  /*33b70*/  STL [R1+0x3d18], R2 ;  /* 0x003d180201007387 */ /* 0x000fe80000100800 */
[----:B------:R-:W-:Y:S04]  /*33b80*/  STL [R1+0x3d14], R3 ;  /* 0x003d140301007387 */ /* 0x000fe80000100800 */
[----:B------:R-:W2:Y:S04]  /*33b90*/  LDL R16, [R1+0x60] ;  /* 0x0000600001107983 */ /* 0x000ea80000100800 */
[----:B------:R-:W2:Y:S01]  /*33ba0*/  LDL R17, [R1+0x64] ;  /* 0x0000640001117983 */ /* 0x000ea20000100800 */
[----:B0-----:R-:W-:-:S02]  /*33bb0*/  F2FP.F16.E4M3.UNPACK_B R13, R9 ;  /* 0x00000009ff0d723e */ /* 0x001fc400020006ff */
[----:B---3--:R-:W-:Y:S02]  /*33bc0*/  F2FP.F16.E4M3.UNPACK_B R14, R8 ;  /* 0x00000008ff0e723e */ /* 0x008fe400020006ff */
[----:B------:R-:W-:Y:S01]  /*33bd0*/  F2FP.F16.E4M3.UNPACK_B R12, R10 ;  /* 0x0000000aff0c723e */ /* 0x000fe200020006ff */
[----:B------:R-:W3:Y:S04]  /*33be0*/  LDL.LU.64 R8, [R1+0x1140] ;  /* 0x0011400001087983 */ /* 0x000ee80000300a00 */
[----:B------:R-:W2:Y:S04]  /*33bf0*/  LDL.LU.64 R10, [R1+0x1148] ;  /* 0x00114800010a7983 */ /* 0x000ea80000300a00 */
[----:B--2---:R-:W-:Y:S04]  /*33c00*/  STL.64 [R1+0x3e58], R10 ;  /* 0x003e580a01007387 */ /* 0x004fe80000100a00 */
[----:B---3--:R0:W-:Y:S04]  /*33c10*/  STL.64 [R1+0x3e50], R8 ;  /* 0x003e500801007387 */ /* 0x0081e80000100a00 */
[----:B0-----:R-:W2:Y:S04]  /*33c20*/  LDL.LU.64 R8, [R1+0x1150] ;  /* 0x0011500001087983 */ /* 0x001ea80000300a00 */
[----:B------:R-:W3:Y:S04]  /*33c30*/  LDL.LU.64 R10, [R1+0x1158] ;  /* 0x00115800010a7983 */ /* 0x000ee80000300a00 */
[----:B---3--:R-:W-:Y:S04]  /*33c40*/  STL.64 [R1+0x3e68], R10 ;  /* 0x003e680a01007387 */ /* 0x008fe80000100a00 */
[----:B--2---:R0:W-:Y:S04]  /*33c50*/  STL.64 [R1+0x3e60], R8 ;  /* 0x003e600801007387 */ /* 0x0041e80000100a00 */
[----:B0-----:R-:W2:Y:S04]  /*33c60*/  LDL.LU.64 R8, [R1+0x1160] ;  /* 0x0011600001087983 */ /* 0x001ea80000300a00 */
[----:B------:R-:W3:Y:S04]  /*33c70*/  LDL.LU.64 R10, [R1+0x1168] ;  /* 0x00116800010a7983 */ /* 0x000ee80000300a00 */
[----:B---3--:R-:W-:Y:S04]  /*33c80*/  STL.64 [R1+0x3e88], R10 ;  /* 0x003e880a01007387 */ /* 0x008fe80000100a00 */
[----:B--2---:R0:W-:Y:S04]  /*33c90*/  STL.64 [R1+0x3e80], R8 ;  /* 0x003e800801007387 */ /* 0x0041e80000100a00 */
[----:B0-----:R-:W2:Y:S04]  /*33ca0*/  LDL.LU.64 R8, [R1+0x1170] ;  /* 0x0011700001087983 */ /* 0x001ea80000300a00 */
[----:B------:R-:W3:Y:S01]  /*33cb0*/  LDL.LU.64 R10, [R1+0x1178] ;  /* 0x00117800010a7983 */ /* 0x000ee20000300a00 */
[----:B------:R-:W-:-:S03]  /*33cc0*/  F2FP.F16.E4M3.UNPACK_B R15, R0 ;  /* 0x00000000ff0f723e */ /* 0x000fc600020006ff */
[----:B---3--:R-:W-:Y:S04]  /*33cd0*/  STL.64 [R1+0x3ea0], R10 ;  /* 0x003ea00a01007387 */ /* 0x008fe80000100a00 */
[----:B--2---:R0:W-:Y:S04]  /*33ce0*/  STL.64 [R1+0x3e98], R8 ;  /* 0x003e980801007387 */ /* 0x0041e80000100a00 */
[----:B0-----:R-:W4:Y:S04]  /*33cf0*/  LDL.LU.64 R8, [R1+0x1180] ;  /* 0x0011800001087983 */ /* 0x001f280000300a00 */
[----:B------:R-:W4:Y:S01]  /*33d00*/  LDL.LU.64 R10, [R1+0x1188] ;  /* 0x00118800010a7983 */ /* 0x000f220000300a00 */
[----:B------:R-:W-:Y:S03]  /*33d10*/  HMMA.16816.F32 R4, R12, R26, R4 ;  /* 0x0000001a0c04723c */ /* 0x000fe60000001804 */
[----:B------:R-:W2:Y:S01]  /*33d20*/  LDL.64 R18, [R1+0x58] ;  /* 0x0000580001127983 */ /* 0x000ea20000100a00 */
[----:B------:R-:W-:-:S15]  /*33d30*/  IMAD.MOV.U32 R0, RZ, RZ, R27 ;  /* 0x000000ffff007224 */ /* 0x000fde00078e001b */
[----:B------:R0:W-:Y:S04]  /*33d40*/  STL.64 [R1+0x1190], R4 ;  /* 0x0011900401007387 */ /* 0x0001e80000100a00 */
[----:B------:R1:W-:Y:S04]  /*33d50*/  STL.64 [R1+0x1198], R6 ;  /* 0x0011980601007387 */ /* 0x0003e80000100a00 */
[----:B0-----:R-:W3:Y:S04]  /*33d60*/  LDL.LU.64 R4, [R1+0x1130] ;  /* 0x0011300001047983 */ /* 0x001ee80000300a00 */
[----:B-1----:R-:W3:Y:S04]  /*33d70*/  LDL.LU.64 R6, [R1+0x1138] ;  /* 0x0011380001067983 */ /* 0x002ee80000300a00 */
[----:B------:R-:W2:Y:S04]  /*33d80*/  LDL R24, [R1+0x50] ;  /* 0x0000500001187983 */ /* 0x000ea80000100800 */
[----:B------:R-:W2:Y:S04]  /*33d90*/  LDL R25, [R1+0x54] ;  /* 0x0000540001197983 */ /* 0x000ea80000100800 */
[----:B------:R-:W2:Y:S04]  /*33da0*/  LDL.64 R26, [R1+0x48] ;  /* 0x00004800011a7983 */ /* 0x000ea80000100a00 */
[----:B------:R-:W-:Y:S01]  /*33db0*/  STL [R1+0x3d08], R0 ;  /* 0x003d080001007387 */ /* 0x000fe20000100800 */
[----:B----4-:R-:W-:Y:S03]  /*33dc0*/  HMMA.16816.F32 R20, R12, R20, R8 ;  /* 0x000000140c14723c */ /* 0x010fe60000001808 */
[----:B------:R-:W4:Y:S04]  /*33dd0*/  LDL.LU.64 R10, [R1+0x3ea0] ;  /* 0x003ea000010a7983 */ /* 0x000f280000300a00 */
[----:B------:R-:W4:-:S12]  /*33de0*/  LDL.LU.64 R8, [R1+0x3e98] ;  /* 0x003e980001087983 */ /* 0x000f180000300a00 */
[----:B------:R-:W-:Y:S04]  /*33df0*/  STL.64 [R1+0x1180], R20 ;  /* 0x0011801401007387 */ /* 0x000fe80000100a00 */
[----:B------:R0:W-:Y:S04]  /*33e00*/  STL.64 [R1+0x1188], R22 ;  /* 0x0011881601007387 */ /* 0x0001e80000100a00 */
[----:B0-----:R-:W4:Y:S02]  /*33e10*/  LDL.LU.64 R22, [R1+0x3e90] ;  /* 0x003e900001167983 */ /* 0x001f240000300a00 */
[----:B----4-:R-:W-:Y:S02]  /*33e20*/  HMMA.16816.F32 R20, R12, R22, R8 ;  /* 0x000000160c14723c */ /* 0x010fe40000001808 */
[----:B------:R-:W4:Y:S04]  /*33e30*/  LDL.LU.64 R10, [R1+0x3e88] ;  /* 0x003e8800010a7983 */ /* 0x000f280000300a00 */
[----:B------:R-:W4:-:S13]  /*33e40*/  LDL.LU.64 R8, [R1+0x3e80] ;  /* 0x003e800001087983 */ /* 0x000f1a0000300a00 */
[----:B------:R-:W-:Y:S04]  /*33e50*/  STL.64 [R1+0x1170], R20 ;  /* 0x0011701401007387 */ /* 0x000fe80000100a00 */
[----:B------:R0:W-:Y:S04]  /*33e60*/  STL.64 [R1+0x1178], R22 ;  /* 0x0011781601007387 */ /* 0x0001e80000100a00 */
[----:B0-----:R-:W2:Y:S04]  /*33e70*/  LDL.LU.64 R22, [R1+0x3e78] ;  /* 0x003e780001167983 */ /* 0x001ea80000300a00 */
[----:B------:R-:W4:Y:S02]  /*33e80*/  LDL.LU.64 R20, [R1+0x3e70] ;  /* 0x003e700001147983 */ /* 0x000f240000300a00 */
[----:B----4-:R-:W-:-:S15]  /*33e90*/  HMMA.16816.F32 R8, R12, R20, R8 ;  /* 0x000000140c08723c */ /* 0x010fde0000001808 */
[----:B------:R-:W-:-:S04]  /*33ea0*/  NOP ;  /* 0x0000000000007918 */ /* 0x000fc80000000000 */
[----:B------:R-:W-:Y:S04]  /*33eb0*/  STL.64 [R1+0x1160], R8 ;  /* 0x0011600801007387 */ /* 0x000fe80000100a00 */
[----:B------:R0:W-:Y:S04]  /*33ec0*/  STL.64 [R1+0x1168], R10 ;  /* 0x0011680a01007387 */ /* 0x0001e80000100a00 */
[----:B0-----:R-:W2:Y:S04]  /*33ed0*/  LDL.LU.64 R10, [R1+0x3e68] ;  /* 0x003e6800010a7983 */ /* 0x001ea80000300a00 */
[----:B------:R-:W2:Y:S01]  /*33ee0*/  LDL.LU.64 R8, [R1+0x3e60] ;  /* 0x003e600001087983 */ /* 0x000ea20000300a00 */
[----:B------:R-:W-:-:S05]  /*33ef0*/  IMAD.MOV.U32 R0, RZ, RZ, R21 ;  /* 0x000000ffff007224 */ /* 0x000fca00078e0015 */
[----:B------:R-:W-:Y:S01]  /*33f00*/  STL [R1+0x3d0c], R0 ;  /* 0x003d0c0001007387 */ /* 0x000fe20000100800 */
[----:B--2---:R-:W-:Y:S03]  /*33f10*/  HMMA.16816.F32 R20, R12, R22, R8 ;  /* 0x000000160c14723c */ /* 0x004fe60000001808 */
[----:B------:R-:W2:Y:S04]  /*33f20*/  LDL.LU.64 R10, [R1+0x3e58] ;  /* 0x003e5800010a7983 */ /* 0x000ea80000300a00 */
[----:B------:R-:W2:-:S12]  /*33f30*/  LDL.LU.64 R8, [R1+0x3e50] ;  /* 0x003e500001087983 */ /* 0x000e980000300a00 */
[----:B------:R-:W-:Y:S04]  /*33f40*/  STL.64 [R1+0x1150], R20 ;  /* 0x0011501401007387 */ /* 0x000fe80000100a00 */
[----:B------:R0:W-:Y:S04]  /*33f50*/  STL.64 [R1+0x1158], R22 ;  /* 0x0011581601007387 */ /* 0x0001e80000100a00 */
[----:B0-----:R-:W2:Y:S04]  /*33f60*/  LDL.LU.64 R22, [R1+0x3e48] ;  /* 0x003e480001167983 */ /* 0x001ea80000300a00 */
[----:B------:R-:W3:Y:S01]  /*33f70*/  LDL.LU.64 R20, [R1+0x3e40] ;  /* 0x003e400001147983 */ /* 0x000ee20000300a00 */
[C---:B--2---:R-:W-:Y:S08]  /*33f80*/  HMMA.16816.F32 R8, R12.reuse, R22, R8 ;  /* 0x000000160c08723c */ /* 0x044ff00000001808 */
[----:B---3--:R-:W-:Y:S01]  /*33f90*/  HMMA.16816.F32 R4, R12, R20, R4 ;  /* 0x000000140c04723c */ /* 0x008fe20000001804 */
[----:B------:R-:W-:-:S02]  /*33fa0*/  IMAD.MOV.U32 R0, RZ, RZ, R22 ;  /* 0x000000ffff007224 */ /* 0x000fc400078e0016 */
[----:B------:R-:W2:Y:S08]  /*33fb0*/  LDL R22, [R1] ;  /* 0x0000000001167983 */ /* 0x000eb00000100800 */
[----:B------:R0:W-:Y:S04]  /*33fc0*/  STL.64 [R1+0x1140], R8 ;  /* 0x0011400801007387 */ /* 0x0001e80000100a00 */
[----:B------:R1:W-:Y:S04]  /*33fd0*/  STL.64 [R1+0x1148], R10 ;  /* 0x0011480a01007387 */ /* 0x0003e80000100a00 */
[----:B------:R-:W2:Y:S04]  /*33fe0*/  LDL R23, [R1+0x4] ;  /* 0x0000040001177983 */ /* 0x000ea80000100800 */
[----:B------:R-:W-:Y:S04]  /*33ff0*/  STL [R1+0x3d10], R0 ;  /* 0x003d100001007387 */ /* 0x000fe80000100800 */
[----:B0-----:R-:W3:Y:S04]  /*34000*/  LDL.LU.64 R8, [R1+0x1100] ;  /* 0x0011000001087983 */ /* 0x001ee80000300a00 */
[----:B-1----:R-:W3:Y:S04]  /*34010*/  LDL.LU.64 R10, [R1+0x1108] ;  /* 0x00110800010a7983 */ /* 0x002ee80000300a00 */
[----:B------:R0:W-:Y:S04]  /*34020*/  STL.64 [R1+0x1130], R4 ;  /* 0x0011300401007387 */ /* 0x0001e80000100a00 */
[----:B------:R1:W-:Y:S04]  /*34030*/  STL.64 [R1+0x1138], R6 ;  /* 0x0011380601007387 */ /* 0x0003e80000100a00 */
[----:B0-----:R-:W4:Y:S04]  /*34040*/  LDL.LU.64 R4, [R1+0x10f0] ;  /* 0x0010f00001047983 */ /* 0x001f280000300a00 */
[----:B-1----:R-:W4:Y:S04]  /*34050*/  LDL.LU.64 R6, [R1+0x10f8] ;  /* 0x0010f80001067983 */ /* 0x002f280000300a00 */
[----:B------:R-:W3:Y:S04]  /*34060*/  LDL R20, [R1+0x8] ;  /* 0x0000080001147983 */ /* 0x000ee80000100800 */
[----:B------:R-:W3:Y:S04]  /*34070*/  LDL R21, [R1+0xc] ;  /* 0x00000c0001157983 */ /* 0x000ee80000100800 */
[----:B--2---:R-:W-:Y:S04]  /*34080*/  STL.64 [R1+0x3da0], R22 ;  /* 0x003da01601007387 */ /* 0x004fe80000100a00 */
[----:B---3--:R0:W-:Y:S04]  /*34090*/  STL.64 [R1+0x3d98], R20 ;  /* 0x003d981401007387 */ /* 0x0081e80000100a00 */
[----:B0-----:R-:W2:Y:S04]  /*340a0*/  LDL.LU.64 R20, [R1+0x1120] ;  /* 0x0011200001147983 */ /* 0x001ea80000300a00 */
[----:B------:R-:W2:Y:S02]  /*340b0*/  LDL.LU.64 R22, [R1+0x1128] ;  /* 0x0011280001167983 */ /* 0x000ea40000300a00 */
[----:B--2---:R-:W-:-:S15]  /*340c0*/  HMMA.16816.F32 R20, R12, R16, R20 ;  /* 0x000000100c14723c */ /* 0x004fde0000001814 */
[----:B------:R-:W-:-:S04]  /*340d0*/  NOP ;  /* 0x0000000000007918 */ /* 0x000fc80000000000 */
[----:B------:R-:W-:Y:S04]  /*340e0*/  STL.64 [R1+0x1120], R20 ;  /* 0x0011201401007387 */ /* 0x000fe80000100a00 */
[----:B------:R0:W-:Y:S04]  /*340f0*/  STL.64 [R1+0x1128], R22 ;  /* 0x0011281601007387 */ /* 0x0001e80000100a00 */
[----:B0-----:R-:W2:Y:S04]  /*34100*/  LDL R22, [R1+0x10] ;  /* 0x0000100001167983 */ /* 0x001ea80000100800 */
[----:B------:R-:W2:Y:S04]  /*34110*/  LDL R23, [R1+0x14] ;  /* 0x0000140001177983 */ /* 0x000ea80000100800 */
[----:B--2---:R0:W-:Y:S04]  /*34120*/  STL.64 [R1+0x3db8], R22 ;  /* 0x003db81601007387 */ /* 0x0041e80000100a00 */
[----:B------:R-:W2:Y:S04]  /*34130*/  LDL.LU.64 R20, [R1+0x1110] ;  /* 0x0011100001147983 */ /* 0x000ea80000300a00 */
[----:B0-----:R-:W2:Y:S02]  /*34140*/  LDL.LU.64 R22, [R1+0x1118] ;  /* 0x0011180001167983 */ /* 0x001ea40000300a00 */
[----:B--2---:R-:W-:-:S15]  /*34150*/  HMMA.16816.F32 R20, R12, R18, R20 ;  /* 0x000000120c14723c */ /* 0x004fde0000001814 */
[----:B------:R-:W-:-:S04]  /*34160*/  NOP ;  /* 0x0000000000007918 */ /* 0x000fc80000000000 */
[----:B------:R0:W-:Y:S04]  /*34170*/  STL.64 [R1+0x1110], R20 ;  /* 0x0011101401007387 */ /* 0x0001e80000100a00 */
[----:B------:R1:W-:Y:S04]  /*34180*/  STL.64 [R1+0x1118], R22 ;  /* 0x0011181601007387 */ /* 0x0003e80000100a00 */
[----:B0-----:R-:W2:Y:S04]  /*34190*/  LDL R20, [R1+0x18] ;  /* 0x0000180001147983 */ /* 0x001ea80000100800 */
[----:B------:R-:W2:Y:S01]  /*341a0*/  LDL R21, [R1+0x1c] ;  /* 0x00001c0001157983 */ /* 0x000ea20000100800 */
[----:B------:R-:W-:Y:S01]  /*341b0*/  HMMA.16816.F32 R8, R12, R24, R8 ;  /* 0x000000180c08723c */ /* 0x000fe20000001808 */
[----:B------:R-:W-:-:S07]  /*341c0*/  IMAD.MOV.U32 R0, RZ, RZ, R19 ;  /* 0x000000ffff007224 */ /* 0x000fce00078e0013 */
[----:B----4-:R-:W-:Y:S01]  /*341d0*/  HMMA.16816.F32 R4, R12, R26, R4 ;  /* 0x0000001a0c04723c */ /* 0x010fe20000001804 */
[----:B--2---:R0:W-:Y:S04]  /*341e0*/  STL.64 [R1+0x3dd0], R20 ;  /* 0x003dd01401007387 */ /* 0x0041e80000100a00 */
[----:B------:R-:W-:Y:S04]  /*341f0*/  STL [R1+0x3d1c], R0 ;  /* 0x003d1c0001007387 */ /* 0x000fe80000100800 */
[----:B-1----:R-:W2:Y:S04]  /*34200*/  LDL R22, [R1+0x20] ;  /* 0x0000200001167983 */ /* 0x002ea80000100800 */
[----:B------:R-:W-:Y:S04]  /*34210*/  STL.64 [R1+0x1100], R8 ;  /* 0x0011000801007387 */ /* 0x000fe80000100a00 */
[----:B------:R-:W-:Y:S04]  /*34220*/  STL.64 [R1+0x1108], R10 ;  /* 0x0011080a01007387 */ /* 0x000fe80000100a00 */
[----:B------:R-:W2:Y:S04]  /*34230*/  LDL R23, [R1+0x24] ;  /* 0x0000240001177983 */ /* 0x000ea80000100800 */
[----:B------:R-:W-:Y:S04]  /*34240*/  STL.64 [R1+0x10f0], R4 ;  /* 0x0010f00401007387 */ /* 0x000fe80000100a00 */
[----:B------:R-:W-:Y:S04]  /*34250*/  STL.64 [R1+0x10f8], R6 ;  /* 0x0010f80601007387 */ /* 0x000fe80000100a00 */
[----:B0-----:R-:W3:Y:S04]  /*34260*/  LDL.64 R20, [R1+0x28] ;  /* 0x0000280001147983 */ /* 0x001ee80000100a00 */
[----:B--2---:R0:W-:Y:S04]  /*34270*/  STL.64 [R1+0x3e00], R22 ;  /* 0x003e001601007387 */ /* 0x0041e80000100a00 */
[----:B0-----:R-:W2:Y:S04]  /*34280*/  LDL R22, [R1+0x30] ;  /* 0x0000300001167983 */ /* 0x001ea80000100800 */
[----:B------:R-:W2:Y:S04]  /*34290*/  LDL R23, [R1+0x34] ;  /* 0x0000340001177983 */ /* 0x000ea80000100800 */
[----:B---3--:R0:W-:Y:S04]  /*342a0*/  STL.64 [R1+0x3df8], R20 ;  /* 0x003df81401007387 */ /* 0x0081e80000100a00 */
[----:B0-----:R-:W3:Y:S04]  /*342b0*/  LDL R20, [R1+0x38] ;  /* 0x0000380001147983 */ /* 0x001ee80000100800 */
[----:B------:R-:W3:Y:S04]  /*342c0*/  LDL R21, [R1+0x3c] ;  /* 0x00003c0001157983 */ /* 0x000ee80000100800 */
[----:B--2---:R0:W-:Y:S04]  /*342d0*/  STL.64 [R1+0x3e18], R22 ;  /* 0x003e181601007387 */ /* 0x0041e80000100a00 */
[----:B0-----:R-:W2:Y:S04]  /*342e0*/  LDL.64 R22, [R1+0x40] ;  /* 0x0000400001167983 */ /* 0x001ea80000100a00 */
[----:B------:R-:W4:Y:S04]  /*342f0*/  LDL.LU.64 R16, [R1+0x1070] ;  /* 0x0010700001107983 */ /* 0x000f280000300a00 */
[----:B------:R-:W2:Y:S04]  /*34300*/  LDL.LU.64 R18, [R1+0x1078] ;  /* 0x0010780001127983 */ /* 0x000ea80000300a00 */
[----:B--2---:R-:W-:Y:S04]  /*34310*/  STL.64 [R1+0x3db0], R18 ;  /* 0x003db01201007387 */ /* 0x004fe80000100a00 */
[----:B----4-:R0:W-:Y:S04]  /*34320*/  STL.64 [R1+0x3da8], R16 ;  /* 0x003da81001007387 */ /* 0x0101e80000100a00 */
[----:B0-----:R-:W2:Y:S04]  /*34330*/  LDL.LU.64 R16, [R1+0x1080] ;  /* 0x0010800001107983 */ /* 0x001ea80000300a00 */
[----:B------:R-:W4:Y:S04]  /*34340*/  LDL.LU.64 R18, [R1+0x1088] ;  /* 0x0010880001127983 */ /* 0x000f280000300a00 */
[----:B----4-:R-:W-:Y:S04]  /*34350*/  STL.64 [R1+0x3dc8], R18 ;  /* 0x003dc81201007387 */ /* 0x010fe80000100a00 */
[----:B--2---:R0:W-:Y:S04]  /*34360*/  STL.64 [R1+0x3dc0], R16 ;  /* 0x003dc01001007387 */ /* 0x0041e80000100a00 */
        /* <DEDUP_REMOVED lines=17> */
[----:B------:R-:W4:Y:S01]  /*34480*/  LDL.LU.64 R18, [R1+0x10d8] ;  /* 0x0010d80001127983 */ /* 0x000f220000300a00 */
[----:B------:R-:W-:-:S02]  /*34490*/  IMAD.MOV.U32 R2, RZ, RZ, R26 ;  /* 0x000000ffff027224 */ /* 0x000fc400078e001a */
[----:B------:R-:W-:Y:S01]  /*344a0*/  IMAD.MOV.U32 R3, RZ, RZ, R27 ;  /* 0x000000ffff037224 */ /* 0x000fe200078e001b */
[----:B----4-:R-:W-:Y:S04]  /*344b0*/  STL.64 [R1+0x3e38], R18 ;  /* 0x003e381201007387 */ /* 0x010fe80000100a00 */
[----:B--2---:R0:W-:Y:S04]  /*344c0*/  STL.64 [R1+0x3e30], R16 ;  /* 0x003e301001007387 */ /* 0x0041e80000100a00 */
[----:B0-----:R-:W2:Y:S04]  /*344d0*/  LDL.LU.64 R16, [R1+0x10e0] ;  /* 0x0010e00001107983 */ /* 0x001ea80000300a00 */
[----:B------:R-:W2:Y:S04]  /*344e0*/  LDL.LU.64 R18, [R1+0x10e8] ;  /* 0x0010e80001127983 */ /* 0x000ea80000300a00 */
[----:B------:R-:W4:Y:S04]  /*344f0*/  LDL.LU.64 R24, [R1+0x1050] ;  /* 0x0010500001187983 */ /* 0x000f280000300a00 */
[----:B------:R-:W3:Y:S01]  /*34500*/  LDL.LU.64 R26, [R1+0x1058] ;  /* 0x00105800011a7983 */ /* 0x000ee20000300a00 */
[----:B--2---:R-:W-:Y:S03]  /*34510*/  HMMA.16816.F32 R16, R12, R22, R16 ;  /* 0x000000160c10723c */ /* 0x004fe60000001810 */
[----:B---3--:R-:W-:Y:S04]  /*34520*/  STL.64 [R1+0x3d90], R26 ;  /* 0x003d901a01007387 */ /* 0x008fe80000100a00 */
[----:B----4-:R0:W-:Y:S04]  /*34530*/  STL.64 [R1+0x3d88], R24 ;  /* 0x003d881801007387 */ /* 0x0101e80000100a00 */
[----:B0-----:R-:W2:Y:S04]  /*34540*/  LDL.LU.64 R24, [R1+0x1060] ;  /* 0x0010600001187983 */ /* 0x001ea80000300a00 */
[----:B------:R-:W2:Y:S04]  /*34550*/  LDL.LU.64 R26, [R1+0x1068] ;  /* 0x00106800011a7983 */ /* 0x000ea80000300a00 */
[----:B------:R-:W3:Y:S04]  /*34560*/  LDL.LU.64 R8, [R1+0x1040] ;  /* 0x0010400001087983 */ /* 0x000ee80000300a00 */
[----:B------:R-:W3:Y:S04]  /*34570*/  LDL.LU.64 R10, [R1+0x1048] ;  /* 0x00104800010a7983 */ /* 0x000ee80000300a00 */
[----:B------:R-:W4:Y:S04]  /*34580*/  LDL.LU.64 R4, [R1+0x1030] ;  /* 0x0010300001047983 */ /* 0x000f280000300a00 */
[----:B------:R-:W4:Y:S04]  /*34590*/  LDL.LU.64 R6, [R1+0x1038] ;  /* 0x0010380001067983 */ /* 0x000f280000300a00 */
[----:B------:R-:W-:Y:S04]  /*345a0*/  STL [R1+0x3d24], R2 ;  /* 0x003d240201007387 */ /* 0x000fe80000100800 */
[----:B------:R-:W-:Y:S04]  /*345b0*/  STL [R1+0x3d20], R3 ;  /* 0x003d200301007387 */ /* 0x000fe80000100800 */
[----:B------:R-:W-:Y:S04]  /*345c0*/  STL.64 [R1+0x10e0], R16 ;  /* 0x0010e01001007387 */ /* 0x000fe80000100a00 */
[----:B------:R0:W-:Y:S04]  /*345d0*/  STL.64 [R1+0x10e8], R18 ;  /* 0x0010e81201007387 */ /* 0x0001e80000100a00 */
[----:B0-----:R-:W2:Y:S04]  /*345e0*/  LDL.LU.64 R18, [R1+0x3e38] ;  /* 0x003e380001127983 */ /* 0x001ea80000300a00 */
[----:B------:R-:W2:Y:S01]  /*345f0*/  LDL.LU.64 R16, [R1+0x3e30] ;  /* 0x003e300001107983 */ /* 0x000ea20000300a00 */
[----:B------:R-:W-:-:S02]  /*34600*/  IMAD.MOV.U32 R0, RZ, RZ, R23 ;  /* 0x000000ffff007224 */ /* 0x000fc400078e0017 */
[----:B--2---:R-:W-:Y:S01]  /*34610*/  HMMA.16816.F32 R20, R12, R20, R16 ;  /* 0x000000140c14723c */ /* 0x004fe20000001810 */
[----:B------:R-:W2:Y:S04]  /*34620*/  LDL.LU.64 R18, [R1+0x3e28] ;  /* 0x003e280001127983 */ /* 0x000ea80000300a00 */
[----:B------:R-:W2:-:S14]  /*34630*/  LDL.LU.64 R16, [R1+0x3e20] ;  /* 0x003e200001107983 */ /* 0x000e9c0000300a00 */
[----:B------:R-:W-:Y:S04]  /*34640*/  STL.64 [R1+0x10d0], R20 ;  /* 0x0010d01401007387 */ /* 0x000fe80000100a00 */
[----:B------:R0:W-:Y:S04]  /*34650*/  STL.64 [R1+0x10d8], R22 ;  /* 0x0010d81601007387 */ /* 0x0001e80000100a00 */
[----:B0-----:R-:W2:Y:S02]  /*34660*/  LDL.LU.64 R22, [R1+0x3e18] ;  /* 0x003e180001167983 */ /* 0x001ea40000300a00 */
[----:B--2---:R-:W-:Y:S02]  /*34670*/  HMMA.16816.F32 R20, R12, R22, R16 ;  /* 0x000000160c14723c */ /* 0x004fe40000001810 */
[----:B------:R-:W2:Y:S04]  /*34680*/  LDL.LU.64 R18, [R1+0x3e10] ;  /* 0x003e100001127983 */ /* 0x000ea80000300a00 */
[----:B------:R-:W2:-:S13]  /*34690*/  LDL.LU.64 R16, [R1+0x3e08] ;  /* 0x003e080001107983 */ /* 0x000e9a0000300a00 */
[----:B------:R-:W-:Y:S04]  /*346a0*/  STL.64 [R1+0x10c0], R20 ;  /* 0x0010c01401007387 */ /* 0x000fe80000100a00 */
[----:B------:R0:W-:Y:S04]  /*346b0*/  STL.64 [R1+0x10c8], R22 ;  /* 0x0010c81601007387 */ /* 0x0001e80000100a00 */
[----:B0-----:R-:W2:Y:S04]  /*346c0*/  LDL.LU.64 R22, [R1+0x3e00] ;  /* 0x003e000001167983 */ /* 0x001ea80000300a00 */
[----:B------:R-:W2:Y:S02]  /*346d0*/  LDL.LU.64 R20, [R1+0x3df8] ;  /* 0x003df80001147983 */ /* 0x000ea40000300a00 */
[----:B--2---:R-:W-:-:S15]  /*346e0*/  HMMA.16816.F32 R16, R12, R20, R16 ;  /* 0x000000140c10723c */ /* 0x004fde0000001810 */
[----:B------:R-:W-:-:S04]  /*346f0*/  NOP ;  /* 0x0000000000007918 */ /* 0x000fc80000000000 */
[----:B------:R-:W-:Y:S04]  /*34700*/  STL.64 [R1+0x10b0], R16 ;  /* 0x0010b01001007387 */ /* 0x000fe80000100a00 */
[----:B------:R0:W-:Y:S04]  /*34710*/  STL.64 [R1+0x10b8], R18 ;  /* 0x0010b81201007387 */ /* 0x0001e80000100a00 */
[----:B0-----:R-:W2:Y:S04]  /*34720*/  LDL.LU.64 R18, [R1+0x3df0] ;  /* 0x003df00001127983 */ /* 0x001ea80000300a00 */
[----:B------:R-:W2:Y:S01]  /*34730*/  LDL.LU.64 R16, [R1+0x3de8] ;  /* 0x003de80001107983 */ /* 0x000ea20000300a00 */
[----:B------:R-:W-:-:S02]  /*34740*/  IMAD.MOV.U32 R2, RZ, RZ, R20 ;  /* 0x000000ffff027224 */ /* 0x000fc400078e0014 */
[----:B------:R-:W-:Y:S02]  /*34750*/  IMAD.MOV.U32 R3, RZ, RZ, R21 ;  /* 0x000000ffff037224 */ /* 0x000fe400078e0015 */
[----:B--2---:R-:W-:Y:S01]  /*34760*/  HMMA.16816.F32 R20, R12, R22, R16 ;  /* 0x000000160c14723c */ /* 0x004fe20000001810 */
[----:B------:R-:W2:Y:S04]  /*34770*/  LDL.LU.64 R18, [R1+0x3de0] ;  /* 0x003de00001127983 */ /* 0x000ea80000300a00 */
[----:B------:R-:W2:-:S14]  /*34780*/  LDL.LU.64 R16, [R1+0x3dd8] ;  /* 0x003dd80001107983 */ /* 0x000e9c0000300a00 */
[----:B------:R0:W-:Y:S04]  /*34790*/  STL.64 [R1+0x10a0], R20 ;  /* 0x0010a01401007387 */ /* 0x0001e80000100a00 */
[----:B------:R2:W-:Y:S04]  /*347a0*/  STL.64 [R1+0x10a8], R22 ;  /* 0x0010a81601007387 */ /* 0x0005e80000100a00 */
[----:B0-----:R-:W2:Y:S02]  /*347b0*/  LDL.LU.64 R20, [R1+0x3dd0] ;  /* 0x003dd00001147983 */ /* 0x001ea40000300a00 */
[----:B--2---:R-:W-:Y:S02]  /*347c0*/  HMMA.16816.F32 R20, R12, R20, R16 ;  /* 0x000000140c14723c */ /* 0x004fe40000001810 */
[----:B------:R-:W2:Y:S04]  /*347d0*/  LDL.LU.64 R18, [R1+0x3dc8] ;  /* 0x003dc80001127983 */ /* 0x000ea80000300a00 */
[----:B------:R-:W2:-:S13]  /*347e0*/  LDL.LU.64 R16, [R1+0x3dc0] ;  /* 0x003dc00001107983 */ /* 0x000e9a0000300a00 */
        /* <DEDUP_REMOVED lines=10> */
[C---:B--2---:R-:W-:Y:S08]  /*34890*/  HMMA.16816.F32 R16, R12.reuse, R20, R16 ;  /* 0x000000140c10723c */ /* 0x044ff00000001810 */
[C---:B------:R-:W-:Y:S11]  /*348a0*/  HMMA.16816.F32 R20, R12.reuse, R22, R24 ;  /* 0x000000160c14723c */ /* 0x040ff60000001818 */
[----:B------:R0:W-:Y:S04]  /*348b0*/  STL.64 [R1+0x1070], R16 ;  /* 0x0010701001007387 */ /* 0x0001e80000100a00 */
[----:B------:R1:W-:Y:S04]  /*348c0*/  STL.64 [R1+0x1078], R18 ;  /* 0x0010781201007387 */ /* 0x0003e80000100a00 */
[----:B0-----:R-:W2:Y:S04]  /*348d0*/  LDL.LU.64 R16, [R1+0x1020] ;  /* 0x0010200001107983 */ /* 0x001ea80000300a00 */
[----:B-1----:R-:W2:Y:S04]  /*348e0*/  LDL.LU.64 R18, [R1+0x1028] ;  /* 0x0010280001127983 */ /* 0x002ea80000300a00 */
[----:B------:R-:W2:Y:S04]  /*348f0*/  LDL.LU.64 R26, [R1+0x3d90] ;  /* 0x003d9000011a7983 */ /* 0x000ea80000300a00 */
[----:B------:R-:W2:Y:S04]  /*34900*/  LDL.LU.64 R24, [R1+0x3d88] ;  /* 0x003d880001187983 */ /* 0x000ea80000300a00 */
[----:B------:R-:W-:Y:S04]  /*34910*/  STL.64 [R1+0x1060], R20 ;  /* 0x0010601401007387 */ /* 0x000fe80000100a00 */
[----:B------:R0:W-:Y:S04]  /*34920*/  STL.64 [R1+0x1068], R22 ;  /* 0x0010681601007387 */ /* 0x0001e80000100a00 */
[----:B0-----:R-:W3:Y:S04]  /*34930*/  LDL.LU.64 R22, [R1+0x3d80] ;  /* 0x003d800001167983 */ /* 0x001ee80000300a00 */
[----:B------:R-:W3:Y:S01]  /*34940*/  LDL.LU.64 R20, [R1+0x3d78] ;  /* 0x003d780001147983 */ /* 0x000ee20000300a00 */
[----:B--2---:R-:W-:-:S15]  /*34950*/  HMMA.16816.F32 R24, R12, R28, R24 ;  /* 0x0000001c0c18723c */ /* 0x004fde0000001818 */
[----:B------:R-:W-:-:S04]  /*34960*/  NOP ;  /* 0x0000000000007918 */ /* 0x000fc80000000000 */
[----:B------:R-:W-:Y:S04]  /*34970*/  STL.64 [R1+0x1050], R24 ;  /* 0x0010501801007387 */ /* 0x000fe80000100a00 */
[----:B------:R0:W-:Y:S04]  /*34980*/  STL.64 [R1+0x1058], R26 ;  /* 0x0010581a01007387 */ /* 0x0001e80000100a00 */
[----:B0-----:R-:W3:Y:S04]  /*34990*/  LDL.LU.64 R26, [R1+0x3d70] ;  /* 0x003d7000011a7983 */ /* 0x001ee80000300a00 */
[----:B------:R-:W4:Y:S01]  /*349a0*/  LDL.LU.64 R24, [R1+0x3d68] ;  /* 0x003d680001187983 */ /* 0x000f220000300a00 */
[C---:B---3--:R-:W-:Y:S08]  /*349b0*/  HMMA.16816.F32 R8, R12.reuse, R26, R8 ;  /* 0x0000001a0c08723c */ /* 0x048ff00000001808 */
[C---:B----4-:R-:W-:Y:S11]  /*349c0*/  HMMA.16816.F32 R4, R12.reuse, R24, R4 ;  /* 0x000000180c04723c */ /* 0x050ff60000001804 */
[----:B------:R0:W-:Y:S04]  /*349d0*/  STL.64 [R1+0x1040], R8 ;  /* 0x0010400801007387 */ /* 0x0001e80000100a00 */
[----:B------:R1:W-:Y:S04]  /*349e0*/  STL.64 [R1+0x1048], R10 ;  /* 0x0010480a01007387 */ /* 0x0003e80000100a00 */
[----:B0-----:R-:W2:Y:S04]  /*349f0*/  LDL.LU.64 R8, [R1+0x1000] ;  /* 0x0010000001087983 */ /* 0x001ea80000300a00 */
[----:B-1----:R-:W2:Y:S04]  /*34a00*/  LDL.LU.64 R10, [R1+0x1008] ;  /* 0x00100800010a7983 */ /* 0x002ea80000300a00 */
[----:B------:R0:W-:Y:S04]  /*34a10*/  STL.64 [R1+0x1030], R4 ;  /* 0x0010300401007387 */ /* 0x0001e80000100a00 */
[----:B------:R1:W-:Y:S04]  /*34a20*/  STL.64 [R1+0x1038], R6 ;  /* 0x0010380601007387 */ /* 0x0003e80000100a00 */
[----:B0-----:R-:W3:Y:S04]  /*34a30*/  LDL.LU.64 R4, [R1+0xfd0] ;  /* 0x000fd00001047983 */ /* 0x001ee80000300a00 */
[----:B-1----:R-:W4:Y:S01]  /*34a40*/  LDL.LU.64 R6, [R1+0xfd8] ;  /* 0x000fd80001067983 */ /* 0x002f220000300a00 */
[C---:B------:R-:W-:Y:S03]  /*34a50*/  HMMA.16816.F32 R16, R12.reuse, R22, R16 ;  /* 0x000000160c10723c */ /* 0x040fe60000001810 */
[----:B----4-:R-:W-:Y:S04]  /*34a60*/  STL.64 [R1+0x3d40], R6 ;  /* 0x003d400601007387 */ /* 0x010fe80000100a00 */
[----:B---3--:R0:W-:Y:S04]  /*34a70*/  STL.64 [R1+0x3d38], R4 ;  /* 0x003d380401007387 */ /* 0x0081e80000100a00 */
[----:B0-----:R-:W3:Y:S04]  /*34a80*/  LDL.LU.64 R4, [R1+0xfe0] ;  /* 0x000fe00001047983 */ /* 0x001ee80000300a00 */
[----:B------:R-:W3:Y:S04]  /*34a90*/  LDL.LU.64 R6, [R1+0xfe8] ;  /* 0x000fe80001067983 */ /* 0x000ee80000300a00 */
[----:B------:R-:W-:Y:S04]  /*34aa0*/  STL.64 [R1+0x3b88], R26 ;  /* 0x003b881a01007387 */ /* 0x000fe80000100a00 */
[----:B------:R0:W-:Y:S04]  /*34ab0*/  STL.64 [R1+0x3b80], R24 ;  /* 0x003b801801007387 */ /* 0x0001e80000100a00 */
[----:B0-----:R-:W4:Y:S04]  /*34ac0*/  LDL.LU.64 R24, [R1+0x1010] ;  /* 0x0010100001187983 */ /* 0x001f280000300a00 */
[----:B------:R-:W4:Y:S04]  /*34ad0*/  LDL.LU.64 R26, [R1+0x1018] ;  /* 0x00101800011a7983 */ /* 0x000f280000300a00 */
[----:B------:R-:W-:Y:S04]  /*34ae0*/  STL.64 [R1+0x1020], R16 ;  /* 0x0010201001007387 */ /* 0x000fe80000100a00 */
[----:B------:R0:W-:Y:S04]  /*34af0*/  STL.64 [R1+0x1028], R18 ;  /* 0x0010281201007387 */ /* 0x0001e80000100a00 */
[----:B0-----:R-:W2:Y:S04]  /*34b00*/  LDL.LU.64 R18, [R1+0x3d60] ;  /* 0x003d600001127983 */ /* 0x001ea80000300a00 */
[----:B------:R-:W3:Y:S01]  /*34b10*/  LDL.LU.64 R16, [R1+0x3d58] ;  /* 0x003d580001107983 */ /* 0x000ee20000300a00 */
[C---:B----4-:R-:W-:Y:S08]  /*34b20*/  HMMA.16816.F32 R24, R12.reuse, R20, R24 ;  /* 0x000000140c18723c */ /* 0x050ff00000001818 */
[C---:B--2---:R-:W-:Y:S11]  /*34b30*/  HMMA.16816.F32 R8, R12.reuse, R18, R8 ;  /* 0x000000120c08723c */ /* 0x044ff60000001808 */
[----:B------:R0:W-:Y:S04]  /*34b40*/  STL.64 [R1+0x1010], R24 ;  /* 0x0010101801007387 */ /* 0x0001e80000100a00 */
[----:B------:R1:W-:Y:S04]  /*34b50*/  STL.64 [R1+0x1018], R26 ;  /* 0x0010181a01007387 */ /* 0x0003e80000100a00 */
[----:B0-----:R-:W2:Y:S04]  /*34b60*/  LDL.LU.64 R24, [R1+0xfc0] ;  /* 0x000fc00001187983 */ /* 0x001ea80000300a00 */
[----:B-1----:R-:W2:Y:S04]  /*34b70*/  LDL.LU.64 R26, [R1+0xfc8] ;  /* 0x000fc800011a7983 */ /* 0x002ea80000300a00 */
[----:B------:R-:W-:Y:S04]  /*34b80*/  STL.64 [R1+0x3b68], R22 ;  /* 0x003b681601007387 */ /* 0x000fe80000100a00 */
[----:B------:R0:W-:Y:S04]  /*34b90*/  STL.64 [R1+0x3b60], R20 ;  /* 0x003b601401007387 */ /* 0x0001e80000100a00 */
[----:B0-----:R-:W3:Y:S04]  /*34ba0*/  LDL.LU.64 R20, [R1+0xff0] ;  /* 0x000ff00001147983 */ /* 0x001ee80000300a00 */
[----:B------:R-:W3:Y:S04]  /*34bb0*/  LDL.LU.64 R22, [R1+0xff8] ;  /* 0x000ff80001167983 */ /* 0x000ee80000300a00 */
[----:B------:R-:W-:Y:S04]  /*34bc0*/  STL.64 [R1+0x1000], R8 ;  /* 0x0010000801007387 */ /* 0x000fe80000100a00 */
[----:B------:R0:W-:Y:S04]  /*34bd0*/  STL.64 [R1+0x1008], R10 ;  /* 0x0010080a01007387 */ /* 0x0001e80000100a00 */
[----:B0-----:R-:W4:Y:S04]  /*34be0*/  LDL.LU.64 R10, [R1+0x3d50] ;  /* 0x003d5000010a7983 */ /* 0x001f280000300a00 */
[----:B------:R-:W2:Y:S01]  /*34bf0*/  LDL.LU.64 R8, [R1+0x3d48] ;  /* 0x003d480001087983 */ /* 0x000ea20000300a00 */
[C---:B---3--:R-:W-:Y:S08]  /*34c00*/  HMMA.16816.F32 R20, R12.reuse, R16, R20 ;  /* 0x000000100c14723c */ /* 0x048ff00000001814 */
[C---:B----4-:R-:W-:Y:S11]  /*34c10*/  HMMA.16816.F32 R4, R12.reuse, R10, R4 ;  /* 0x0000000a0c04723c */ /* 0x050ff60000001804 */
[----:B------:R-:W-:Y:S04]  /*34c20*/  STL.64 [R1+0xff0], R20 ;  /* 0x000ff01401007387 */ /* 0x000fe80000100a00 */
[----:B------:R0:W-:Y:S04]  /*34c30*/  STL.64 [R1+0xff8], R22 ;  /* 0x000ff81601007387 */ /* 0x0001e80000100a00 */
[----:B0-----:R-:W3:Y:S04]  /*34c40*/  LDL.LU R22, [R1+0x1418] ;  /* 0x0014180001167983 */ /* 0x001ee80000300800 */
[----:B------:R-:W3:Y:S04]  /*34c50*/  LDL.LU R23, [R1+0x1414] ;  /* 0x0014140001177983 */ /* 0x000ee80000300800 */
[----:B------:R-:W-:Y:S04]  /*34c60*/  STL.64 [R1+0x3b78], R18 ;  /* 0x003b781201007387 */ /* 0x000fe80000100a00 */
[----:B------:R0:W-:Y:S04]  /*34c70*/  STL.64 [R1+0x3b70], R16 ;  /* 0x003b701001007387 */ /* 0x0001e80000100a00 */
[----:B0-----:R-:W4:Y:S04]  /*34c80*/  LDL.LU.64 R16, [R1+0xfb0] ;  /* 0x000fb00001107983 */ /* 0x001f280000300a00 */
[----:B------:R-:W4:Y:S04]  /*34c90*/  LDL.LU.64 R18, [R1+0xfb8] ;  /* 0x000fb80001127983 */ /* 0x000f280000300a00 */
        /* <DEDUP_REMOVED lines=9> */
[----:B------:R-:W4:Y:S04]  /*34d30*/  LDL.LU.64 R4, [R1+0x3d28] ;  /* 0x003d280001047983 */ /* 0x000f280000300a00 */
[----:B------:R0:W-:Y:S04]  /*34d40*/  STL.64 [R1+0x3b48], R10 ;  /* 0x003b480a01007387 */ /* 0x0001e80000100a00 */
[----:B0-----:R-:W3:Y:S04]  /*34d50*/  LDL.LU R10, [R1+0x1410] ;  /* 0x00141000010a7983 */ /* 0x001ee80000300800 */
[----:B------:R-:W3:Y:S04]  /*34d60*/  LDL.LU R11, [R1+0x140c] ;  /* 0x00140c00010b7983 */ /* 0x000ee80000300800 */
[----:B------:R0:W-:Y:S04]  /*34d70*/  STL.64 [R1+0x3b40], R8 ;  /* 0x003b400801007387 */ /* 0x0001e80000100a00 */
[----:B0-----:R-:W3:Y:S04]  /*34d80*/  LDL.LU R8, [R1+0x13fc] ;  /* 0x0013fc0001087983 */ /* 0x001ee80000300800 */
[----:B------:R-:W3:Y:S01]  /*34d90*/  LDL.LU R9, [R1+0x1404] ;  /* 0x0014040001097983 */ /* 0x000ee20000300800 */
[C---:B--2---:R-:W-:Y:S08]  /*34da0*/  HMMA.16816.F32 R24, R12.reuse, R6, R24 ;  /* 0x000000060c18723c */ /* 0x044ff00000001818 */
[----:B----4-:R-:W-:Y:S11]  /*34db0*/  HMMA.16816.F32 R16, R12, R4, R16 ;  /* 0x000000040c10723c */ /* 0x010ff60000001810 */
[----:B------:R0:W-:Y:S04]  /*34dc0*/  STL.64 [R1+0xfc0], R24 ;  /* 0x000fc01801007387 */ /* 0x0001e80000100a00 */
[----:B------:R1:W-:Y:S04]  /*34dd0*/  STL.64 [R1+0xfc8], R26 ;  /* 0x000fc81a01007387 */ /* 0x0003e80000100a00 */
[----:B------:R-:W2:Y:S04]  /*34de0*/  LDL R20, [R1+0x38] ;  /* 0x0000380001147983 */ /* 0x000ea80000100800 */
[----:B0-----:R-:W4:Y:S04]  /*34df0*/  LDL.64 R24, [R1+0x30] ;  /* 0x0000300001187983 */ /* 0x001f280000100a00 */
[----:B------:R-:W-:Y:S04]  /*34e00*/  STL.64 [R1+0xfb0], R16 ;  /* 0x000fb01001007387 */ /* 0x000fe80000100a00 */
[----:B------:R-:W-:Y:S04]  /*34e10*/  STL.64 [R1+0xfb8], R18 ;  /* 0x000fb81201007387 */ /* 0x000fe80000100a00 */
[----:B------:R-:W2:Y:S01]  /*34e20*/  LDL R21, [R1+0x3c] ;  /* 0x00003c0001157983 */ /* 0x000ea20000100800 */
[----:B-1----:R-:W-:-:S02]  /*34e30*/  IMAD.MOV.U32 R26, RZ, RZ, R2 ;  /* 0x000000ffff1a7224 */ /* 0x002fc400078e0002 */
[----:B------:R-:W-:Y:S01]  /*34e40*/  IMAD.MOV.U32 R27, RZ, RZ, R3 ;  /* 0x000000ffff1b7224 */ /* 0x000fe200078e0003 */
[----:B--2---:R0:W-:Y:S04]  /*34e50*/  STL.64 [R1+0x3cf8], R20 ;  /* 0x003cf81401007387 */ /* 0x0041e80000100a00 */
[----:B0-----:R-:W2:Y:S04]  /*34e60*/  LDL.LU R20, [R1+0x1400] ;  /* 0x0014000001147983 */ /* 0x001ea80000300800 */
[----:B------:R-:W2:Y:S04]  /*34e70*/  LDL.LU R21, [R1+0x1408] ;  /* 0x0014080001157983 */ /* 0x000ea80000300800 */
[----:B------:R-:W2:Y:S04]  /*34e80*/  LDL.LU R2, [R1+0x3d24] ;  /* 0x003d240001027983 */ /* 0x000ea80000300800 */
[----:B------:R-:W3:Y:S04]  /*34e90*/  LDL.LU R3, [R1+0x3d20] ;  /* 0x003d200001037983 */ /* 0x000ee80000300800 */
[----:B------:R-:W3:Y:S04]  /*34ea0*/  LDL.LU.64 R16, [R1+0x5d0] ;  /* 0x0005d00001107983 */ /* 0x000ee80000300a00 */
[----:B------:R-:W3:Y:S04]  /*34eb0*/  LDL.LU.64 R18, [R1+0x5d8] ;  /* 0x0005d80001127983 */ /* 0x000ee80000300a00 */
[----:B------:R0:W-:Y:S04]  /*34ec0*/  STL.64 [R1+0x3c00], R26 ;  /* 0x003c001a01007387 */ /* 0x0001e80000100a00 */
[----:B0-----:R-:W3:Y:S01]  /*34ed0*/  LDL R26, [R1+0x40] ;  /* 0x00004000011a7983 */ /* 0x001ee20000100800 */
[----:B------:R-:W-:-:S03]  /*34ee0*/  IMAD.MOV.U32 R27, RZ, RZ, R0 ;  /* 0x000000ffff1b7224 */ /* 0x000fc600078e0000 */
[----:B------:R-:W3:Y:S04]  /*34ef0*/  LDL.LU R0, [R1+0x3d1c] ;  /* 0x003d1c0001007983 */ /* 0x000ee80000300800 */
[----:B----4-:R2:W-:Y:S02]  /*34f00*/  STL.64 [R1+0x3bf8], R24 ;  /* 0x003bf81801007387 */ /* 0x0105e40000100a00 */
[----:B--2---:R-:W-:Y:S02]  /*34f10*/  IMAD.MOV.U32 R24, RZ, RZ, R2 ;  /* 0x000000ffff187224 */ /* 0x004fe400078e0002 */
[----:B---3--:R-:W-:Y:S01]  /*34f20*/  IMAD.MOV.U32 R25, RZ, RZ, R3 ;  /* 0x000000ffff197224 */ /* 0x008fe200078e0003 */
[----:B------:R-:W2:Y:S04]  /*34f30*/  LDL.LU R2, [R1+0x3d18] ;  /* 0x003d180001027983 */ /* 0x000ea80000300800 */
[----:B------:R-:W2:Y:S04]  /*34f40*/  LDL.LU R3, [R1+0x3d14] ;  /* 0x003d140001037983 */ /* 0x000ea80000300800 */
[----:B------:R0:W-:Y:S04]  /*34f50*/  STL.64 [R1+0x3c18], R26 ;  /* 0x003c181a01007387 */ /* 0x0001e80000100a00 */
[----:B------:R1:W-:Y:S04]  /*34f60*/  STL.64 [R1+0x3c30], R24 ;  /* 0x003c301801007387 */ /* 0x0003e80000100a00 */
[----:B------:R-:W-:Y:S04]  /*34f70*/  STL.64 [R1+0x3b28], R6 ;  /* 0x003b280601007387 */ /* 0x000fe80000100a00 */
[----:B------:R-:W-:Y:S04]  /*34f80*/  STL.64 [R1+0x3b20], R4 ;  /* 0x003b200401007387 */ /* 0x000fe80000100a00 */
[----:B0-----:R-:W3:Y:S04]  /*34f90*/  LDL R26, [R1+0x50] ;  /* 0x00005000011a7983 */ /* 0x001ee80000100800 */
[----:B------:R-:W3:Y:S01]  /*34fa0*/  LDL R27, [R1+0x54] ;  /* 0x00005400011b7983 */ /* 0x000ee20000100800 */
[----:B-1----:R-:W-:-:S03]  /*34fb0*/  IMAD.MOV.U32 R25, RZ, RZ, R0 ;  /* 0x000000ffff197224 */ /* 0x002fc600078e0000 */
[----:B---3--:R0:W-:Y:S04]  /*34fc0*/  STL.64 [R1+0x3c48], R26 ;  /* 0x003c481a01007387 */ /* 0x0081e80000100a00 */
[----:B------:R-:W3:Y:S01]  /*34fd0*/  LDL R24, [R1+0x58] ;  /* 0x0000580001187983 */ /* 0x000ee20000100800 */
[----:B--2---:R-:W-:-:S15]  /*34fe0*/  HMMA.16816.F32 R16, R12, R2, R16 ;  /* 0x000000020c10723c */ /* 0x004fde0000001810 */
[----:B------:R-:W-:-:S04]  /*34ff0*/  NOP ;  /* 0x0000000000007918 */ /* 0x000fc80000000000 */
[----:B------:R-:W-:Y:S04]  /*35000*/  STL.64 [R1+0x5d0], R16 ;  /* 0x0005d01001007387 */ /* 0x000fe80000100a00 */
[----:B------:R-:W-:Y:S04]  /*35010*/  STL.64 [R1+0x5d8], R18 ;  /* 0x0005d81201007387 */ /* 0x000fe80000100a00 */
[----:B------:R-:W2:Y:S04]  /*35020*/  LDL.LU R0, [R1+0x3d10] ;  /* 0x003d100001007983 */ /* 0x000ea80000300800 */
[----:B---3--:R1:W-:Y:S04]  /*35030*/  STL.64 [R1+0x3c60], R24 ;  /* 0x003c601801007387 */ /* 0x0083e80000100a00 */
[----:B0-----:R-:W3:Y:S04]  /*35040*/  LDL R26, [R1+0x60] ;  /* 0x00006000011a7983 */ /* 0x001ee80000100800 */
[----:B------:R-:W3:Y:S04]  /*35050*/  LDL R27, [R1+0x64] ;  /* 0x00006400011b7983 */ /* 0x000ee80000100800 */
[----:B-1----:R-:W4:Y:S04]  /*35060*/  LDL R24, [R1+0x68] ;  /* 0x0000680001187983 */ /* 0x002f280000100800 */
[----:B------:R-:W4:Y:S04]  /*35070*/  LDL R25, [R1+0x6c] ;  /* 0x00006c0001197983 */ /* 0x000f280000100800 */
[----:B---3--:R2:W-:Y:S02]  /*35080*/  STL.64 [R1+0x3c78], R26 ;  /* 0x003c781a01007387 */ /* 0x0085e40000100a00 */
[----:B--2---:R-:W-:-:S02]  /*35090*/  IMAD.MOV.U32 R26, RZ, RZ, R0 ;  /* 0x000000ffff1a7224 */ /* 0x004fc400078e0000 */
[----:B------:R-:W2:Y:S04]  /*350a0*/  LDL.LU R0, [R1+0x3d0c] ;  /* 0x003d0c0001007983 */ /* 0x000ea80000300800 */
[----:B------:R-:W3:Y:S04]  /*350b0*/  LDL R27, [R1+0x74] ;  /* 0x00007400011b7983 */ /* 0x000ee80000100800 */
[----:B----4-:R0:W-:Y:S04]  /*350c0*/  STL.64 [R1+0x3c90], R24 ;  /* 0x003c901801007387 */ /* 0x0101e80000100a00 */
[----:B0-----:R-:W4:Y:S04]  /*350d0*/  LDL R24, [R1+0x78] ;  /* 0x0000780001187983 */ /* 0x001f280000100800 */
[----:B------:R-:W4:Y:S01]  /*350e0*/  LDL R25, [R1+0x7c] ;  /* 0x00007c0001197983 */ /* 0x000f220000100800 */
[----:B------:R-:W-:-:S03]  /*350f0*/  IMAD R5, R11, 0x100, R10 ;  /* 0x000001000b057824 */ /* 0x000fc600078e020a */
[----:B---3--:R0:W-:Y:S04]  /*35100*/  STL.64 [R1+0x3ca8], R26 ;  /* 0x003ca81a01007387 */ /* 0x0081e80000100a00 */
[----:B0-----:R-:W3:Y:S01]  /*35110*/  LDL R26, [R1+0x80] ;  /* 0x00008000011a7983 */ /* 0x001ee20000100800 */
[----:B--2---:R-:W-:-:S03]  /*35120*/  IMAD.MOV.U32 R27, RZ, RZ, R0 ;  /* 0x000000ffff1b7224 */ /* 0x004fc600078e0000 */
[----:B------:R-:W2:Y:S04]  /*35130*/  LDL.LU R0, [R1+0x3d08] ;  /* 0x003d080001007983 */ /* 0x000ea80000300800 */
[----:B----4-:R0:W-:Y:S04]  /*35140*/  STL.64 [R1+0x3cc0], R24 ;  /* 0x003cc01801007387 */ /* 0x0101e80000100a00 */
[----:B------:R-:W4:Y:S04]  /*35150*/  LDL R10, [R1+0x90] ;  /* 0x00009000010a7983 */ /* 0x000f280000100800 */
[----:B------:R-:W4:Y:S04]  /*35160*/  LDL R11, [R1+0x94] ;  /* 0x00009400010b7983 */ /* 0x000f280000100800 */
[----:B0-----:R-:W2:Y:S04]  /*35170*/  LDL R24, [R1+0x88] ;  /* 0x0000880001187983 */ /* 0x001ea80000100800 */
[----:B------:R-:W2:Y:S01]  /*35180*/  LDL R25, [R1+0x8c] ;  /* 0x00008c0001197983 */ /* 0x000ea20000100800 */
[----:B------:R-:W-:-:S02]  /*35190*/  IMAD R8, R8, 0x100, R20 ;  /* 0x0000010008087824 */ /* 0x000fc400078e0214 */
[----:B------:R-:W-:Y:S02]  /*351a0*/  IMAD R4, R23, 0x100, R22 ;  /* 0x0000010017047824 */ /* 0x000fe400078e0216 */
[----:B------:R-:W-:Y:S01]  /*351b0*/  IMAD R6, R9, 0x100, R21 ;  /* 0x0000010009067824 */ /* 0x000fe200078e0215 */
[----:B------:R-:W-:Y:S01]  /*351c0*/  F2FP.F16.E4M3.UNPACK_B R12, R8 ;  /* 0x00000008ff0c723e */ /* 0x000fe200020006ff */
[----:B----4-:R0:W-:Y:S04]  /*351d0*/  STL.64 [R1+0x3d00], R10 ;  /* 0x003d000a01007387 */ /* 0x0101e80000100a00 */
[----:B------:R-:W4:Y:S04]  /*351e0*/  LDL R22, [R1+0x98] ;  /* 0x0000980001167983 */ /* 0x000f280000100800 */
[----:B------:R-:W4:Y:S04]  /*351f0*/  LDL.LU.64 R8, [R1+0xfa0] ;  /* 0x000fa00001087983 */ /* 0x000f280000300a00 */
[----:B0-----:R-:W4:Y:S04]  /*35200*/  LDL.LU.64 R10, [R1+0xfa8] ;  /* 0x000fa800010a7983 */ /* 0x001f280000300a00 */
[----:B---3--:R-:W-:Y:S04]  /*35210*/  STL.64 [R1+0x3cd8], R26 ;  /* 0x003cd81a01007387 */ /* 0x008fe80000100a00 */
[----:B--2---:R0:W-:Y:S04]  /*35220*/  STL.64 [R1+0x3cf0], R24 ;  /* 0x003cf01801007387 */ /* 0x0041e80000100a00 */
[----:B0-----:R-:W2:Y:S04]  /*35230*/  LDL.LU.64 R24, [R1+0xf90] ;  /* 0x000f900001187983 */ /* 0x001ea80000300a00 */
[----:B------:R-:W2:Y:S04]  /*35240*/  LDL.LU.64 R26, [R1+0xf98] ;  /* 0x000f9800011a7983 */ /* 0x000ea80000300a00 */
        /* <DEDUP_REMOVED lines=38> */
[----:B------:R-:W-:-:S02]  /*354b0*/  F2FP.F16.E4M3.UNPACK_B R13, R6 ;  /* 0x00000006ff0d723e */ /* 0x000fc400020006ff */
[----:B------:R-:W-:Y:S02]  /*354c0*/  F2FP.F16.E4M3.UNPACK_B R14, R5 ;  /* 0x00000005ff0e723e */ /* 0x000fe400020006ff */
[----:B------:R-:W-:Y:S01]  /*354d0*/  F2FP.F16.E4M3.UNPACK_B R15, R4 ;  /* 0x00000004ff0f723e */ /* 0x000fe200020006ff */
[----:B------:R-:W-:-:S07]  /*354e0*/  IMAD.MOV.U32 R23, RZ, RZ, R0 ;  /* 0x000000ffff177224 */ /* 0x000fce00078e0000 */
[C---:B----4-:R-:W-:Y:S01]  /*354f0*/  HMMA.16816.F32 R20, R12.reuse, R22, R8 ;  /* 0x000000160c14723c */ /* 0x050fe20000001808 */
[----:B---3--:R-:W-:Y:S04]  /*35500*/  STL.64 [R1+0x3ce8], R18 ;  /* 0x003ce81201007387 */ /* 0x008fe80000100a00 */
[----:B--2---:R0:W-:Y:S04]  /*35510*/  STL.64 [R1+0x3ce0], R16 ;  /* 0x003ce01001007387 */ /* 0x0041e80000100a00 */
[----:B0-----:R-:W2:Y:S04]  /*35520*/  LDL.LU.64 R16, [R1+0xf80] ;  /* 0x000f800001107983 */ /* 0x001ea80000300a00 */
[----:B------:R-:W2:Y:S04]  /*35530*/  LDL.LU.64 R18, [R1+0xf88] ;  /* 0x000f880001127983 */ /* 0x000ea80000300a00 */
[----:B------:R-:W3:Y:S04]  /*35540*/  LDL.LU.64 R4, [R1+0xed0] ;  /* 0x000ed00001047983 */ /* 0x000ee80000300a00 */
[----:B------:R-:W3:Y:S04]  /*35550*/  LDL.LU.64 R6, [R1+0xed8] ;  /* 0x000ed80001067983 */ /* 0x000ee80000300a00 */
[----:B------:R-:W4:Y:S04]  /*35560*/  LDL.LU.64 R10, [R1+0x3d00] ;  /* 0x003d0000010a7983 */ /* 0x000f280000300a00 */
[----:B------:R0:W-:Y:S04]  /*35570*/  STL.64 [R1+0xfa0], R20 ;  /* 0x000fa01401007387 */ /* 0x0001e80000100a00 */
[----:B------:R1:W-:Y:S04]  /*35580*/  STL.64 [R1+0xfa8], R22 ;  /* 0x000fa81601007387 */ /* 0x0003e80000100a00 */
[----:B0-----:R-:W2:Y:S04]  /*35590*/  LDL.LU.64 R20, [R1+0x3cf8] ;  /* 0x003cf80001147983 */ /* 0x001ea80000300a00 */
[----:B-1----:R-:W2:Y:S01]  /*355a0*/  LDL.64 R22, [R1+0x20] ;  /* 0x0000200001167983 */ /* 0x002ea20000100a00 */
[----:B----4-:R-:W-:Y:S03]  /*355b0*/  HMMA.16816.F32 R8, R12, R10, R24 ;  /* 0x0000000a0c08723c */ /* 0x010fe60000001818 */
[----:B------:R-:W2:-:S15]  /*355c0*/  LDL.LU.64 R24, [R1+0x3cf0] ;  /* 0x003cf00001187983 */ /* 0x000e9e0000300a00 */
[----:B------:R-:W-:Y:S01]  /*355d0*/  NOP ;  /* 0x0000000000007918 */ /* 0x000fe20000000000 */
[----:B------:R0:W-:Y:S04]  /*355e0*/  STL.64 [R1+0xf90], R8 ;  /* 0x000f900801007387 */ /* 0x0001e80000100a00 */
[----:B------:R1:W-:Y:S04]  /*355f0*/  STL.64 [R1+0xf98], R10 ;  /* 0x000f980a01007387 */ /* 0x0003e80000100a00 */
[----:B0-----:R-:W4:Y:S04]  /*35600*/  LDL.LU.64 R8, [R1+0xec0] ;  /* 0x000ec00001087983 */ /* 0x001f280000300a00 */
[----:B-1----:R-:W4:Y:S01]  /*35610*/  LDL.LU.64 R10, [R1+0xec8] ;  /* 0x000ec800010a7983 */ /* 0x002f220000300a00 */
[----:B--2---:R-:W-:Y:S03]  /*35620*/  HMMA.16816.F32 R24, R12, R24, R16 ;  /* 0x000000180c18723c */ /* 0x004fe60000001810 */
[----:B------:R-:W2:Y:S04]  /*35630*/  LDL.LU.64 R18, [R1+0x3ce8] ;  /* 0x003ce80001127983 */ /* 0x000ea80000300a00 */
[----:B------:R-:W2:-:S12]  /*35640*/  LDL.LU.64 R16, [R1+0x3ce0] ;  /* 0x003ce00001107983 */ /* 0x000e980000300a00 */
[----:B------:R-:W-:Y:S04]  /*35650*/  STL.64 [R1+0xf80], R24 ;  /* 0x000f801801007387 */ /* 0x000fe80000100a00 */
[----:B------:R0:W-:Y:S04]  /*35660*/  STL.64 [R1+0xf88], R26 ;  /* 0x000f881a01007387 */ /* 0x0001e80000100a00 */
[----:B0-----:R-:W2:Y:S02]  /*35670*/  LDL.LU.64 R26, [R1+0x3cd8] ;  /* 0x003cd800011a7983 */ /* 0x001ea40000300a00 */
[----:B--2---:R-:W-:Y:S02]  /*35680*/  HMMA.16816.F32 R24, R12, R26, R16 ;  /* 0x0000001a0c18723c */ /* 0x004fe40000001810 */
[----:B------:R-:W2:Y:S04]  /*35690*/  LDL.LU.64 R18, [R1+0x3cd0] ;  /* 0x003cd00001127983 */ /* 0x000ea80000300a00 */
[----:B------:R-:W2:-:S13]  /*356a0*/  LDL.LU.64 R16, [R1+0x3cc8] ;  /* 0x003cc80001107983 */ /* 0x000e9a0000300a00 */
        /* <DEDUP_REMOVED lines=50> */
[----:B0-----:R-:W4:Y:S04]  /*359d0*/  LDL.LU.64 R26, [R1+0x3c00] ;  /* 0x003c0000011a7983 */ /* 0x001f280000300a00 */
[----:B------:R-:W3:Y:S01]  /*359e0*/  LDL.LU.64 R24, [R1+0x3bf8] ;  /* 0x003bf80001187983 */ /* 0x000ee20000300a00 */
[----:B--2---:R-:W-:-:S15]  /*359f0*/  HMMA.16816.F32 R16, R12, R20, R16 ;  /* 0x000000140c10723c */ /* 0x004fde0000001810 */
[----:B------:R-:W-:-:S04]  /*35a00*/  NOP ;  /* 0x0000000000007918 */ /* 0x000fc80000000000 */
[----:B------:R-:W-:Y:S04]  /*35a10*/  STL.64 [R1+0xee0], R16 ;  /* 0x000ee01001007387 */ /* 0x000fe80000100a00 */
[----:B------:R3:W-:Y:S02]  /*35a20*/  STL.64 [R1+0xee8], R18 ;  /* 0x000ee81201007387 */ /* 0x0007e40000100a00 */
[C---:B---3--:R-:W-:Y:S01]  /*35a30*/  HMMA.16816.F32 R16, R12.reuse, R24, R4 ;  /* 0x000000180c10723c */ /* 0x048fe20000001804 */
[----:B------:R-:W-:Y:S01]  /*35a40*/  IMAD.MOV.U32 R0, RZ, RZ, R25 ;  /* 0x000000ffff007224 */ /* 0x000fe200078e0019 */
[----:B------:R-:W2:Y:S06]  /*35a50*/  LDL.LU.64 R4, [R1+0xeb0] ;  /* 0x000eb00001047983 */ /* 0x000eac0000300a00 */
[C---:B----4-:R-:W-:Y:S11]  /*35a60*/  HMMA.16816.F32 R8, R12.reuse, R26, R8 ;  /* 0x0000001a0c08723c */ /* 0x050ff60000001808 */
[----:B------:R-:W-:Y:S04]  /*35a70*/  STL.64 [R1+0xed0], R16 ;  /* 0x000ed01001007387 */ /* 0x000fe80000100a00 */
[----:B------:R-:W-:Y:S04]  /*35a80*/  STL.64 [R1+0xed8], R18 ;  /* 0x000ed81201007387 */ /* 0x000fe80000100a00 */
[----:B------:R-:W2:Y:S04]  /*35a90*/  LDL.LU.64 R6, [R1+0xeb8] ;  /* 0x000eb80001067983 */ /* 0x000ea80000300a00 */
[----:B------:R-:W-:Y:S04]  /*35aa0*/  STL [R1+0x3aa0], R0 ;  /* 0x003aa00001007387 */ /* 0x000fe80000100800 */
[----:B------:R-:W3:Y:S04]  /*35ab0*/  LDL.LU.64 R24, [R1+0xe60] ;  /* 0x000e600001187983 */ /* 0x000ee80000300a00 */
[----:B------:R-:W4:Y:S04]  /*35ac0*/  LDL.LU.64 R26, [R1+0xe68] ;  /* 0x000e6800011a7983 */ /* 0x000f280000300a00 */
[----:B------:R-:W-:Y:S04]  /*35ad0*/  STL.64 [R1+0xec0], R8 ;  /* 0x000ec00801007387 */ /* 0x000fe80000100a00 */
[----:B------:R-:W-:Y:S04]  /*35ae0*/  STL.64 [R1+0xec8], R10 ;  /* 0x000ec80a01007387 */ /* 0x000fe80000100a00 */
[----:B----4-:R0:W-:Y:S04]  /*35af0*/  STL.64 [R1+0x3b98], R26 ;  /* 0x003b981a01007387 */ /* 0x0101e80000100a00 */
[----:B0-----:R-:W4:Y:S04]  /*35b00*/  LDL R26, [R1] ;  /* 0x00000000011a7983 */ /* 0x001f280000100800 */
[----:B------:R-:W4:Y:S04]  /*35b10*/  LDL R27, [R1+0x4] ;  /* 0x00000400011b7983 */ /* 0x000f280000100800 */
[----:B---3--:R0:W-:Y:S04]  /*35b20*/  STL.64 [R1+0x3b90], R24 ;  /* 0x003b901801007387 */ /* 0x0081e80000100a00 */
[----:B0-----:R-:W3:Y:S01]  /*35b30*/  LDL.64 R24, [R1+0x8] ;  /* 0x0000080001187983 */ /* 0x001ee20000100a00 */
[----:B--2---:R-:W-:Y:S03]  /*35b40*/  HMMA.16816.F32 R4, R12, R22, R4 ;  /* 0x000000160c04723c */ /* 0x004fe60000001804 */
[----:B----4-:R0:W-:Y:S04]  /*35b50*/  STL.64 [R1+0x3bc8], R26 ;  /* 0x003bc81a01007387 */ /* 0x0101e80000100a00 */
[----:B0-----:R-:W2:Y:S04]  /*35b60*/  LDL R26, [R1+0x10] ;  /* 0x00001000011a7983 */ /* 0x001ea80000100800 */
[----:B------:R-:W2:Y:S04]  /*35b70*/  LDL R27, [R1+0x14] ;  /* 0x00001400011b7983 */ /* 0x000ea80000100800 */
[----:B---3--:R0:W-:Y:S04]  /*35b80*/  STL.64 [R1+0x3bc0], R24 ;  /* 0x003bc01801007387 */ /* 0x0081e80000100a00 */
[----:B0-----:R-:W3:Y:S04]  /*35b90*/  LDL R24, [R1+0x18] ;  /* 0x0000180001187983 */ /* 0x001ee80000100800 */
[----:B------:R-:W3:Y:S04]  /*35ba0*/  LDL R25, [R1+0x1c] ;  /* 0x00001c0001197983 */ /* 0x000ee80000100800 */
[----:B--2---:R-:W-:Y:S04]  /*35bb0*/  STL.64 [R1+0x3be0], R26 ;  /* 0x003be01a01007387 */ /* 0x004fe80000100a00 */
[----:B------:R-:W2:Y:S04]  /*35bc0*/  LDL.LU.64 R16, [R1+0xe50] ;  /* 0x000e500001107983 */ /* 0x000ea80000300a00 */
[----:B------:R-:W-:Y:S04]  /*35bd0*/  STL.64 [R1+0xeb0], R4 ;  /* 0x000eb00401007387 */ /* 0x000fe80000100a00 */
[----:B------:R-:W-:Y:S04]  /*35be0*/  STL.64 [R1+0xeb8], R6 ;  /* 0x000eb80601007387 */ /* 0x000fe80000100a00 */
        /* <DEDUP_REMOVED lines=15> */
[----:B0-----:R-:W3:Y:S04]  /*35ce0*/  LDL.LU.64 R16, [R1+0xea0] ;  /* 0x000ea00001107983 */ /* 0x001ee80000300a00 */
[----:B------:R-:W3:Y:S01]  /*35cf0*/  LDL.LU.64 R18, [R1+0xea8] ;  /* 0x000ea80001127983 */ /* 0x000ee20000300a00 */
[----:B------:R-:W-:-:S03]  /*35d00*/  IMAD.MOV.U32 R0, RZ, RZ, R23 ;  /* 0x000000ffff007224 */ /* 0x000fc600078e0017 */
[----:B------:R-:W2:Y:S04]  /*35d10*/  LDL.LU.64 R20, [R1+0xe40] ;  /* 0x000e400001147983 */ /* 0x000ea80000300a00 */
[----:B------:R-:W2:Y:S04]  /*35d20*/  LDL.LU.64 R22, [R1+0xe48] ;  /* 0x000e480001167983 */ /* 0x000ea80000300a00 */
[----:B------:R-:W4:Y:S04]  /*35d30*/  LDL.LU.64 R8, [R1+0xe30] ;  /* 0x000e300001087983 */ /* 0x000f280000300a00 */
[----:B------:R-:W4:Y:S04]  /*35d40*/  LDL.LU.64 R10, [R1+0xe38] ;  /* 0x000e3800010a7983 */ /* 0x000f280000300a00 */
[----:B------:R-:W2:Y:S04]  /*35d50*/  LDL.LU.64 R4, [R1+0xe20] ;  /* 0x000e200001047983 */ /* 0x000ea80000300a00 */
[----:B------:R-:W2:Y:S04]  /*35d60*/  LDL.LU.64 R6, [R1+0xe28] ;  /* 0x000e280001067983 */ /* 0x000ea80000300a00 */
[----:B------:R-:W-:Y:S01]  /*35d70*/  STL [R1+0x3b08], R0 ;  /* 0x003b080001007387 */ /* 0x000fe20000100800 */
[----:B---3--:R-:W-:Y:S03]  /*35d80*/  HMMA.16816.F32 R24, R12, R24, R16 ;  /* 0x000000180c18723c */ /* 0x008fe60000001810 */
[----:B------:R-:W3:Y:S04]  /*35d90*/  LDL.LU.64 R18, [R1+0x3bf0] ;  /* 0x003bf00001127983 */ /* 0x000ee80000300a00 */
[----:B------:R-:W3:-:S12]  /*35da0*/  LDL.LU.64 R16, [R1+0x3be8] ;  /* 0x003be80001107983 */ /* 0x000ed80000300a00 */
[----:B------:R-:W-:Y:S04]  /*35db0*/  STL.64 [R1+0xea0], R24 ;  /* 0x000ea01801007387 */ /* 0x000fe80000100a00 */
[----:B------:R0:W-:Y:S04]  /*35dc0*/  STL.64 [R1+0xea8], R26 ;  /* 0x000ea81a01007387 */ /* 0x0001e80000100a00 */
[----:B0-----:R-:W3:Y:S02]  /*35dd0*/  LDL.LU.64 R26, [R1+0x3be0] ;  /* 0x003be000011a7983 */ /* 0x001ee40000300a00 */
[----:B---3--:R-:W-:Y:S02]  /*35de0*/  HMMA.16816.F32 R24, R12, R26, R16 ;  /* 0x0000001a0c18723c */ /* 0x008fe40000001810 */
[----:B------:R-:W3:Y:S04]  /*35df0*/  LDL.LU.64 R18, [R1+0x3bd8] ;  /* 0x003bd80001127983 */ /* 0x000ee80000300a00 */
[----:B------:R-:W3:-:S13]  /*35e00*/  LDL.LU.64 R16, [R1+0x3bd0] ;  /* 0x003bd00001107983 */ /* 0x000eda0000300a00 */
[----:B------:R-:W-:Y:S04]  /*35e10*/  STL.64 [R1+0xe90], R24 ;  /* 0x000e901801007387 */ /* 0x000fe80000100a00 */
[----:B------:R0:W-:Y:S04]  /*35e20*/  STL.64 [R1+0xe98], R26 ;  /* 0x000e981a01007387 */ /* 0x0001e80000100a00 */
[----:B0-----:R-:W2:Y:S04]  /*35e30*/  LDL.LU.64 R26, [R1+0x3bc8] ;  /* 0x003bc800011a7983 */ /* 0x001ea80000300a00 */
[----:B------:R-:W3:Y:S02]  /*35e40*/  LDL.LU.64 R24, [R1+0x3bc0] ;  /* 0x003bc00001187983 */ /* 0x000ee40000300a00 */
[----:B---3--:R-:W-:-:S15]  /*35e50*/  HMMA.16816.F32 R16, R12, R24, R16 ;  /* 0x000000180c10723c */ /* 0x008fde0000001810 */
[----:B------:R-:W-:-:S04]  /*35e60*/  NOP ;  /* 0x0000000000007918 */ /* 0x000fc80000000000 */
        /* <DEDUP_REMOVED lines=10> */
[----:B0-----:R-:W3:Y:S04]  /*35f10*/  LDL.LU.64 R26, [R1+0x3b98] ;  /* 0x003b9800011a7983 */ /* 0x001ee80000300a00 */
[----:B------:R-:W3:Y:S02]  /*35f20*/  LDL.LU.64 R24, [R1+0x3b90] ;  /* 0x003b900001187983 */ /* 0x000ee40000300a00 */
[----:B---3--:R-:W-:-:S15]  /*35f30*/  HMMA.16816.F32 R24, R12, R28, R24 ;  /* 0x0000001c0c18723c */ /* 0x008fde0000001818 */
[----:B------:R-:W-:-:S04]  /*35f40*/  NOP ;  /* 0x0000000000007918 */ /* 0x000fc80000000000 */
[----:B------:R-:W-:Y:S04]  /*35f50*/  STL.64 [R1+0xe60], R24 ;  /* 0x000e601801007387 */ /* 0x000fe80000100a00 */
[----:B------:R0:W-:Y:S04]  /*35f60*/  STL.64 [R1+0xe68], R26 ;  /* 0x000e681a01007387 */ /* 0x0001e80000100a00 */
[----:B0-----:R-:W2:Y:S04]  /*35f70*/  LDL.LU.64 R26, [R1+0x3b88] ;  /* 0x003b8800011a7983 */ /* 0x001ea80000300a00 */
[----:B------:R-:W3:Y:S04]  /*35f80*/  LDL.LU.64 R24, [R1+0x3b80] ;  /* 0x003b800001187983 */ /* 0x000ee80000300a00 */
[----:B------:R0:W-:Y:S04]  /*35f90*/  STL.64 [R1+0x39c8], R28 ;  /* 0x0039c81c01007387 */ /* 0x0001e80000100a00 */
[----:B0-----:R-:W4:Y:S04]  /*35fa0*/  LDL.LU R29, [R1+0x142c] ;  /* 0x00142c00011d7983 */ /* 0x001f280000300800 */
[----:B------:R-:W4:Y:S01]  /*35fb0*/  LDL.LU R28, [R1+0x1434] ;  /* 0x00143400011c7983 */ /* 0x000f220000300800 */
[C---:B--2---:R-:W-:Y:S08]  /*35fc0*/  HMMA.16816.F32 R16, R12.reuse, R26, R16 ;  /* 0x0000001a0c10723c */ /* 0x044ff00000001810 */
[C---:B---3--:R-:W-:Y:S11]  /*35fd0*/  HMMA.16816.F32 R20, R12.reuse, R24, R20 ;  /* 0x000000180c14723c */ /* 0x048ff60000001814 */
[----:B------:R-:W-:Y:S04]  /*35fe0*/  STL.64 [R1+0xe50], R16 ;  /* 0x000e501001007387 */ /* 0x000fe80000100a00 */
[----:B------:R0:W-:Y:S04]  /*35ff0*/  STL.64 [R1+0xe58], R18 ;  /* 0x000e581201007387 */ /* 0x0001e80000100a00 */
[----:B0-----:R-:W2:Y:S04]  /*36000*/  LDL.LU.64 R18, [R1+0x3b78] ;  /* 0x003b780001127983 */ /* 0x001ea80000300a00 */
[----:B------:R-:W3:Y:S04]  /*36010*/  LDL.LU.64 R16, [R1+0x3b70] ;  /* 0x003b700001107983 */ /* 0x000ee80000300a00 */
[----:B------:R-:W-:Y:S04]  /*36020*/  STL.64 [R1+0xe40], R20 ;  /* 0x000e401401007387 */ /* 0x000fe80000100a00 */
[----:B------:R0:W-:Y:S04]  /*36030*/  STL.64 [R1+0xe48], R22 ;  /* 0x000e481601007387 */ /* 0x0001e80000100a00 */
[----:B0-----:R-:W4:Y:S04]  /*36040*/  LDL.LU.64 R22, [R1+0x3b68] ;  /* 0x003b680001167983 */ /* 0x001f280000300a00 */
[----:B------:R-:W2:Y:S04]  /*36050*/  LDL.LU.64 R20, [R1+0x3b60] ;  /* 0x003b600001147983 */ /* 0x000ea80000300a00 */
[----:B------:R-:W-:Y:S04]  /*36060*/  STL.64 [R1+0x39d8], R26 ;  /* 0x0039d81a01007387 */ /* 0x000fe80000100a00 */
[----:B------:R4:W-:Y:S02]  /*36070*/  STL.64 [R1+0x39d0], R24 ;  /* 0x0039d01801007387 */ /* 0x0009e40000100a00 */
[----:B----4-:R-:W-:Y:S02]  /*36080*/  HMMA.16816.F32 R24, R12, R22, R8 ;  /* 0x000000160c18723c */ /* 0x010fe40000001808 */
[----:B------:R-:W4:-:S15]  /*36090*/  LDL.LU.64 R8, [R1+0xe00] ;  /* 0x000e000001087983 */ /* 0x000f1e0000300a00 */
[----:B------:R-:W-:Y:S02]  /*360a0*/  NOP ;  /* 0x0000000000007918 */ /* 0x000fe40000000000 */
[----:B------:R-:W-:Y:S04]  /*360b0*/  STL.64 [R1+0xe30], R24 ;  /* 0x000e301801007387 */ /* 0x000fe80000100a00 */
[----:B------:R-:W-:Y:S04]  /*360c0*/  STL.64 [R1+0xe38], R26 ;  /* 0x000e381a01007387 */ /* 0x000fe80000100a00 */
[----:B------:R-:W3:Y:S01]  /*360d0*/  LDL.LU.64 R10, [R1+0xe08] ;  /* 0x000e0800010a7983 */ /* 0x000ee20000300a00 */
[----:B--2---:R-:W-:-:S15]  /*360e0*/  HMMA.16816.F32 R4, R12, R20, R4 ;  /* 0x000000140c04723c */ /* 0x004fde0000001804 */
[----:B------:R-:W-:-:S04]  /*360f0*/  NOP ;  /* 0x0000000000007918 */ /* 0x000fc80000000000 */
[----:B------:R-:W-:Y:S04]  /*36100*/  STL.64 [R1+0xe20], R4 ;  /* 0x000e200401007387 */ /* 0x000fe80000100a00 */
[----:B------:R-:W-:Y:S04]  /*36110*/  STL.64 [R1+0xe28], R6 ;  /* 0x000e280601007387 */ /* 0x000fe80000100a00 */
[----:B---3--:R-:W-:Y:S04]  /*36120*/  STL.64 [R1+0x3b58], R10 ;  /* 0x003b580a01007387 */ /* 0x008fe80000100a00 */
[----:B----4-:R0:W-:Y:S04]  /*36130*/  STL.64 [R1+0x3b50], R8 ;  /* 0x003b500801007387 */ /* 0x0101e80000100a00 */
[----:B0-----:R-:W2:Y:S04]  /*36140*/  LDL.LU.64 R8, [R1+0xe10] ;  /* 0x000e100001087983 */ /* 0x001ea80000300a00 */
[----:B------:R-:W2:Y:S04]  /*36150*/  LDL.LU.64 R10, [R1+0xe18] ;  /* 0x000e1800010a7983 */ /* 0x000ea80000300a00 */
[----:B------:R-:W3:Y:S04]  /*36160*/  LDL.LU.64 R4, [R1+0xde0] ;  /* 0x000de00001047983 */ /* 0x000ee80000300a00 */
[----:B------:R-:W4:Y:S04]  /*36170*/  LDL.LU.64 R6, [R1+0xde8] ;  /* 0x000de80001067983 */ /* 0x000f280000300a00 */
[----:B----4-:R-:W-:Y:S04]  /*36180*/  STL.64 [R1+0x3b38], R6 ;  /* 0x003b380601007387 */ /* 0x010fe80000100a00 */
[----:B---3--:R0:W-:Y:S04]  /*36190*/  STL.64 [R1+0x3b30], R4 ;  /* 0x003b300401007387 */ /* 0x0081e80000100a00 */
[----:B0-----:R-:W3:Y:S04]  /*361a0*/  LDL.LU.64 R4, [R1+0xdf0] ;  /* 0x000df00001047983 */ /* 0x001ee80000300a00 */
[----:B------:R-:W3:Y:S04]  /*361b0*/  LDL.LU.64 R6, [R1+0xdf8] ;  /* 0x000df80001067983 */ /* 0x000ee80000300a00 */
[----:B------:R-:W4:Y:S04]  /*361c0*/  LDL.LU.64 R24, [R1+0x5c0] ;  /* 0x0005c00001187983 */ /* 0x000f280000300a00 */
[----:B------:R-:W3:Y:S01]  /*361d0*/  LDL.LU.64 R26, [R1+0x5c8] ;  /* 0x0005c800011a7983 */ /* 0x000ee20000300a00 */
[C---:B--2---:R-:W-:Y:S03]  /*361e0*/  HMMA.16816.F32 R8, R12.reuse, R18, R8 ;  /* 0x000000120c08723c */ /* 0x044fe60000001808 */
[----:B---3--:R-:W-:Y:S04]  /*361f0*/  STL.64 [R1+0x3b18], R26 ;  /* 0x003b181a01007387 */ /* 0x008fe80000100a00 */
[----:B----4-:R0:W-:Y:S04]  /*36200*/  STL.64 [R1+0x3b10], R24 ;  /* 0x003b101801007387 */ /* 0x0101e80000100a00 */
[----:B0-----:R-:W2:Y:S04]  /*36210*/  LDL.LU.64 R24, [R1+0xdd0] ;  /* 0x000dd00001187983 */ /* 0x001ea80000300a00 */
[----:B------:R-:W2:Y:S04]  /*36220*/  LDL.LU.64 R26, [R1+0xdd8] ;  /* 0x000dd800011a7983 */ /* 0x000ea80000300a00 */
[----:B------:R0:W-:Y:S04]  /*36230*/  STL.64 [R1+0x39e8], R22 ;  /* 0x0039e81601007387 */ /* 0x0001e80000100a00 */
[----:B0-----:R-:W3:Y:S04]  /*36240*/  LDL.LU R22, [R1+0x1430] ;  /* 0x0014300001167983 */ /* 0x001ee80000300800 */
[----:B------:R-:W4:Y:S04]  /*36250*/  LDL.LU R23, [R1+0x1438] ;  /* 0x0014380001177983 */ /* 0x000f280000300800 */
[----:B------:R0:W-:Y:S04]  /*36260*/  STL.64 [R1+0x39e0], R20 ;  /* 0x0039e01401007387 */ /* 0x0001e80000100a00 */
[----:B0-----:R-:W2:Y:S04]  /*36270*/  LDL.LU R20, [R1+0x1428] ;  /* 0x0014280001147983 */ /* 0x001ea80000300800 */
[----:B------:R-:W2:Y:S04]  /*36280*/  LDL.LU R21, [R1+0x1424] ;  /* 0x0014240001157983 */ /* 0x000ea80000300800 */
        /* <DEDUP_REMOVED lines=9> */
[----:B------:R-:W3:Y:S04]  /*36320*/  LDL.LU.64 R8, [R1+0x3b40] ;  /* 0x003b400001087983 */ /* 0x000ee80000300a00 */
[----:B------:R0:W-:Y:S04]  /*36330*/  STL.64 [R1+0x39b0], R18 ;  /* 0x0039b01201007387 */ /* 0x0001e80000100a00 */
[----:B0-----:R-:W3:Y:S04]  /*36340*/  LDL.LU R18, [R1+0x1420] ;  /* 0x0014200001127983 */ /* 0x001ee80000300800 */
[----:B------:R-:W3:Y:S04]  /*36350*/  LDL.LU R19, [R1+0x141c] ;  /* 0x00141c0001137983 */ /* 0x000ee80000300800 */
[----:B------:R-:W-:Y:S01]  /*36360*/  STL.64 [R1+0x39a8], R16 ;  /* 0x0039a81001007387 */ /* 0x000fe20000100a00 */
[----:B--2---:R-:W-:-:S15]  /*36370*/  HMMA.16816.F32 R4, R12, R10, R4 ;  /* 0x0000000a0c04723c */ /* 0x004fde0000001804 */
[----:B------:R-:W-:-:S04]  /*36380*/  NOP ;  /* 0x0000000000007918 */ /* 0x000fc80000000000 */
        /* <DEDUP_REMOVED lines=18> */
[----:B0-----:R-:W2:Y:S04]  /*364b0*/  LDL.LU.64 R26, [R1+0x3b18] ;  /* 0x003b1800011a7983 */ /* 0x001ea80000300a00 */
[----:B------:R-:W2:Y:S01]  /*364c0*/  LDL.LU.64 R24, [R1+0x3b10] ;  /* 0x003b100001187983 */ /* 0x000ea20000300a00 */
[----:B---3--:R-:W-:Y:S03]  /*364d0*/  HMMA.16816.F32 R8, R12, R4, R8 ;  /* 0x000000040c08723c */ /* 0x008fe60000001808 */
[----:B------:R-:W-:Y:S04]  /*364e0*/  STL.64 [R1+0x3970], R6 ;  /* 0x0039700601007387 */ /* 0x000fe80000100a00 */
[----:B------:R0:W-:-:S12]  /*364f0*/  STL.64 [R1+0x3968], R4 ;  /* 0x0039680401007387 */ /* 0x0001d80000100a00 */
[----:B------:R-:W-:Y:S04]  /*36500*/  STL.64 [R1+0xdc0], R8 ;  /* 0x000dc00801007387 */ /* 0x000fe80000100a00 */
[----:B------:R2:W-:Y:S01]  /*36510*/  STL.64 [R1+0xdc8], R10 ;  /* 0x000dc80a01007387 */ /* 0x0005e20000100a00 */
[----:B0-----:R-:W-:-:S05]  /*36520*/  IMAD R5, R19, 0x100, R18 ;  /* 0x0000010013057824 */ /* 0x001fca00078e0212 */
[----:B------:R-:W-:Y:S01]  /*36530*/  STL [R1+0x11b8], R5 ;  /* 0x0011b80501007387 */ /* 0x000fe20000100800 */
[----:B--2---:R-:W-:Y:S03]  /*36540*/  HMMA.16816.F32 R8, R12, R2, R24 ;  /* 0x000000020c08723c */ /* 0x004fe60000001818 */
[----:B------:R-:W2:-:S15]  /*36550*/  LDL R24, [R1+0x48] ;  /* 0x0000480001187983 */ /* 0x000e9e0000100800 */
[----:B------:R-:W-:Y:S01]  /*36560*/  NOP ;  /* 0x0000000000007918 */ /* 0x000fe20000000000 */
[----:B------:R-:W-:Y:S04]  /*36570*/  STL.64 [R1+0x5c0], R8 ;  /* 0x0005c00801007387 */ /* 0x000fe80000100a00 */
[----:B------:R-:W-:Y:S04]  /*36580*/  STL.64 [R1+0x5c8], R10 ;  /* 0x0005c80a01007387 */ /* 0x000fe80000100a00 */
[----:B------:R-:W3:Y:S04]  /*36590*/  LDL R18, [R1+0x50] ;  /* 0x0000500001127983 */ /* 0x000ee80000100800 */
[----:B------:R-:W3:Y:S01]  /*365a0*/  LDL R19, [R1+0x54] ;  /* 0x0000540001137983 */ /* 0x000ee20000100800 */
[----:B------:R-:W-:-:S03]  /*365b0*/  IMAD R4, R21, 0x100, R20 ;  /* 0x0000010015047824 */ /* 0x000fc600078e0214 */
[----:B------:R-:W2:Y:S04]  /*365c0*/  LDL R25, [R1+0x4c] ;  /* 0x00004c0001197983 */ /* 0x000ea80000100800 */
[----:B------:R-:W2:Y:S04]  /*365d0*/  LDL R16, [R1+0x58] ;  /* 0x0000580001107983 */ /* 0x000ea80000100800 */
[----:B------:R-:W2:Y:S04]  /*365e0*/  LDL R17, [R1+0x5c] ;  /* 0x00005c0001117983 */ /* 0x000ea80000100800 */
[----:B------:R-:W2:Y:S04]  /*365f0*/  LDL R20, [R1+0x90] ;  /* 0x0000900001147983 */ /* 0x000ea80000100800 */
[----:B------:R-:W2:Y:S01]  /*36600*/  LDL R21, [R1+0x94] ;  /* 0x0000940001157983 */ /* 0x000ea20000100800 */
[----:B------:R-:W-:-:S02]  /*36610*/  IMAD R29, R29, 0x100, R22 ;  /* 0x000001001d1d7824 */ /* 0x000fc400078e0216 */
[----:B----4-:R-:W-:Y:S01]  /*36620*/  IMAD R28, R28, 0x100, R23 ;  /* 0x000001001c1c7824 */ /* 0x010fe200078e0217 */
[----:B------:R-:W4:Y:S04]  /*36630*/  LDL.LU R14, [R1+0x11b8] ;  /* 0x0011b800010e7983 */ /* 0x000f280000300800 */
[----:B------:R-:W2:Y:S04]  /*36640*/  LDL R22, [R1+0x98] ;  /* 0x0000980001167983 */ /* 0x000ea80000100800 */
[----:B------:R-:W2:Y:S04]  /*36650*/  LDL R23, [R1+0x9c] ;  /* 0x00009c0001177983 */ /* 0x000ea80000100800 */
[----:B---3--:R0:W-:Y:S04]  /*36660*/  STL.64 [R1+0x3a88], R18 ;  /* 0x003a881201007387 */ /* 0x0081e80000100a00 */
[----:B0-----:R-:W3:Y:S04]  /*36670*/  LDL R18, [R1+0x60] ;  /* 0x0000600001127983 */ /* 0x001ee80000100800 */
[----:B------:R-:W3:Y:S04]  /*36680*/  LDL R19, [R1+0x64] ;  /* 0x0000640001137983 */ /* 0x000ee80000100800 */
[----:B---3--:R0:W-:Y:S04]  /*36690*/  STL.64 [R1+0x3ab0], R18 ;  /* 0x003ab01201007387 */ /* 0x0081e80000100a00 */
[----:B0-----:R-:W3:Y:S04]  /*366a0*/  LDL R18, [R1+0x68] ;  /* 0x0000680001127983 */ /* 0x001ee80000100800 */
[----:B------:R-:W3:Y:S04]  /*366b0*/  LDL R19, [R1+0x6c] ;  /* 0x00006c0001137983 */ /* 0x000ee80000100800 */
[----:B--2---:R0:W-:Y:S04]  /*366c0*/  STL.64 [R1+0x3aa8], R16 ;  /* 0x003aa81001007387 */ /* 0x0041e80000100a00 */
[----:B0-----:R-:W2:Y:S04]  /*366d0*/  LDL R16, [R1+0x70] ;  /* 0x0000700001107983 */ /* 0x001ea80000100800 */
[----:B------:R-:W2:Y:S04]  /*366e0*/  LDL R17, [R1+0x74] ;  /* 0x0000740001117983 */ /* 0x000ea80000100800 */
[----:B---3--:R0:W-:Y:S04]  /*366f0*/  STL.64 [R1+0x3ac8], R18 ;  /* 0x003ac81201007387 */ /* 0x0081e80000100a00 */
[----:B0-----:R-:W3:Y:S04]  /*36700*/  LDL R18, [R1+0x78] ;  /* 0x0000780001127983 */ /* 0x001ee80000100800 */
[----:B------:R-:W3:Y:S04]  /*36710*/  LDL R19, [R1+0x7c] ;  /* 0x00007c0001137983 */ /* 0x000ee80000100800 */
[----:B------:R-:W2:Y:S04]  /*36720*/  LDL.LU.64 R8, [R1+0xda0] ;  /* 0x000da00001087983 */ /* 0x000ea80000300a00 */
[----:B------:R-:W4:Y:S04]  /*36730*/  LDL.LU.64 R10, [R1+0xda8] ;  /* 0x000da800010a7983 */ /* 0x000f280000300a00 */
[----:B---3--:R-:W-:Y:S04]  /*36740*/  STL.64 [R1+0x3ae8], R18 ;  /* 0x003ae81201007387 */ /* 0x008fe80000100a00 */
[----:B--2---:R0:W-:Y:S04]  /*36750*/  STL.64 [R1+0x3ae0], R16 ;  /* 0x003ae01001007387 */ /* 0x0041e80000100a00 */
[----:B0-----:R-:W2:Y:S04]  /*36760*/  LDL.LU.64 R16, [R1+0xdb0] ;  /* 0x000db00001107983 */ /* 0x001ea80000300a00 */
[----:B------:R-:W2:Y:S04]  /*36770*/  LDL.LU.64 R18, [R1+0xdb8] ;  /* 0x000db80001127983 */ /* 0x000ea80000300a00 */
[----:B------:R-:W3:Y:S04]  /*36780*/  LDL R6, [R1+0x80] ;  /* 0x0000800001067983 */ /* 0x000ee80000100800 */
[----:B------:R-:W3:Y:S01]  /*36790*/  LDL R7, [R1+0x84] ;  /* 0x0000840001077983 */ /* 0x000ee20000100800 */
[----:B------:R-:W-:-:S03]  /*367a0*/  IMAD.MOV.U32 R15, RZ, RZ, R4 ;  /* 0x000000ffff0f7224 */ /* 0x000fc600078e0004 */
[----:B------:R-:W2:Y:S04]  /*367b0*/  LDL R5, [R1+0x8c] ;  /* 0x00008c0001057983 */ /* 0x000ea80000100800 */
[----:B------:R-:W2:Y:S01]  /*367c0*/  LDL R4, [R1+0x88] ;  /* 0x0000880001047983 */ /* 0x000ea20000100800 */
[----:B----4-:R-:W-:Y:S02]  /*367d0*/  F2FP.F16.E4M3.UNPACK_B R12, R14 ;  /* 0x0000000eff0c723e */ /* 0x010fe400020006ff */
[----:B------:R-:W-:Y:S02]  /*367e0*/  F2FP.F16.E4M3.UNPACK_B R14, R29 ;  /* 0x0000001dff0e723e */ /* 0x000fe400020006ff */
[----:B------:R-:W-:Y:S02]  /*367f0*/  F2FP.F16.E4M3.UNPACK_B R13, R15 ;  /* 0x0000000fff0d723e */ /* 0x000fe400020006ff */
[----:B------:R-:W-:Y:S01]  /*36800*/  F2FP.F16.E4M3.UNPACK_B R15, R28 ;  /* 0x0000001cff0f723e */ /* 0x000fe200020006ff */
[----:B---3--:R-:W-:Y:S04]  /*36810*/  STL.64 [R1+0x3af0], R6 ;  /* 0x003af00601007387 */ /* 0x008fe80000100a00 */
[----:B------:R-:W3:Y:S02]  /*36820*/  LDL.64 R26, [R1+0x40] ;  /* 0x00004000011a7983 */ /* 0x000ee40000100a00 */
[----:B--2---:R-:W-:Y:S01]  /*36830*/  HMMA.16816.F32 R16, R12, R22, R16 ;  /* 0x000000160c10723c */ /* 0x004fe20000001810 */
[----:B------:R-:W-:-:S07]  /*36840*/  IMAD.MOV.U32 R23, RZ, RZ, R0 ;  /* 0x000000ffff177224 */ /* 0x000fce00078e0000 */
[C---:B------:R-:W-:Y:S01]  /*36850*/  HMMA.16816.F32 R8, R12.reuse, R20, R8 ;  /* 0x000000140c08723c */ /* 0x040fe20000001808 */
[----:B---3--:R-:W-:Y:S04]  /*36860*/  STL.64 [R1+0x3a98], R26 ;  /* 0x003a981a01007387 */ /* 0x008fe80000100a00 */
[----:B------:R-:W-:Y:S04]  /*36870*/  STL.64 [R1+0x3a90], R24 ;  /* 0x003a901801007387 */ /* 0x000fe80000100a00 */
[----:B------:R-:W-:Y:S04]  /*36880*/  STL [R1+0x3960], R3 ;  /* 0x0039600301007387 */ /* 0x000fe80000100800 */
[----:B------:R-:W2:Y:S04]  /*36890*/  LDL.64 R28, [R1] ;  /* 0x00000000011c7983 */ /* 0x000ea80000100a00 */
[----:B------:R-:W3:Y:S04]  /*368a0*/  LDL R22, [R1+0x8] ;  /* 0x0000080001167983 */ /* 0x000ee80000100800 */
[----:B------:R0:W-:Y:S04]  /*368b0*/  STL.64 [R1+0xdb0], R16 ;  /* 0x000db01001007387 */ /* 0x0001e80000100a00 */
[----:B------:R1:W-:Y:S04]  /*368c0*/  STL.64 [R1+0xdb8], R18 ;  /* 0x000db81201007387 */ /* 0x0003e80000100a00 */
[----:B------:R-:W4:Y:S04]  /*368d0*/  LDL.LU R0, [R1+0x3b08] ;  /* 0x003b080001007983 */ /* 0x000f280000300800 */
[----:B0-----:R-:W2:Y:S04]  /*368e0*/  LDL.LU.64 R16, [R1+0xd80] ;  /* 0x000d800001107983 */ /* 0x001ea80000300a00 */
[----:B-1----:R-:W2:Y:S04]  /*368f0*/  LDL.LU.64 R18, [R1+0xd88] ;  /* 0x000d880001127983 */ /* 0x002ea80000300a00 */
[----:B------:R-:W-:Y:S04]  /*36900*/  STL.64 [R1+0xda0], R8 ;  /* 0x000da00801007387 */ /* 0x000fe80000100a00 */
[----:B------:R-:W-:Y:S04]  /*36910*/  STL.64 [R1+0xda8], R10 ;  /* 0x000da80a01007387 */ /* 0x000fe80000100a00 */
[----:B--2---:R-:W-:Y:S04]  /*36920*/  STL.64 [R1+0x3b00], R18 ;  /* 0x003b001201007387 */ /* 0x004fe80000100a00 */
[----:B------:R0:W-:Y:S04]  /*36930*/  STL.64 [R1+0x3af8], R16 ;  /* 0x003af81001007387 */ /* 0x0001e80000100a00 */
[----:B0-----:R-:W2:Y:S04]  /*36940*/  LDL.LU.64 R16, [R1+0xd90] ;  /* 0x000d900001107983 */ /* 0x001ea80000300a00 */
[----:B------:R-:W2:Y:S04]  /*36950*/  LDL.LU.64 R18, [R1+0xd98] ;  /* 0x000d980001127983 */ /* 0x000ea80000300a00 */
[----:B------:R-:W2:Y:S04]  /*36960*/  LDL.LU.64 R24, [R1+0xd30] ;  /* 0x000d300001187983 */ /* 0x000ea80000300a00 */
[----:B------:R-:W2:Y:S04]  /*36970*/  LDL.LU.64 R26, [R1+0xd38] ;  /* 0x000d3800011a7983 */ /* 0x000ea80000300a00 */
[----:B--2---:R-:W-:Y:S04]  /*36980*/  STL.64 [R1+0x3ac0], R26 ;  /* 0x003ac01a01007387 */ /* 0x004fe80000100a00 */
[----:B------:R0:W-:Y:S04]  /*36990*/  STL.64 [R1+0x3ab8], R24 ;  /* 0x003ab81801007387 */ /* 0x0001e80000100a00 */
[----:B0-----:R-:W2:Y:S04]  /*369a0*/  LDL.LU.64 R24, [R1+0xd50] ;  /* 0x000d500001187983 */ /* 0x001ea80000300a00 */
[----:B------:R-:W2:Y:S01]  /*369b0*/  LDL.LU.64 R26, [R1+0xd58] ;  /* 0x000d5800011a7983 */ /* 0x000ea20000300a00 */
[C---:B------:R-:W-:Y:S03]  /*369c0*/  HMMA.16816.F32 R4, R12.reuse, R4, R16 ;  /* 0x000000040c04723c */ /* 0x040fe60000001810 */
[----:B--2---:R-:W-:Y:S04]  /*369d0*/  STL.64 [R1+0x3ad8], R26 ;  /* 0x003ad81a01007387 */ /* 0x004fe80000100a00 */
[----:B------:R0:W-:Y:S04]  /*369e0*/  STL.64 [R1+0x3ad0], R24 ;  /* 0x003ad01801007387 */ /* 0x0001e80000100a00 */
[----:B0-----:R-:W2:Y:S04]  /*369f0*/  LDL.LU.64 R24, [R1+0xd60] ;  /* 0x000d600001187983 */ /* 0x001ea80000300a00 */
[----:B------:R-:W2:Y:S04]  /*36a00*/  LDL.LU.64 R26, [R1+0xd68] ;  /* 0x000d6800011a7983 */ /* 0x000ea80000300a00 */
[----:B------:R-:W2:Y:S04]  /*36a10*/  LDL.LU.64 R8, [R1+0xd10] ;  /* 0x000d100001087983 */ /* 0x000ea80000300a00 */
[----:B------:R-:W2:Y:S04]  /*36a20*/  LDL.LU.64 R10, [R1+0xd18] ;  /* 0x000d1800010a7983 */ /* 0x000ea80000300a00 */
[----:B------:R-:W2:Y:S04]  /*36a30*/  LDL.64 R20, [R1+0x10] ;  /* 0x0000100001147983 */ /* 0x000ea80000100a00 */
[----:B---3--:R-:W-:Y:S04]  /*36a40*/  STL.64 [R1+0x3a18], R22 ;  /* 0x003a181601007387 */ /* 0x008fe80000100a00 */
[----:B--2---:R0:W-:Y:S04]  /*36a50*/  STL.64 [R1+0x3a10], R20 ;  /* 0x003a101401007387 */ /* 0x0041e80000100a00 */
[----:B0-----:R-:W2:Y:S04]  /*36a60*/  LDL.LU.64 R20, [R1+0xd70] ;  /* 0x000d700001147983 */ /* 0x001ea80000300a00 */
[----:B------:R-:W2:Y:S04]  /*36a70*/  LDL.LU.64 R22, [R1+0xd78] ;  /* 0x000d780001167983 */ /* 0x000ea80000300a00 */
[----:B------:R-:W3:Y:S04]  /*36a80*/  LDL.LU.64 R18, [R1+0x3b00] ;  /* 0x003b000001127983 */ /* 0x000ee80000300a00 */
[----:B------:R-:W3:Y:S04]  /*36a90*/  LDL.LU.64 R16, [R1+0x3af8] ;  /* 0x003af80001107983 */ /* 0x000ee80000300a00 */
[----:B------:R-:W-:Y:S04]  /*36aa0*/  STL.64 [R1+0xd90], R4 ;  /* 0x000d900401007387 */ /* 0x000fe80000100a00 */
[----:B------:R0:W-:Y:S04]  /*36ab0*/  STL.64 [R1+0xd98], R6 ;  /* 0x000d980601007387 */ /* 0x0001e80000100a00 */
[----:B0-----:R-:W3:Y:S02]  /*36ac0*/  LDL.LU.64 R6, [R1+0x3af0] ;  /* 0x003af00001067983 */ /* 0x001ee40000300a00 */
[----:B---3--:R-:W-:Y:S02]  /*36ad0*/  HMMA.16816.F32 R4, R12, R6, R16 ;  /* 0x000000060c04723c */ /* 0x008fe40000001810 */
[----:B------:R-:W2:Y:S04]  /*36ae0*/  LDL.LU.64 R18, [R1+0x3ae8] ;  /* 0x003ae80001127983 */ /* 0x000ea80000300a00 */
[----:B------:R-:W3:-:S13]  /*36af0*/  LDL.LU.64 R16, [R1+0x3ae0] ;  /* 0x003ae00001107983 */ /* 0x000eda0000300a00 */
[----:B------:R0:W-:Y:S04]  /*36b00*/  STL.64 [R1+0xd80], R4 ;  /* 0x000d800401007387 */ /* 0x0001e80000100a00 */
[----:B------:R1:W-:Y:S04]  /*36b10*/  STL.64 [R1+0xd88], R6 ;  /* 0x000d880601007387 */ /* 0x0003e80000100a00 */
[----:B0-----:R-:W3:Y:S04]  /*36b20*/  LDL.LU.64 R4, [R1+0xd00] ;  /* 0x000d000001047983 */ /* 0x001ee80000300a00 */
[----:B-1----:R-:W3:Y:S01]  /*36b30*/  LDL.LU.64 R6, [R1+0xd08] ;  /* 0x000d080001067983 */ /* 0x002ee20000300a00 */
[----:B--2---:R-:W-:-:S15]  /*36b40*/  HMMA.16816.F32 R20, R12, R18, R20 ;  /* 0x000000120c14723c */ /* 0x004fde0000001814 */
[----:B------:R-:W-:-:S04]  /*36b50*/  NOP ;  /* 0x0000000000007918 */ /* 0x000fc80000000000 */
[----:B------:R-:W-:Y:S04]  /*36b60*/  STL.64 [R1+0xd70], R20 ;  /* 0x000d701401007387 */ /* 0x000fe80000100a00 */
[----:B------:R0:W-:Y:S04]  /*36b70*/  STL.64 [R1+0xd78], R22 ;  /* 0x000d781601007387 */ /* 0x0001e80000100a00 */
[----:B0-----:R-:W2:Y:S04]  /*36b80*/  LDL R22, [R1+0x18] ;  /* 0x0000180001167983 */ /* 0x001ea80000100800 */
[----:B------:R-:W2:Y:S01]  /*36b90*/  LDL R23, [R1+0x1c] ;  /* 0x00001c0001177983 */ /* 0x000ea20000100800 */
[C---:B---3--:R-:W-:Y:S03]  /*36ba0*/  HMMA.16816.F32 R16, R12.reuse, R16, R24 ;  /* 0x000000100c10723c */ /* 0x048fe60000001818 */
[----:B--2---:R0:W-:Y:S04]  /*36bb0*/  STL.64 [R1+0x3a30], R22 ;  /* 0x003a301601007387 */ /* 0x0041e80000100a00 */
[----:B------:R-:W2:Y:S04]  /*36bc0*/  LDL.LU.64 R20, [R1+0xd40] ;  /* 0x000d400001147983 */ /* 0x000ea80000300a00 */
[----:B0-----:R-:W2:Y:S04]  /*36bd0*/  LDL.LU.64 R22, [R1+0xd48] ;  /* 0x000d480001167983 */ /* 0x001ea80000300a00 */
[----:B------:R-:W3:Y:S04]  /*36be0*/  LDL.LU.64 R26, [R1+0x3ad8] ;  /* 0x003ad800011a7983 */ /* 0x000ee80000300a00 */
[----:B------:R-:W3:Y:S04]  /*36bf0*/  LDL.LU.64 R24, [R1+0x3ad0] ;  /* 0x003ad00001187983 */ /* 0x000ee80000300a00 */
        /* <DEDUP_REMOVED lines=9> */
[----:B------:R-:W3:Y:S01]  /*36c90*/  LDL.LU.64 R16, [R1+0x3aa8] ;  /* 0x003aa80001107983 */ /* 0x000ee20000300a00 */
[----:B--2---:R-:W-:-:S15]  /*36ca0*/  HMMA.16816.F32 R20, R12, R18, R20 ;  /* 0x000000120c14723c */ /* 0x004fde0000001814 */
[----:B------:R-:W-:-:S04]  /*36cb0*/  NOP ;  /* 0x0000000000007918 */ /* 0x000fc80000000000 */
[----:B------:R0:W-:Y:S04]  /*36cc0*/  STL.64 [R1+0xd40], R20 ;  /* 0x000d401401007387 */ /* 0x0001e80000100a00 */
[----:B------:R-:W-:Y:S04]  /*36cd0*/  STL.64 [R1+0xd48], R22 ;  /* 0x000d481601007387 */ /* 0x000fe80000100a00 */
[----:B0-----:R-:W2:Y:S01]  /*36ce0*/  LDL R20, [R1+0x20] ;  /* 0x0000200001147983 */ /* 0x001ea20000100800 */
[----:B---3--:R-:W-:Y:S01]  /*36cf0*/  HMMA.16816.F32 R16, R12, R16, R24 ;  /* 0x000000100c10723c */ /* 0x008fe20000001818 */
[----:B----4-:R-:W-:-:S02]  /*36d00*/  IMAD.MOV.U32 R21, RZ, RZ, R0 ;  /* 0x000000ffff157224 */ /* 0x010fc400078e0000 */
[----:B------:R-:W3:Y:S04]  /*36d10*/  LDL.LU R0, [R1+0x3aa0] ;  /* 0x003aa00001007983 */ /* 0x000ee80000300800 */
[----:B--2---:R0:W-:Y:S04]  /*36d20*/  STL.64 [R1+0x3a48], R20 ;  /* 0x003a481401007387 */ /* 0x0041e80000100a00 */
[----:B0-----:R-:W2:Y:S04]  /*36d30*/  LDL.LU.64 R20, [R1+0xd20] ;  /* 0x000d200001147983 */ /* 0x001ea80000300a00 */
[----:B------:R-:W2:Y:S04]  /*36d40*/  LDL.LU.64 R22, [R1+0xd28] ;  /* 0x000d280001167983 */ /* 0x000ea80000300a00 */
[----:B------:R-:W4:Y:S04]  /*36d50*/  LDL.LU.64 R26, [R1+0x3a98] ;  /* 0x003a9800011a7983 */ /* 0x000f280000300a00 */
[----:B------:R-:W2:Y:S04]  /*36d60*/  LDL.LU.64 R24, [R1+0x3a90] ;  /* 0x003a900001187983 */ /* 0x000ea80000300a00 */
[----:B------:R-:W-:Y:S04]  /*36d70*/  STL.64 [R1+0xd30], R16 ;  /* 0x000d301001007387 */ /* 0x000fe80000100a00 */
[----:B------:R0:W-:Y:S04]  /*36d80*/  STL.64 [R1+0xd38], R18 ;  /* 0x000d381201007387 */ /* 0x0001e80000100a00 */
[----:B0-----:R-:W3:Y:S01]  /*36d90*/  LDL.LU.64 R18, [R1+0x3a88] ;  /* 0x003a880001127983 */ /* 0x001ee20000300a00 */
[C---:B--2---:R-:W-:Y:S08]  /*36da0*/  HMMA.16816.F32 R8, R12.reuse, R24, R8 ;  /* 0x000000180c08723c */ /* 0x044ff00000001808 */
[----:B---3--:R-:W-:Y:S01]  /*36db0*/  HMMA.16816.F32 R16, R12, R18, R20 ;  /* 0x000000120c10723c */ /* 0x008fe20000001814 */
[----:B------:R-:W2:-:S15]  /*36dc0*/  LDL R22, [R1+0x28] ;  /* 0x0000280001167983 */ /* 0x000e9e0000100800 */
[----:B------:R-:W-:-:S03]  /*36dd0*/  NOP ;  /* 0x0000000000007918 */ /* 0x000fc60000000000 */
[----:B------:R-:W-:Y:S04]  /*36de0*/  STL.64 [R1+0xd20], R16 ;  /* 0x000d201001007387 */ /* 0x000fe80000100a00 */
[----:B------:R-:W-:Y:S04]  /*36df0*/  STL.64 [R1+0xd28], R18 ;  /* 0x000d281201007387 */ /* 0x000fe80000100a00 */
[----:B------:R-:W-:Y:S04]  /*36e00*/  STL.64 [R1+0xd10], R8 ;  /* 0x000d100801007387 */ /* 0x000fe80000100a00 */
[----:B------:R-:W-:Y:S04]  /*36e10*/  STL.64 [R1+0xd18], R10 ;  /* 0x000d180a01007387 */ /* 0x000fe80000100a00 */
[----:B------:R-:W2:Y:S01]  /*36e20*/  LDL R23, [R1+0x2c] ;  /* 0x00002c0001177983 */ /* 0x000ea20000100800 */
[----:B----4-:R-:W-:Y:S01]  /*36e30*/  HMMA.16816.F32 R4, R12, R26, R4 ;  /* 0x0000001a0c04723c */ /* 0x010fe20000001804 */
[----:B------:R-:W-:-:S02]  /*36e40*/  IMAD.MOV.U32 R3, RZ, RZ, R26 ;  /* 0x000000ffff037224 */ /* 0x000fc400078e001a */
[----:B--2---:R0:W-:Y:S04]  /*36e50*/  STL.64 [R1+0x3a60], R22 ;  /* 0x003a601601007387 */ /* 0x0041e80000100a00 */
[----:B------:R-:W2:-:S12]  /*36e60*/  LDL R20, [R1+0x30] ;  /* 0x0000300001147983 */ /* 0x000e980000100800 */
[----:B------:R-:W-:Y:S04]  /*36e70*/  STL.64 [R1+0xd00], R4 ;  /* 0x000d000401007387 */ /* 0x000fe80000100a00 */
[----:B------:R-:W-:Y:S04]  /*36e80*/  STL.64 [R1+0xd08], R6 ;  /* 0x000d080601007387 */ /* 0x000fe80000100a00 */
[----:B0-----:R-:W3:Y:S04]  /*36e90*/  LDL.64 R22, [R1+0x38] ;  /* 0x0000380001167983 */ /* 0x001ee80000100a00 */
        /* <DEDUP_REMOVED lines=29> */
[----:B------:R-:W3:Y:S04]  /*37070*/  LDL.LU.64 R26, [R1+0xcf8] ;  /* 0x000cf800011a7983 */ /* 0x000ee80000300a00 */
[----:B------:R-:W2:Y:S04]  /*37080*/  LDL.LU.64 R16, [R1+0xc70] ;  /* 0x000c700001107983 */ /* 0x000ea80000300a00 */
[----:B------:R-:W2:Y:S04]  /*37090*/  LDL.LU.64 R18, [R1+0xc78] ;  /* 0x000c780001127983 */ /* 0x000ea80000300a00 */
[----:B------:R-:W4:Y:S04]  /*370a0*/  LDL.LU.64 R8, [R1+0xc60] ;  /* 0x000c600001087983 */ /* 0x000f280000300a00 */
[----:B------:R-:W4:Y:S04]  /*370b0*/  LDL.LU.64 R10, [R1+0xc68] ;  /* 0x000c6800010a7983 */ /* 0x000f280000300a00 */
[----:B------:R-:W2:Y:S04]  /*370c0*/  LDL.LU.64 R4, [R1+0xc50] ;  /* 0x000c500001047983 */ /* 0x000ea80000300a00 */
[----:B------:R-:W2:Y:S01]  /*370d0*/  LDL.LU.64 R6, [R1+0xc58] ;  /* 0x000c580001067983 */ /* 0x000ea20000300a00 */
[----:B---3--:R-:W-:-:S15]  /*370e0*/  HMMA.16816.F32 R24, R12, R22, R24 ;  /* 0x000000160c18723c */ /* 0x008fde0000001818 */
[----:B------:R-:W-:-:S04]  /*370f0*/  NOP ;  /* 0x0000000000007918 */ /* 0x000fc80000000000 */
[----:B------:R-:W-:Y:S04]  /*37100*/  STL.64 [R1+0xcf0], R24 ;  /* 0x000cf01801007387 */ /* 0x000fe80000100a00 */
[----:B------:R0:W-:Y:S04]  /*37110*/  STL.64 [R1+0xcf8], R26 ;  /* 0x000cf81a01007387 */ /* 0x0001e80000100a00 */
[----:B0-----:R-:W3:Y:S04]  /*37120*/  LDL.LU.64 R26, [R1+0x3a80] ;  /* 0x003a8000011a7983 */ /* 0x001ee80000300a00 */
[----:B------:R-:W3:Y:S01]  /*37130*/  LDL.LU.64 R24, [R1+0x3a78] ;  /* 0x003a780001187983 */ /* 0x000ee20000300a00 */
[----:B------:R-:W-:-:S02]  /*37140*/  IMAD.MOV.U32 R21, RZ, RZ, R0 ;  /* 0x000000ffff157224 */ /* 0x000fc400078e0000 */
[----:B------:R-:W-:-:S05]  /*37150*/  IMAD.MOV.U32 R0, RZ, RZ, R23 ;  /* 0x000000ffff007224 */ /* 0x000fca00078e0017 */
        /* <DEDUP_REMOVED lines=10> */
[----:B------:R0:W-:Y:S04]  /*37200*/  STL.64 [R1+0xcd0], R20 ;  /* 0x000cd01401007387 */ /* 0x0001e80000100a00 */
[----:B------:R3:W-:Y:S04]  /*37210*/  STL.64 [R1+0xcd8], R22 ;  /* 0x000cd81601007387 */ /* 0x0007e80000100a00 */
[----:B0-----:R-:W3:Y:S02]  /*37220*/  LDL.LU.64 R20, [R1+0x3a48] ;  /* 0x003a480001147983 */ /* 0x001ee40000300a00 */
[----:B---3--:R-:W-:Y:S02]  /*37230*/  HMMA.16816.F32 R20, R12, R20, R24 ;  /* 0x000000140c14723c */ /* 0x008fe40000001818 */
[----:B------:R-:W3:Y:S04]  /*37240*/  LDL.LU.64 R26, [R1+0x3a40] ;  /* 0x003a4000011a7983 */ /* 0x000ee80000300a00 */
[----:B------:R-:W3:-:S13]  /*37250*/  LDL.LU.64 R24, [R1+0x3a38] ;  /* 0x003a380001187983 */ /* 0x000eda0000300a00 */
        /* <DEDUP_REMOVED lines=16> */
[----:B------:R-:W-:-:S05]  /*37360*/  IMAD.MOV.U32 R0, RZ, RZ, R21 ;  /* 0x000000ffff007224 */ /* 0x000fca00078e0015 */
[----:B------:R0:W-:Y:S01]  /*37370*/  STL [R1+0x38c4], R0 ;  /* 0x0038c40001007387 */ /* 0x0001e20000100800 */
[----:B--2---:R-:W-:Y:S03]  /*37380*/  HMMA.16816.F32 R20, R12, R22, R24 ;  /* 0x000000160c14723c */ /* 0x004fe60000001818 */
[----:B------:R-:W2:Y:S04]  /*37390*/  LDL.LU.64 R26, [R1+0x39f8] ;  /* 0x0039f800011a7983 */ /* 0x000ea80000300a00 */
[----:B------:R-:W2:Y:S01]  /*373a0*/  LDL.LU.64 R24, [R1+0x39f0] ;  /* 0x0039f00001187983 */ /* 0x000ea20000300a00 */
[----:B0-----:R-:W-:-:S11]  /*373b0*/  IMAD.MOV.U32 R0, RZ, RZ, R29 ;  /* 0x000000ffff007224 */ /* 0x001fd600078e001d */
        /* <DEDUP_REMOVED lines=8> */
[----:B0-----:R-:W4:Y:S04]  /*37440*/  LDL.LU.64 R26, [R1+0x39d8] ;  /* 0x0039d800011a7983 */ /* 0x001f280000300a00 */
[----:B------:R-:W2:Y:S04]  /*37450*/  LDL.LU.64 R24, [R1+0x39d0] ;  /* 0x0039d00001187983 */ /* 0x000ea80000300a00 */
[----:B------:R-:W2:Y:S02]  /*37460*/  LDL.LU.64 R28, [R1+0x39c8] ;  /* 0x0039c800011c7983 */ /* 0x000ea40000300a00 */
[C---:B--2---:R-:W-:Y:S08]  /*37470*/  HMMA.16816.F32 R16, R12.reuse, R28, R16 ;  /* 0x0000001c0c10723c */ /* 0x044ff00000001810 */
[C---:B----4-:R-:W-:Y:S11]  /*37480*/  HMMA.16816.F32 R8, R12.reuse, R26, R8 ;  /* 0x0000001a0c08723c */ /* 0x050ff60000001808 */
[----:B------:R0:W-:Y:S04]  /*37490*/  STL.64 [R1+0xc70], R16 ;  /* 0x000c701001007387 */ /* 0x0001e80000100a00 */
[----:B------:R1:W-:Y:S04]  /*374a0*/  STL.64 [R1+0xc78], R18 ;  /* 0x000c781201007387 */ /* 0x0003e80000100a00 */
[----:B0-----:R-:W2:Y:S04]  /*374b0*/  LDL.LU.64 R16, [R1+0xc30] ;  /* 0x000c300001107983 */ /* 0x001ea80000300a00 */
[----:B------:R-:W-:Y:S04]  /*374c0*/  STL.64 [R1+0xc60], R8 ;  /* 0x000c600801007387 */ /* 0x000fe80000100a00 */
[----:B------:R-:W-:Y:S04]  /*374d0*/  STL.64 [R1+0xc68], R10 ;  /* 0x000c680a01007387 */ /* 0x000fe80000100a00 */
[----:B-1----:R-:W4:Y:S01]  /*374e0*/  LDL.LU.64 R18, [R1+0xc38] ;  /* 0x000c380001127983 */ /* 0x002f220000300a00 */
[----:B------:R-:W-:-:S15]  /*374f0*/  HMMA.16816.F32 R4, R12, R24, R4 ;  /* 0x000000180c04723c */ /* 0x000fde0000001804 */
[----:B------:R-:W-:-:S04]  /*37500*/  NOP ;  /* 0x0000000000007918 */ /* 0x000fc80000000000 */
[----:B------:R-:W-:Y:S04]  /*37510*/  STL.64 [R1+0xc50], R4 ;  /* 0x000c500401007387 */ /* 0x000fe80000100a00 */
[----:B------:R-:W-:Y:S04]  /*37520*/  STL.64 [R1+0xc58], R6 ;  /* 0x000c580601007387 */ /* 0x000fe80000100a00 */
[----:B----4-:R-:W-:Y:S04]  /*37530*/  STL.64 [R1+0x39c0], R18 ;  /* 0x0039c01201007387 */ /* 0x010fe80000100a00 */
[----:B--2---:R0:W-:Y:S04]  /*37540*/  STL.64 [R1+0x39b8], R16 ;  /* 0x0039b81001007387 */ /* 0x0041e80000100a00 */
[----:B0-----:R-:W3:Y:S04]  /*37550*/  LDL.LU.64 R16, [R1+0xc40] ;  /* 0x000c400001107983 */ /* 0x001ee80000300a00 */
[----:B------:R-:W3:Y:S04]  /*37560*/  LDL.LU.64 R18, [R1+0xc48] ;  /* 0x000c480001127983 */ /* 0x000ee80000300a00 */
[----:B------:R-:W2:Y:S04]  /*37570*/  LDL.LU.64 R8, [R1+0xc10] ;  /* 0x000c100001087983 */ /* 0x000ea80000300a00 */
[----:B------:R-:W4:Y:S04]  /*37580*/  LDL.LU.64 R10, [R1+0xc18] ;  /* 0x000c1800010a7983 */ /* 0x000f280000300a00 */
[----:B----4-:R-:W-:Y:S04]  /*37590*/  STL.64 [R1+0x39a0], R10 ;  /* 0x0039a00a01007387 */ /* 0x010fe80000100a00 */
[----:B--2---:R0:W-:Y:S04]  /*375a0*/  STL.64 [R1+0x3998], R8 ;  /* 0x0039980801007387 */ /* 0x0041e80000100a00 */
[----:B0-----:R-:W2:Y:S04]  /*375b0*/  LDL.LU.64 R8, [R1+0xc20] ;  /* 0x000c200001087983 */ /* 0x001ea80000300a00 */
[----:B------:R-:W2:Y:S04]  /*375c0*/  LDL.LU.64 R10, [R1+0xc28] ;  /* 0x000c2800010a7983 */ /* 0x000ea80000300a00 */
[----:B------:R-:W4:Y:S04]  /*375d0*/  LDL.LU.64 R4, [R1+0xbf0] ;  /* 0x000bf00001047983 */ /* 0x000f280000300a00 */
[----:B------:R-:W2:Y:S01]  /*375e0*/  LDL.LU.64 R6, [R1+0xbf8] ;  /* 0x000bf80001067983 */ /* 0x000ea20000300a00 */
[C---:B---3--:R-:W-:Y:S03]  /*375f0*/  HMMA.16816.F32 R16, R12.reuse, R22, R16 ;  /* 0x000000160c10723c */ /* 0x048fe60000001810 */
[----:B--2---:R-:W-:Y:S04]  /*37600*/  STL.64 [R1+0x3980], R6 ;  /* 0x0039800601007387 */ /* 0x004fe80000100a00 */
[----:B----4-:R0:W-:Y:S04]  /*37610*/  STL.64 [R1+0x3978], R4 ;  /* 0x0039780401007387 */ /* 0x0101e80000100a00 */
[----:B0-----:R-:W2:Y:S04]  /*37620*/  LDL.LU.64 R4, [R1+0xc00] ;  /* 0x000c000001047983 */ /* 0x001ea80000300a00 */
[----:B------:R-:W2:Y:S04]  /*37630*/  LDL.LU.64 R6, [R1+0xc08] ;  /* 0x000c080001067983 */ /* 0x000ea80000300a00 */
[----:B------:R0:W-:Y:S04]  /*37640*/  STL.64 [R1+0x3828], R26 ;  /* 0x0038281a01007387 */ /* 0x0001e80000100a00 */
[----:B0-----:R-:W3:Y:S04]  /*37650*/  LDL.LU R26, [R1+0x1450] ;  /* 0x00145000011a7983 */ /* 0x001ee80000300800 */
[----:B------:R-:W3:Y:S04]  /*37660*/  LDL.LU R27, [R1+0x144c] ;  /* 0x00144c00011b7983 */ /* 0x000ee80000300800 */
[----:B------:R0:W-:Y:S04]  /*37670*/  STL.64 [R1+0x3820], R24 ;  /* 0x0038201801007387 */ /* 0x0001e80000100a00 */
[----:B0-----:R-:W4:Y:S04]  /*37680*/  LDL.LU R24, [R1+0x1458] ;  /* 0x0014580001187983 */ /* 0x001f280000300800 */
[----:B------:R-:W4:Y:S04]  /*37690*/  LDL.LU R25, [R1+0x1454] ;  /* 0x0014540001197983 */ /* 0x000f280000300800 */
        /* <DEDUP_REMOVED lines=29> */
[----:B------:R0:W-:Y:S04]  /*37870*/  STL.64 [R1+0x37e0], R16 ;  /* 0x0037e01001007387 */ /* 0x0001e80000100a00 */
[----:B0-----:R-:W3:Y:S04]  /*37880*/  LDL.LU R16, [R1+0x1440] ;  /* 0x0014400001107983 */ /* 0x001ee80000300800 */
[----:B------:R-:W3:Y:S01]  /*37890*/  LDL.LU R17, [R1+0x143c] ;  /* 0x00143c0001117983 */ /* 0x000ee20000300800 */
        /* <DEDUP_REMOVED lines=16> */
[C---:B--2---:R-:W-:Y:S08]  /*379a0*/  HMMA.16816.F32 R20, R12.reuse, R6, R20 ;  /* 0x000000060c14723c */ /* 0x044ff00000001814 */
[----:B---3--:R-:W-:Y:S11]  /*379b0*/  HMMA.16816.F32 R8, R12, R4, R8 ;  /* 0x000000040c08723c */ /* 0x008ff60000001808 */
[----:B------:R0:W-:Y:S04]  /*379c0*/  STL.64 [R1+0xbe0], R20 ;  /* 0x000be01401007387 */ /* 0x0001e80000100a00 */
[----:B------:R1:W-:Y:S04]  /*379d0*/  STL.64 [R1+0xbe8], R22 ;  /* 0x000be81601007387 */ /* 0x0003e80000100a00 */
[----:B0-----:R-:W2:Y:S04]  /*379e0*/  LDL.LU.64 R20, [R1+0x5b0] ;  /* 0x0005b00001147983 */ /* 0x001ea80000300a00 */
[----:B-1----:R-:W2:Y:S04]  /*379f0*/  LDL.LU.64 R22, [R1+0x5b8] ;  /* 0x0005b80001167983 */ /* 0x002ea80000300a00 */
[----:B------:R-:W-:Y:S04]  /*37a00*/  STL [R1+0x37bc], R7 ;  /* 0x0037bc0701007387 */ /* 0x000fe80000100800 */
[----:B------:R-:W-:Y:S04]  /*37a10*/  STL [R1+0x37b4], R4 ;  /* 0x0037b40401007387 */ /* 0x000fe80000100800 */
[----:B------:R0:W-:Y:S04]  /*37a20*/  STL [R1+0x37b0], R5 ;  /* 0x0037b00501007387 */ /* 0x0001e80000100800 */
[----:B------:R1:W-:Y:S04]  /*37a30*/  STL.64 [R1+0xbd0], R8 ;  /* 0x000bd00801007387 */ /* 0x0003e80000100a00 */
[----:B------:R-:W-:Y:S01]  /*37a40*/  STL.64 [R1+0xbd8], R10 ;  /* 0x000bd80a01007387 */ /* 0x000fe20000100a00 */
[----:B0-----:R-:W-:-:S02]  /*37a50*/  IMAD R5, R27, 0x100, R26 ;  /* 0x000001001b057824 */ /* 0x001fc400078e021a */
[----:B------:R-:W-:Y:S02]  /*37a60*/  IMAD.MOV.U32 R26, RZ, RZ, R3 ;  /* 0x000000ffff1a7224 */ /* 0x000fe400078e0003 */
[----:B------:R-:W2:Y:S04]  /*37a70*/  LDL.LU R3, [R1+0x3960] ;  /* 0x0039600001037983 */ /* 0x000ea80000300800 */
[----:B------:R-:W3:Y:S01]  /*37a80*/  LDL R27, [R1+0x44] ;  /* 0x00004400011b7983 */ /* 0x000ee20000100800 */
[----:B----4-:R-:W-:-:S03]  /*37a90*/  IMAD R4, R25, 0x100, R24 ;  /* 0x0000010019047824 */ /* 0x010fc600078e0218 */
[----:B------:R-:W4:Y:S04]  /*37aa0*/  LDL R24, [R1+0x48] ;  /* 0x0000480001187983 */ /* 0x000f280000100800 */
[----:B------:R-:W4:Y:S01]  /*37ab0*/  LDL R25, [R1+0x4c] ;  /* 0x00004c0001197983 */ /* 0x000f220000100800 */
[----:B-1----:R-:W-:Y:S02]  /*37ac0*/  IMAD R8, R17, 0x100, R16 ;  /* 0x0000010011087824 */ /* 0x002fe400078e0210 */
[----:B------:R-:W-:Y:S01]  /*37ad0*/  IMAD R7, R19, 0x100, R18 ;  /* 0x0000010013077824 */ /* 0x000fe200078e0212 */
[----:B------:R-:W4:Y:S04]  /*37ae0*/  LDL.64 R16, [R1+0x98] ;  /* 0x0000980001107983 */ /* 0x000f280000100a00 */
[----:B------:R-:W4:Y:S01]  /*37af0*/  LDL.64 R18, [R1+0x90] ;  /* 0x0000900001127983 */ /* 0x000f220000100a00 */
[----:B--2---:R-:W-:Y:S03]  /*37b00*/  HMMA.16816.F32 R12, R12, R2, R20 ;  /* 0x000000020c0c723c */ /* 0x004fe60000001814 */
[----:B---3--:R-:W-:Y:S04]  /*37b10*/  STL.64 [R1+0x38d0], R26 ;  /* 0x0038d01a01007387 */ /* 0x008fe80000100a00 */
[----:B----4-:R0:W-:Y:S04]  /*37b20*/  STL.64 [R1+0x38c8], R24 ;  /* 0x0038c81801007387 */ /* 0x0101e80000100a00 */
[----:B------:R-:W2:Y:S08]  /*37b30*/  LDL R22, [R1+0x50] ;  /* 0x0000500001167983 */ /* 0x000eb00000100800 */
[----:B------:R-:W-:Y:S04]  /*37b40*/  STL.64 [R1+0x5b0], R12 ;  /* 0x0005b00c01007387 */ /* 0x000fe80000100a00 */
[----:B------:R-:W-:Y:S04]  /*37b50*/  STL.64 [R1+0x5b8], R14 ;  /* 0x0005b80e01007387 */ /* 0x000fe80000100a00 */
[----:B------:R-:W2:Y:S04]  /*37b60*/  LDL R23, [R1+0x54] ;  /* 0x0000540001177983 */ /* 0x000ea80000100800 */
[----:B------:R-:W3:Y:S04]  /*37b70*/  LDL R20, [R1+0x58] ;  /* 0x0000580001147983 */ /* 0x000ee80000100800 */
[----:B------:R-:W3:Y:S04]  /*37b80*/  LDL R21, [R1+0x5c] ;  /* 0x00005c0001157983 */ /* 0x000ee80000100800 */
[----:B0-----:R-:W4:Y:S04]  /*37b90*/  LDL.LU.64 R24, [R1+0xbc0] ;  /* 0x000bc00001187983 */ /* 0x001f280000300a00 */
[----:B------:R-:W4:Y:S04]  /*37ba0*/  LDL.LU.64 R26, [R1+0xbc8] ;  /* 0x000bc800011a7983 */ /* 0x000f280000300a00 */
[----:B--2---:R0:W-:Y:S04]  /*37bb0*/  STL.64 [R1+0x38e0], R22 ;  /* 0x0038e01601007387 */ /* 0x0041e80000100a00 */
[----:B---3--:R1:W-:Y:S04]  /*37bc0*/  STL.64 [R1+0x38d8], R20 ;  /* 0x0038d81401007387 */ /* 0x0083e80000100a00 */
[----:B------:R-:W-:Y:S04]  /*37bd0*/  STL [R1+0x37b8], R3 ;  /* 0x0037b80301007387 */ /* 0x000fe80000100800 */
[----:B0-----:R-:W2:Y:S04]  /*37be0*/  LDL R22, [R1+0x60] ;  /* 0x0000600001167983 */ /* 0x001ea80000100800 */
[----:B------:R-:W2:Y:S01]  /*37bf0*/  LDL R23, [R1+0x64] ;  /* 0x0000640001177983 */ /* 0x000ea20000100800 */
[----:B------:R-:W-:-:S03]  /*37c00*/  F2FP.F16.E4M3.UNPACK_B R12, R8 ;  /* 0x00000008ff0c723e */ /* 0x000fc600020006ff */
[----:B--2---:R0:W-:Y:S04]  /*37c10*/  STL.64 [R1+0x38f8], R22 ;  /* 0x0038f81601007387 */ /* 0x0041e80000100a00 */
[----:B------:R-:W2:Y:S04]  /*37c20*/  LDL.LU.64 R8, [R1+0xbb0] ;  /* 0x000bb00001087983 */ /* 0x000ea80000300a00 */
[----:B------:R-:W2:Y:S04]  /*37c30*/  LDL.LU.64 R10, [R1+0xbb8] ;  /* 0x000bb800010a7983 */ /* 0x000ea80000300a00 */
[----:B-1----:R-:W3:Y:S04]  /*37c40*/  LDL R20, [R1+0x68] ;  /* 0x0000680001147983 */ /* 0x002ee80000100800 */
[----:B------:R-:W3:Y:S04]  /*37c50*/  LDL R21, [R1+0x6c] ;  /* 0x00006c0001157983 */ /* 0x000ee80000100800 */
[----:B0-----:R-:W2:Y:S01]  /*37c60*/  LDL.64 R22, [R1+0x70] ;  /* 0x0000700001167983 */ /* 0x001ea20000100a00 */
[----:B------:R-:W-:-:S02]  /*37c70*/  F2FP.F16.E4M3.UNPACK_B R13, R7 ;  /* 0x00000007ff0d723e */ /* 0x000fc400020006ff */
[----:B------:R-:W-:Y:S02]  /*37c80*/  F2FP.F16.E4M3.UNPACK_B R14, R5 ;  /* 0x00000005ff0e723e */ /* 0x000fe400020006ff */
[----:B------:R-:W-:-:S07]  /*37c90*/  F2FP.F16.E4M3.UNPACK_B R15, R4 ;  /* 0x00000004ff0f723e */ /* 0x000fce00020006ff */
[C---:B----4-:R-:W-:Y:S01]  /*37ca0*/  HMMA.16816.F32 R24, R12.reuse, R16, R24 ;  /* 0x000000100c18723c */ /* 0x050fe20000001818 */
[----:B--2---:R0:W-:Y:S04]  /*37cb0*/  STL.64 [R1+0x3928], R22 ;  /* 0x0039281601007387 */ /* 0x0041e80000100a00 */
[----:B0-----:R-:W2:Y:S04]  /*37cc0*/  LDL R22, [R1+0x78] ;  /* 0x0000780001167983 */ /* 0x001ea80000100800 */
[----:B------:R-:W2:Y:S04]  /*37cd0*/  LDL R23, [R1+0x7c] ;  /* 0x00007c0001177983 */ /* 0x000ea80000100800 */
[----:B---3--:R0:W-:Y:S04]  /*37ce0*/  STL.64 [R1+0x3920], R20 ;  /* 0x0039201401007387 */ /* 0x0081e80000100a00 */
[----:B0-----:R-:W3:Y:S01]  /*37cf0*/  LDL.64 R20, [R1+0x80] ;  /* 0x0000800001147983 */ /* 0x001ee20000100a00 */
[----:B------:R-:W-:Y:S03]  /*37d00*/  HMMA.16816.F32 R8, R12, R18, R8 ;  /* 0x000000120c08723c */ /* 0x000fe60000001808 */
[----:B--2---:R0:W-:Y:S04]  /*37d10*/  STL.64 [R1+0x3948], R22 ;  /* 0x0039481601007387 */ /* 0x0041e80000100a00 */
[----:B0-----:R-:W2:Y:S04]  /*37d20*/  LDL R22, [R1+0x88] ;  /* 0x0000880001167983 */ /* 0x001ea80000100800 */
[----:B------:R-:W2:Y:S04]  /*37d30*/  LDL R23, [R1+0x8c] ;  /* 0x00008c0001177983 */ /* 0x000ea80000100800 */
[----:B---3--:R-:W-:Y:S04]  /*37d40*/  STL.64 [R1+0x3940], R20 ;  /* 0x0039401401007387 */ /* 0x008fe80000100a00 */
[----:B------:R0:W-:Y:S04]  /*37d50*/  STL.64 [R1+0xbc0], R24 ;  /* 0x000bc01801007387 */ /* 0x0001e80000100a00 */
[----:B------:R1:W-:Y:S04]  /*37d60*/  STL.64 [R1+0xbc8], R26 ;  /* 0x000bc81a01007387 */ /* 0x0003e80000100a00 */
[----:B------:R-:W-:Y:S04]  /*37d70*/  STL.64 [R1+0xbb0], R8 ;  /* 0x000bb00801007387 */ /* 0x000fe80000100a00 */
[----:B------:R-:W-:Y:S04]  /*37d80*/  STL.64 [R1+0xbb8], R10 ;  /* 0x000bb80a01007387 */ /* 0x000fe80000100a00 */
[----:B0-----:R-:W3:Y:S04]  /*37d90*/  LDL.LU.64 R24, [R1+0xb40] ;  /* 0x000b400001187983 */ /* 0x001ee80000300a00 */
[----:B-1----:R-:W4:Y:S04]  /*37da0*/  LDL.LU.64 R26, [R1+0xb48] ;  /* 0x000b4800011a7983 */ /* 0x002f280000300a00 */
[----:B----4-:R-:W-:Y:S04]  /*37db0*/  STL.64 [R1+0x38f0], R26 ;  /* 0x0038f01a01007387 */ /* 0x010fe80000100a00 */
[----:B---3--:R0:W-:Y:S04]  /*37dc0*/  STL.64 [R1+0x38e8], R24 ;  /* 0x0038e81801007387 */ /* 0x0081e80000100a00 */
[----:B0-----:R-:W3:Y:S04]  /*37dd0*/  LDL.LU.64 R24, [R1+0xb50] ;  /* 0x000b500001187983 */ /* 0x001ee80000300a00 */
[----:B------:R-:W4:Y:S04]  /*37de0*/  LDL.LU.64 R26, [R1+0xb58] ;  /* 0x000b5800011a7983 */ /* 0x000f280000300a00 */
        /* <DEDUP_REMOVED lines=14> */
[----:B0-----:R-:W2:Y:S04]  /*37ed0*/  LDL.LU.64 R24, [R1+0xba0] ;  /* 0x000ba00001187983 */ /* 0x001ea80000300a00 */
[----:B------:R-:W2:Y:S01]  /*37ee0*/  LDL.LU.64 R26, [R1+0xba8] ;  /* 0x000ba800011a7983 */ /* 0x000ea20000300a00 */
[----:B------:R-:W-:-:S02]  /*37ef0*/  IMAD.MOV.U32 R4, RZ, RZ, R16 ;  /* 0x000000ffff047224 */ /* 0x000fc400078e0010 */
[----:B------:R-:W-:Y:S02]  /*37f00*/  IMAD.MOV.U32 R5, RZ, RZ, R17 ;  /* 0x000000ffff057224 */ /* 0x000fe400078e0011 */
[----:B------:R-:W-:Y:S02]  /*37f10*/  IMAD.MOV.U32 R7, RZ, RZ, R18 ;  /* 0x000000ffff077224 */ /* 0x000fe400078e0012 */
[----:B------:R-:W-:Y:S01]  /*37f20*/  IMAD.MOV.U32 R3, RZ, RZ, R19 ;  /* 0x000000ffff037224 */ /* 0x000fe200078e0013 */
[----:B------:R-:W3:Y:S04]  /*37f30*/  LDL.LU.64 R16, [R1+0xb20] ;  /* 0x000b200001107983 */ /* 0x000ee80000300a00 */
[----:B------:R-:W3:Y:S04]  /*37f40*/  LDL.LU.64 R18, [R1+0xb28] ;  /* 0x000b280001127983 */ /* 0x000ee80000300a00 */
[----:B------:R-:W4:Y:S04]  /*37f50*/  LDL.LU.64 R8, [R1+0xb10] ;  /* 0x000b100001087983 */ /* 0x000f280000300a00 */
[----:B------:R-:W4:Y:S04]  /*37f60*/  LDL.LU.64 R10, [R1+0xb18] ;  /* 0x000b1800010a7983 */ /* 0x000f280000300a00 */
[----:B------:R-:W-:Y:S04]  /*37f70*/  STL.64 [R1+0x37c8], R6 ;  /* 0x0037c80601007387 */ /* 0x000fe80000100a00 */
[----:B------:R0:W-:Y:S04]  /*37f80*/  STL.64 [R1+0x37c0], R4 ;  /* 0x0037c00401007387 */ /* 0x0001e80000100a00 */
[----:B0-----:R-:W3:Y:S04]  /*37f90*/  LDL.LU.64 R4, [R1+0xb90] ;  /* 0x000b900001047983 */ /* 0x001ee80000300a00 */
[----:B------:R-:W3:Y:S01]  /*37fa0*/  LDL.LU.64 R6, [R1+0xb98] ;  /* 0x000b980001067983 */ /* 0x000ee20000300a00 */
[----:B--2---:R-:W-:Y:S03]  /*37fb0*/  HMMA.16816.F32 R20, R12, R22, R24 ;  /* 0x000000160c14723c */ /* 0x004fe60000001818 */
[----:B------:R-:W2:Y:S04]  /*37fc0*/  LDL.LU.64 R26, [R1+0x3958] ;  /* 0x00395800011a7983 */ /* 0x000ea80000300a00 */
[----:B------:R-:W2:-:S12]  /*37fd0*/  LDL.LU.64 R24, [R1+0x3950] ;  /* 0x0039500001187983 */ /* 0x000e980000300a00 */
[----:B------:R-:W-:Y:S04]  /*37fe0*/  STL.64 [R1+0xba0], R20 ;  /* 0x000ba01401007387 */ /* 0x000fe80000100a00 */
[----:B------:R0:W-:Y:S04]  /*37ff0*/  STL.64 [R1+0xba8], R22 ;  /* 0x000ba81601007387 */ /* 0x0001e80000100a00 */
[----:B0-----:R-:W2:Y:S04]  /*38000*/  LDL.LU.64 R22, [R1+0x3948] ;  /* 0x0039480001167983 */ /* 0x001ea80000300a00 */
[----:B------:R-:W3:Y:S02]  /*38010*/  LDL.LU.64 R20, [R1+0x3940] ;  /* 0x0039400001147983 */ /* 0x000ee40000300a00 */
[----:B---3--:R-:W-:-:S15]  /*38020*/  HMMA.16816.F32 R4, R12, R20, R4 ;  /* 0x000000140c04723c */ /* 0x008fde0000001804 */
[----:B------:R-:W-:-:S04]  /*38030*/  NOP ;  /* 0x0000000000007918 */ /* 0x000fc80000000000 */
[----:B------:R0:W-:Y:S02]  /*38040*/  STL.64 [R1+0xb90], R4 ;  /* 0x000b900401007387 */ /* 0x0001e40000100a00 */
[----:B0-----:R-:W-:Y:S02]  /*38050*/  IMAD.MOV.U32 R5, RZ, RZ, R20 ;  /* 0x000000ffff057224 */ /* 0x001fe400078e0014 */
[----:B------:R-:W-:Y:S02]  /*38060*/  IMAD.MOV.U32 R4, RZ, RZ, R21 ;  /* 0x000000ffff047224 */ /* 0x000fe400078e0015 */
[C---:B--2---:R-:W-:Y:S01]  /*38070*/  HMMA.16816.F32 R20, R12.reuse, R22, R24 ;  /* 0x000000160c14723c */ /* 0x044fe20000001818 */
[----:B------:R-:W-:Y:S04]  /*38080*/  STL.64 [R1+0xb98], R6 ;  /* 0x000b980601007387 */ /* 0x000fe80000100a00 */
[----:B------:R-:W2:Y:S04]  /*38090*/  LDL.LU.64 R26, [R1+0x3938] ;  /* 0x00393800011a7983 */ /* 0x000ea80000300a00 */
[----:B------:R-:W2:Y:S10]  /*380a0*/  LDL.LU.64 R24, [R1+0x3930] ;  /* 0x0039300001187983 */ /* 0x000eb40000300a00 */
[----:B------:R-:W-:Y:S04]  /*380b0*/  STL.64 [R1+0xb80], R20 ;  /* 0x000b801401007387 */ /* 0x000fe80000100a00 */
[----:B------:R0:W-:Y:S04]  /*380c0*/  STL.64 [R1+0xb88], R22 ;  /* 0x000b881601007387 */ /* 0x0001e80000100a00 */
[----:B0-----:R-:W2:Y:S04]  /*380d0*/  LDL.LU.64 R22, [R1+0x3928] ;  /* 0x0039280001167983 */ /* 0x001ea80000300a00 */
[----:B------:R-:W3:Y:S01]  /*380e0*/  LDL.LU.64 R20, [R1+0x3920] ;  /* 0x0039200001147983 */ /* 0x000ee20000300a00 */
[----:B--2---:R-:W-:-:S15]  /*380f0*/  HMMA.16816.F32 R24, R12, R22, R24 ;  /* 0x000000160c18723c */ /* 0x004fde0000001818 */
[----:B------:R-:W-:-:S04]  /*38100*/  NOP ;  /* 0x0000000000007918 */ /* 0x000fc80000000000 */
[----:B------:R-:W-:Y:S04]  /*38110*/  STL.64 [R1+0xb70], R24 ;  /* 0x000b701801007387 */ /* 0x000fe80000100a00 */
[----:B------:R0:W-:Y:S04]  /*38120*/  STL.64 [R1+0xb78], R26 ;  /* 0x000b781a01007387 */ /* 0x0001e80000100a00 */
[----:B0-----:R-:W3:Y:S04]  /*38130*/  LDL.LU.64 R26, [R1+0x3918] ;  /* 0x00391800011a7983 */ /* 0x001ee80000300a00 */
[----:B------:R-:W3:Y:S01]  /*38140*/  LDL.LU.64 R24, [R1+0x3910] ;  /* 0x0039100001187983 */ /* 0x000ee20000300a00 */
[----:B------:R-:W-:-:S02]  /*38150*/  IMAD.MOV.U32 R7, RZ, RZ, R22 ;  /* 0x000000ffff077224 */ /* 0x000fc400078e0016 */
[----:B------:R-:W-:-:S05]  /*38160*/  IMAD.MOV.U32 R6, RZ, RZ, R23 ;  /* 0x000000ffff067224 */ /* 0x000fca00078e0017 */
[----:B------:R-:W-:Y:S04]  /*38170*/  STL.64 [R1+0x37f8], R6 ;  /* 0x0037f80601007387 */ /* 0x000fe80000100a00 */
[----:B------:R0:W-:Y:S04]  /*38180*/  STL.64 [R1+0x37f0], R4 ;  /* 0x0037f00401007387 */ /* 0x0001e80000100a00 */
[----:B0-----:R-:W2:Y:S04]  /*38190*/  LDL.LU.64 R4, [R1+0xb30] ;  /* 0x000b300001047983 */ /* 0x001ea80000300a00 */
[----:B------:R-:W2:Y:S01]  /*381a0*/  LDL.LU.64 R6, [R1+0xb38] ;  /* 0x000b380001067983 */ /* 0x000ea20000300a00 */
        /* <DEDUP_REMOVED lines=17> */
[----:B0-----:R-:W4:Y:S04]  /*382c0*/  LDL.LU.64 R26, [R1+0x38d0] ;  /* 0x0038d000011a7983 */ /* 0x001f280000300a00 */
[----:B------:R-:W3:Y:S01]  /*382d0*/  LDL.LU.64 R24, [R1+0x38c8] ;  /* 0x0038c80001187983 */ /* 0x000ee20000300a00 */
[----:B--2---:R-:W-:-:S15]  /*382e0*/  HMMA.16816.F32 R20, R12, R22, R4 ;  /* 0x000000160c14723c */ /* 0x004fde0000001804 */
[----:B------:R-:W-:-:S04]  /*382f0*/  NOP ;  /* 0x0000000000007918 */ /* 0x000fc80000000000 */
[----:B------:R-:W-:Y:S04]  /*38300*/  STL.64 [R1+0xb30], R20 ;  /* 0x000b301401007387 */ /* 0x000fe80000100a00 */
[----:B------:R-:W-:Y:S01]  /*38310*/  STL.64 [R1+0xb38], R22 ;  /* 0x000b381601007387 */ /* 0x000fe20000100a00 */
[C---:B---3--:R-:W-:Y:S03]  /*38320*/  HMMA.16816.F32 R16, R12.reuse, R24, R16 ;  /* 0x000000180c10723c */ /* 0x048fe60000001810 */
[----:B------:R-:W2:Y:S05]  /*38330*/  LDL.LU.64 R24, [R1+0xa80] ;  /* 0x000a800001187983 */ /* 0x000eaa0000300a00 */
[----:B----4-:R-:W-:Y:S11]  /*38340*/  HMMA.16816.F32 R4, R12, R26, R8 ;  /* 0x0000001a0c04723c */ /* 0x010ff60000001808 */
[----:B------:R-:W-:Y:S04]  /*38350*/  STL.64 [R1+0xb20], R16 ;  /* 0x000b201001007387 */ /* 0x000fe80000100a00 */
[----:B------:R-:W-:Y:S04]  /*38360*/  STL.64 [R1+0xb28], R18 ;  /* 0x000b281201007387 */ /* 0x000fe80000100a00 */
[----:B------:R-:W3:Y:S04]  /*38370*/  LDL.LU.64 R26, [R1+0xa88] ;  /* 0x000a8800011a7983 */ /* 0x000ee80000300a00 */
[----:B------:R-:W-:Y:S04]  /*38380*/  STL.64 [R1+0xb10], R4 ;  /* 0x000b100401007387 */ /* 0x000fe80000100a00 */
[----:B------:R-:W-:Y:S04]  /*38390*/  STL.64 [R1+0xb18], R6 ;  /* 0x000b180601007387 */ /* 0x000fe80000100a00 */
[----:B---3--:R0:W-:Y:S04]  /*383a0*/  STL.64 [R1+0x3838], R26 ;  /* 0x0038381a01007387 */ /* 0x0081e80000100a00 */
[----:B0-----:R-:W3:Y:S01]  /*383b0*/  LDL R26, [R1] ;  /* 0x00000000011a7983 */ /* 0x001ee20000100800 */
[----:B------:R-:W-:-:S03]  /*383c0*/  IMAD.MOV.U32 R27, RZ, RZ, R0 ;  /* 0x000000ffff1b7224 */ /* 0x000fc600078e0000 */
[----:B------:R-:W4:Y:S04]  /*383d0*/  LDL.LU R0, [R1+0x38c4] ;  /* 0x0038c40001007983 */ /* 0x000f280000300800 */
[----:B--2---:R0:W-:Y:S04]  /*383e0*/  STL.64 [R1+0x3830], R24 ;  /* 0x0038301801007387 */ /* 0x0041e80000100a00 */
[----:B------:R-:W2:Y:S04]  /*383f0*/  LDL R10, [R1+0x18] ;  /* 0x00001800010a7983 */ /* 0x000ea80000100800 */
[----:B------:R-:W2:Y:S04]  /*38400*/  LDL R11, [R1+0x1c] ;  /* 0x00001c00010b7983 */ /* 0x000ea80000100800 */
[----:B------:R-:W3:Y:S04]  /*38410*/  LDL R8, [R1+0x20] ;  /* 0x0000200001087983 */ /* 0x000ee80000100800 */
[----:B------:R-:W3:Y:S04]  /*38420*/  LDL R9, [R1+0x24] ;  /* 0x0000240001097983 */ /* 0x000ee80000100800 */
[----:B0-----:R-:W4:Y:S04]  /*38430*/  LDL R24, [R1+0x8] ;  /* 0x0000080001187983 */ /* 0x001f280000100800 */
[----:B------:R-:W4:Y:S04]  /*38440*/  LDL R25, [R1+0xc] ;  /* 0x00000c0001197983 */ /* 0x000f280000100800 */
[----:B--2---:R-:W-:Y:S04]  /*38450*/  STL.64 [R1+0x3888], R10 ;  /* 0x0038880a01007387 */ /* 0x004fe80000100a00 */
[----:B---3--:R-:W-:Y:S04]  /*38460*/  STL.64 [R1+0x38a0], R8 ;  /* 0x0038a00801007387 */ /* 0x008fe80000100a00 */
[----:B------:R0:W-:Y:S04]  /*38470*/  STL.64 [R1+0x3850], R26 ;  /* 0x0038501a01007387 */ /* 0x0001e80000100a00 */
[----:B0-----:R-:W2:Y:S01]  /*38480*/  LDL R26, [R1+0x10] ;  /* 0x00001000011a7983 */ /* 0x001ea20000100800 */
[----:B----4-:R-:W-:-:S03]  /*38490*/  IMAD.MOV.U32 R27, RZ, RZ, R0 ;  /* 0x000000ffff1b7224 */ /* 0x010fc600078e0000 */
[----:B------:R-:W3:Y:S04]  /*384a0*/  LDL.LU R0, [R1+0x38c0] ;  /* 0x0038c00001007983 */ /* 0x000ee80000300800 */
[----:B------:R-:W4:Y:S04]  /*384b0*/  LDL R10, [R1+0x28] ;  /* 0x00002800010a7983 */ /* 0x000f280000100800 */
[----:B------:R-:W4:Y:S04]  /*384c0*/  LDL R11, [R1+0x2c] ;  /* 0x00002c00010b7983 */ /* 0x000f280000100800 */
[----:B----4-:R0:W-:Y:S04]  /*384d0*/  STL.64 [R1+0x38b8], R10 ;  /* 0x0038b80a01007387 */ /* 0x0101e80000100a00 */
[----:B------:R-:W4:Y:S04]  /*384e0*/  LDL R18, [R1+0x30] ;  /* 0x0000300001127983 */ /* 0x000f280000100800 */
[----:B------:R-:W4:Y:S04]  /*384f0*/  LDL R19, [R1+0x34] ;  /* 0x0000340001137983 */ /* 0x000f280000100800 */
[----:B------:R-:W3:Y:S04]  /*38500*/  LDL R16, [R1+0x38] ;  /* 0x0000380001107983 */ /* 0x000ee80000100800 */
[----:B------:R-:W3:Y:S04]  /*38510*/  LDL.LU.64 R8, [R1+0xb00] ;  /* 0x000b000001087983 */ /* 0x000ee80000300a00 */
[----:B0-----:R-:W3:Y:S04]  /*38520*/  LDL.LU.64 R10, [R1+0xb08] ;  /* 0x000b0800010a7983 */ /* 0x001ee80000300a00 */
[----:B------:R-:W4:Y:S04]  /*38530*/  LDL.LU.64 R4, [R1+0xaf0] ;  /* 0x000af00001047983 */ /* 0x000f280000300a00 */
[----:B------:R-:W4:Y:S04]  /*38540*/  LDL.LU.64 R6, [R1+0xaf8] ;  /* 0x000af80001067983 */ /* 0x000f280000300a00 */
[----:B------:R0:W-:Y:S04]  /*38550*/  STL.64 [R1+0x3868], R24 ;  /* 0x0038681801007387 */ /* 0x0001e80000100a00 */
[----:B--2---:R1:W-:Y:S04]  /*38560*/  STL.64 [R1+0x3880], R26 ;  /* 0x0038801a01007387 */ /* 0x0043e80000100a00 */
[----:B0-----:R-:W2:Y:S04]  /*38570*/  LDL.LU.64 R24, [R1+0xac0] ;  /* 0x000ac00001187983 */ /* 0x001ea80000300a00 */
[----:B-1----:R-:W2:Y:S04]  /*38580*/  LDL.LU.64 R26, [R1+0xac8] ;  /* 0x000ac800011a7983 */ /* 0x002ea80000300a00 */
[----:B--2---:R-:W-:Y:S04]  /*38590*/  STL.64 [R1+0x3898], R26 ;  /* 0x0038981a01007387 */ /* 0x004fe80000100a00 */
[----:B------:R0:W-:Y:S04]  /*385a0*/  STL.64 [R1+0x3890], R24 ;  /* 0x0038901801007387 */ /* 0x0001e80000100a00 */
[----:B0-----:R-:W2:Y:S04]  /*385b0*/  LDL.LU.64 R24, [R1+0xad0] ;  /* 0x000ad00001187983 */ /* 0x001ea80000300a00 */
[----:B------:R-:W2:Y:S04]  /*385c0*/  LDL.LU.64 R26, [R1+0xad8] ;  /* 0x000ad800011a7983 */ /* 0x000ea80000300a00 */
        /* <DEDUP_REMOVED lines=9> */
[----:B------:R-:W2:Y:S04]  /*38660*/  LDL.LU.64 R22, [R1+0xa78] ;  /* 0x000a780001167983 */ /* 0x000ea80000300a00 */
[----:B--2---:R-:W-:Y:S04]  /*38670*/  STL.64 [R1+0x3848], R22 ;  /* 0x0038481601007387 */ /* 0x004fe80000100a00 */
[----:B------:R0:W-:Y:S04]  /*38680*/  STL.64 [R1+0x3840], R20 ;  /* 0x0038401401007387 */ /* 0x0001e80000100a00 */
[----:B0-----:R-:W2:Y:S04]  /*38690*/  LDL.LU.64 R20, [R1+0xa90] ;  /* 0x000a900001147983 */ /* 0x001ea80000300a00 */
[----:B------:R-:W2:Y:S01]  /*386a0*/  LDL.LU.64 R22, [R1+0xa98] ;  /* 0x000a980001167983 */ /* 0x000ea20000300a00 */
[----:B---3--:R-:W-:-:S07]  /*386b0*/  IMAD.MOV.U32 R17, RZ, RZ, R0 ;  /* 0x000000ffff117224 */ /* 0x008fce00078e0000 */
[C---:B------:R-:W-:Y:S01]  /*386c0*/  HMMA.16816.F32 R8, R12.reuse, R16, R8 ;  /* 0x000000100c08723c */ /* 0x040fe20000001808 */
[----:B--2---:R-:W-:Y:S04]  /*386d0*/  STL.64 [R1+0x3860], R22 ;  /* 0x0038601601007387 */ /* 0x004fe80000100a00 */
[----:B------:R0:W-:Y:S04]  /*386e0*/  STL.64 [R1+0x3858], R20 ;  /* 0x0038581401007387 */ /* 0x0001e80000100a00 */
[----:B0-----:R-:W2:Y:S04]  /*386f0*/  LDL.LU.64 R20, [R1+0xaa0] ;  /* 0x000aa00001147983 */ /* 0x001ea80000300a00 */
[----:B------:R-:W3:Y:S04]  /*38700*/  LDL.LU.64 R22, [R1+0xaa8] ;  /* 0x000aa80001167983 */ /* 0x000ee80000300a00 */
[----:B---3--:R-:W-:Y:S04]  /*38710*/  STL.64 [R1+0x3878], R22 ;  /* 0x0038781601007387 */ /* 0x008fe80000100a00 */
[----:B--2---:R0:W-:Y:S04]  /*38720*/  STL.64 [R1+0x3870], R20 ;  /* 0x0038701401007387 */ /* 0x0041e80000100a00 */
[----:B0-----:R-:W2:Y:S04]  /*38730*/  LDL.LU.64 R20, [R1+0xab0] ;  /* 0x000ab00001147983 */ /* 0x001ea80000300a00 */
[----:B------:R-:W2:Y:S04]  /*38740*/  LDL.LU.64 R22, [R1+0xab8] ;  /* 0x000ab80001167983 */ /* 0x000ea80000300a00 */
[----:B------:R-:W-:Y:S04]  /*38750*/  STL.64 [R1+0xb00], R8 ;  /* 0x000b000801007387 */ /* 0x000fe80000100a00 */
[----:B------:R0:W-:Y:S04]  /*38760*/  STL.64 [R1+0xb08], R10 ;  /* 0x000b080a01007387 */ /* 0x0001e80000100a00 */
[----:B0-----:R-:W3:Y:S01]  /*38770*/  LDL.LU.64 R10, [R1+0x38b8] ;  /* 0x0038b800010a7983 */ /* 0x001ee20000300a00 */
[----:B----4-:R-:W-:Y:S03]  /*38780*/  HMMA.16816.F32 R16, R12, R18, R4 ;  /* 0x000000120c10723c */ /* 0x010fe60000001804 */
[----:B------:R-:W4:Y:S04]  /*38790*/  LDL.LU.64 R4, [R1+0xa50] ;  /* 0x000a500001047983 */ /* 0x000f280000300a00 */
[----:B------:R-:W4:-:S12]  /*387a0*/  LDL.LU.64 R6, [R1+0xa58] ;  /* 0x000a580001067983 */ /* 0x000f180000300a00 */
[----:B------:R0:W-:Y:S04]  /*387b0*/  STL.64 [R1+0xaf0], R16 ;  /* 0x000af01001007387 */ /* 0x0001e80000100a00 */
[----:B------:R1:W-:Y:S04]  /*387c0*/  STL.64 [R1+0xaf8], R18 ;  /* 0x000af81201007387 */ /* 0x0003e80000100a00 */
[----:B0-----:R-:W2:Y:S04]  /*387d0*/  LDL.LU.64 R16, [R1+0xa40] ;  /* 0x000a400001107983 */ /* 0x001ea80000300a00 */
[----:B-1----:R-:W2:Y:S01]  /*387e0*/  LDL.LU.64 R18, [R1+0xa48] ;  /* 0x000a480001127983 */ /* 0x002ea20000300a00 */
[----:B---3--:R-:W-:Y:S03]  /*387f0*/  HMMA.16816.F32 R8, R12, R10, R24 ;  /* 0x0000000a0c08723c */ /* 0x008fe60000001818 */
[----:B------:R-:W3:Y:S04]  /*38800*/  LDL.LU.64 R26, [R1+0x38b0] ;  /* 0x0038b000011a7983 */ /* 0x000ee80000300a00 */
[----:B------:R-:W3:-:S12]  /*38810*/  LDL.LU.64 R24, [R1+0x38a8] ;  /* 0x0038a80001187983 */ /* 0x000ed80000300a00 */
        /* <DEDUP_REMOVED lines=10> */
[----:B------:R-:W2:-:S15]  /*388c0*/  LDL.LU.64 R26, [R1+0x3880] ;  /* 0x00388000011a7983 */ /* 0x000e9e0000300a00 */
[----:B------:R-:W-:Y:S02]  /*388d0*/  NOP ;  /* 0x0000000000007918 */ /* 0x000fe40000000000 */
[----:B------:R0:W-:Y:S04]  /*388e0*/  STL.64 [R1+0xac0], R8 ;  /* 0x000ac00801007387 */ /* 0x0001e80000100a00 */
[----:B------:R1:W-:Y:S04]  /*388f0*/  STL.64 [R1+0xac8], R10 ;  /* 0x000ac80a01007387 */ /* 0x0003e80000100a00 */
[----:B0-----:R-:W3:Y:S04]  /*38900*/  LDL.LU.64 R8, [R1+0xa30] ;  /* 0x000a300001087983 */ /* 0x001ee80000300a00 */
[----:B-1----:R-:W3:Y:S01]  /*38910*/  LDL.LU.64 R10, [R1+0xa38] ;  /* 0x000a3800010a7983 */ /* 0x002ee20000300a00 */
[----:B--2---:R-:W-:Y:S03]  /*38920*/  HMMA.16816.F32 R24, R12, R26, R20 ;  /* 0x0000001a0c18723c */ /* 0x004fe60000001814 */
[----:B------:R-:W2:Y:S04]  /*38930*/  LDL.LU.64 R22, [R1+0x3878] ;  /* 0x0038780001167983 */ /* 0x000ea80000300a00 */
[----:B------:R-:W2:-:S12]  /*38940*/  LDL.LU.64 R20, [R1+0x3870] ;  /* 0x0038700001147983 */ /* 0x000e980000300a00 */
        /* <DEDUP_REMOVED lines=32> */
[----:B0-----:R-:W4:Y:S04]  /*38b50*/  LDL.LU.64 R22, [R1+0x3808] ;  /* 0x0038080001167983 */ /* 0x001f280000300a00 */
[----:B------:R-:W2:Y:S04]  /*38b60*/  LDL.LU.64 R20, [R1+0x3800] ;  /* 0x0038000001147983 */ /* 0x000ea80000300a00 */
[----:B------:R-:W-:Y:S04]  /*38b70*/  STL.64 [R1+0x36a0], R26 ;  /* 0x0036a01a01007387 */ /* 0x000fe80000100a00 */
[----:B------:R0:W-:Y:S04]  /*38b80*/  STL.64 [R1+0x3698], R24 ;  /* 0x0036981801007387 */ /* 0x0001e80000100a00 */
[----:B0-----:R-:W3:Y:S04]  /*38b90*/  LDL.LU.64 R24, [R1+0xa20] ;  /* 0x000a200001187983 */ /* 0x001ee80000300a00 */
[----:B------:R-:W3:Y:S01]  /*38ba0*/  LDL.LU.64 R26, [R1+0xa28] ;  /* 0x000a2800011a7983 */ /* 0x000ee20000300a00 */
[C---:B----4-:R-:W-:Y:S08]  /*38bb0*/  HMMA.16816.F32 R4, R12.reuse, R22, R4 ;  /* 0x000000160c04723c */ /* 0x050ff00000001804 */
[C---:B--2---:R-:W-:Y:S11]  /*38bc0*/  HMMA.16816.F32 R16, R12.reuse, R20, R16 ;  /* 0x000000140c10723c */ /* 0x044ff60000001810 */
[----:B------:R-:W-:Y:S04]  /*38bd0*/  STL.64 [R1+0xa50], R4 ;  /* 0x000a500401007387 */ /* 0x000fe80000100a00 */
[----:B------:R0:W-:Y:S04]  /*38be0*/  STL.64 [R1+0xa58], R6 ;  /* 0x000a580601007387 */ /* 0x0001e80000100a00 */
[----:B0-----:R-:W2:Y:S04]  /*38bf0*/  LDL.LU.64 R6, [R1+0x37f8] ;  /* 0x0037f80001067983 */ /* 0x001ea80000300a00 */
[----:B------:R-:W4:Y:S04]  /*38c00*/  LDL.LU.64 R4, [R1+0x37f0] ;  /* 0x0037f00001047983 */ /* 0x000f280000300a00 */
[----:B------:R-:W-:Y:S04]  /*38c10*/  STL.64 [R1+0xa40], R16 ;  /* 0x000a401001007387 */ /* 0x000fe80000100a00 */
[----:B------:R0:W-:Y:S04]  /*38c20*/  STL.64 [R1+0xa48], R18 ;  /* 0x000a481201007387 */ /* 0x0001e80000100a00 */
[----:B0-----:R-:W2:Y:S04]  /*38c30*/  LDL.LU.64 R18, [R1+0x37e8] ;  /* 0x0037e80001127983 */ /* 0x001ea80000300a00 */
[----:B------:R-:W3:Y:S04]  /*38c40*/  LDL.LU.64 R16, [R1+0x37e0] ;  /* 0x0037e00001107983 */ /* 0x000ee80000300a00 */
[----:B------:R-:W-:Y:S04]  /*38c50*/  STL.64 [R1+0x3690], R22 ;  /* 0x0036901601007387 */ /* 0x000fe80000100a00 */
[----:B------:R0:W-:Y:S04]  /*38c60*/  STL.64 [R1+0x3688], R20 ;  /* 0x0036881401007387 */ /* 0x0001e80000100a00 */
[----:B0-----:R-:W4:Y:S04]  /*38c70*/  LDL.LU.64 R20, [R1+0xa10] ;  /* 0x000a100001147983 */ /* 0x001f280000300a00 */
[----:B------:R-:W4:Y:S01]  /*38c80*/  LDL.LU.64 R22, [R1+0xa18] ;  /* 0x000a180001167983 */ /* 0x000f220000300a00 */
[C---:B--2---:R-:W-:Y:S08]  /*38c90*/  HMMA.16816.F32 R8, R12.reuse, R18, R8 ;  /* 0x000000120c08723c */ /* 0x044ff00000001808 */
[----:B---3--:R-:W-:Y:S11]  /*38ca0*/  HMMA.16816.F32 R24, R12, R16, R24 ;  /* 0x000000100c18723c */ /* 0x008ff60000001818 */
[----:B------:R-:W-:Y:S04]  /*38cb0*/  STL.64 [R1+0xa30], R8 ;  /* 0x000a300801007387 */ /* 0x000fe80000100a00 */
[----:B------:R0:W-:Y:S04]  /*38cc0*/  STL.64 [R1+0xa38], R10 ;  /* 0x000a380a01007387 */ /* 0x0001e80000100a00 */
[----:B0-----:R-:W2:Y:S04]  /*38cd0*/  LDL.LU.64 R10, [R1+0x37d8] ;  /* 0x0037d800010a7983 */ /* 0x001ea80000300a00 */
[----:B------:R-:W3:Y:S04]  /*38ce0*/  LDL.LU.64 R8, [R1+0x37d0] ;  /* 0x0037d00001087983 */ /* 0x000ee80000300a00 */
[----:B------:R-:W3:Y:S04]  /*38cf0*/  LDL.LU R0, [R1+0x1e64] ;  /* 0x001e640001007983 */ /* 0x000ee80000300800 */
[----:B------:R0:W-:Y:S04]  /*38d00*/  STL.64 [R1+0xa20], R24 ;  /* 0x000a201801007387 */ /* 0x0001e80000100a00 */
[----:B------:R1:W-:Y:S04]  /*38d10*/  STL.64 [R1+0xa28], R26 ;  /* 0x000a281a01007387 */ /* 0x0003e80000100a00 */
[----:B0-----:R-:W3:Y:S01]  /*38d20*/  LDL.64 R24, [R1+0x78] ;  /* 0x0000780001187983 */ /* 0x001ee20000100a00 */
[----:B-1----:R-:W-:-:S02]  /*38d30*/  IMAD.MOV.U32 R26, RZ, RZ, R7 ;  /* 0x000000ffff1a7224 */ /* 0x002fc400078e0007 */
[----:B------:R-:W-:-:S05]  /*38d40*/  IMAD.MOV.U32 R27, RZ, RZ, R6 ;  /* 0x000000ffff1b7224 */ /* 0x000fca00078e0006 */
[----:B------:R4:W-:Y:S02]  /*38d50*/  STL.64 [R1+0x3748], R26 ;  /* 0x0037481a01007387 */ /* 0x0009e40000100a00 */
[----:B----4-:R-:W-:Y:S02]  /*38d60*/  IMAD.MOV.U32 R26, RZ, RZ, R5 ;  /* 0x000000ffff1a7224 */ /* 0x010fe400078e0005 */
[----:B------:R-:W-:Y:S02]  /*38d70*/  IMAD.MOV.U32 R27, RZ, RZ, R4 ;  /* 0x000000ffff1b7224 */ /* 0x000fe400078e0004 */
[----:B------:R-:W4:Y:S04]  /*38d80*/  LDL.LU.64 R4, [R1+0xa00] ;  /* 0x000a000001047983 */ /* 0x000f280000300a00 */
[----:B------:R-:W4:Y:S01]  /*38d90*/  LDL.LU.64 R6, [R1+0xa08] ;  /* 0x000a080001067983 */ /* 0x000f220000300a00 */
[C---:B--2---:R-:W-:Y:S03]  /*38da0*/  HMMA.16816.F32 R20, R12.reuse, R10, R20 ;  /* 0x0000000a0c14723c */ /* 0x044fe60000001814 */
[----:B---3--:R-:W-:Y:S04]  /*38db0*/  STL.64 [R1+0x3740], R24 ;  /* 0x0037401801007387 */ /* 0x008fe80000100a00 */
[----:B------:R0:W-:Y:S04]  /*38dc0*/  STL.64 [R1+0x3680], R18 ;  /* 0x0036801201007387 */ /* 0x0001e80000100a00 */
[----:B0-----:R-:W2:Y:S04]  /*38dd0*/  LDL.LU R18, [R1+0x1e4c] ;  /* 0x001e4c0001127983 */ /* 0x001ea80000300800 */
[----:B------:R-:W3:Y:S04]  /*38de0*/  LDL.LU R19, [R1+0x1e68] ;  /* 0x001e680001137983 */ /* 0x000ee80000300800 */
[----:B------:R-:W-:Y:S04]  /*38df0*/  STL.64 [R1+0x3678], R16 ;  /* 0x0036781001007387 */ /* 0x000fe80000100a00 */
[----:B------:R0:W-:Y:S04]  /*38e00*/  STL.64 [R1+0xa10], R20 ;  /* 0x000a101401007387 */ /* 0x0001e80000100a00 */
[----:B------:R1:W-:Y:S04]  /*38e10*/  STL.64 [R1+0xa18], R22 ;  /* 0x000a181601007387 */ /* 0x0003e80000100a00 */
[----:B0-----:R-:W2:Y:S04]  /*38e20*/  LDL.LU.64 R20, [R1+0x5a0] ;  /* 0x0005a00001147983 */ /* 0x001ea80000300a00 */
[----:B-1----:R-:W2:Y:S04]  /*38e30*/  LDL.LU.64 R22, [R1+0x5a8] ;  /* 0x0005a80001167983 */ /* 0x002ea80000300a00 */
[----:B--2---:R-:W-:Y:S04]  /*38e40*/  STL.64 [R1+0x3798], R22 ;  /* 0x0037981601007387 */ /* 0x004fe80000100a00 */
[----:B------:R0:W-:Y:S04]  /*38e50*/  STL.64 [R1+0x3790], R20 ;  /* 0x0037901401007387 */ /* 0x0001e80000100a00 */
[----:B0-----:R-:W2:Y:S04]  /*38e60*/  LDL.LU.64 R20, [R1+0x9e0] ;  /* 0x0009e00001147983 */ /* 0x001ea80000300a00 */
[----:B------:R-:W2:Y:S01]  /*38e70*/  LDL.LU.64 R22, [R1+0x9e8] ;  /* 0x0009e80001167983 */ /* 0x000ea20000300a00 */
[----:B----4-:R-:W-:Y:S03]  /*38e80*/  HMMA.16816.F32 R4, R12, R8, R4 ;  /* 0x000000080c04723c */ /* 0x010fe60000001804 */
[----:B--2---:R-:W-:Y:S04]  /*38e90*/  STL.64 [R1+0x37a8], R22 ;  /* 0x0037a81601007387 */ /* 0x004fe80000100a00 */
[----:B------:R0:W-:Y:S04]  /*38ea0*/  STL.64 [R1+0x37a0], R20 ;  /* 0x0037a01401007387 */ /* 0x0001e80000100a00 */
[----:B0-----:R-:W2:Y:S04]  /*38eb0*/  LDL.LU.64 R20, [R1+0x9f0] ;  /* 0x0009f00001147983 */ /* 0x001ea80000300a00 */
[----:B------:R-:W2:Y:S04]  /*38ec0*/  LDL.LU.64 R22, [R1+0x9f8] ;  /* 0x0009f80001167983 */ /* 0x000ea80000300a00 */
[----:B------:R-:W4:Y:S04]  /*38ed0*/  LDL.64 R24, [R1+0x88] ;  /* 0x0000880001187983 */ /* 0x000f280000100a00 */
[----:B------:R-:W-:Y:S04]  /*38ee0*/  STL.64 [R1+0x3778], R26 ;  /* 0x0037781a01007387 */ /* 0x000fe80000100a00 */
[----:B----4-:R0:W-:Y:S04]  /*38ef0*/  STL.64 [R1+0x3770], R24 ;  /* 0x0037701801007387 */ /* 0x0101e80000100a00 */
[----:B0-----:R-:W4:Y:S04]  /*38f00*/  LDL.LU R25, [R1+0x1e54] ;  /* 0x001e540001197983 */ /* 0x001f280000300800 */
[----:B------:R-:W2:Y:S04]  /*38f10*/  LDL.LU R24, [R1+0x1e5c] ;  /* 0x001e5c0001187983 */ /* 0x000ea80000300800 */
[----:B------:R-:W-:Y:S04]  /*38f20*/  STL.64 [R1+0xa00], R4 ;  /* 0x000a000401007387 */ /* 0x000fe80000100a00 */
[----:B------:R0:W-:Y:S04]  /*38f30*/  STL.64 [R1+0xa08], R6 ;  /* 0x000a080601007387 */ /* 0x0001e80000100a00 */
[----:B0-----:R-:W2:Y:S04]  /*38f40*/  LDL.LU.64 R6, [R1+0x37c8] ;  /* 0x0037c80001067983 */ /* 0x001ea80000300a00 */
[----:B------:R-:W3:Y:S01]  /*38f50*/  LDL.LU.64 R4, [R1+0x37c0] ;  /* 0x0037c00001047983 */ /* 0x000ee20000300a00 */
[----:B--2---:R-:W-:-:S03]  /*38f60*/  IMAD.MOV.U32 R16, RZ, RZ, R7 ;  /* 0x000000ffff107224 */ /* 0x004fc600078e0007 */
[----:B------:R-:W2:Y:S01]  /*38f70*/  LDL.LU R7, [R1+0x37bc] ;  /* 0x0037bc0001077983 */ /* 0x000ea20000300800 */
[----:B------:R-:W-:-:S03]  /*38f80*/  IMAD.MOV.U32 R17, RZ, RZ, R3 ;  /* 0x000000ffff117224 */ /* 0x000fc600078e0003 */
[----:B------:R-:W4:Y:S01]  /*38f90*/  LDL.LU R3, [R1+0x37b8] ;  /* 0x0037b80001037983 */ /* 0x000f220000300800 */
[----:B---3--:R-:W-:Y:S02]  /*38fa0*/  IMAD.MOV.U32 R26, RZ, RZ, R4 ;  /* 0x000000ffff1a7224 */ /* 0x008fe400078e0004 */
[----:B------:R-:W-:Y:S01]  /*38fb0*/  IMAD.MOV.U32 R27, RZ, RZ, R5 ;  /* 0x000000ffff1b7224 */ /* 0x000fe200078e0005 */
[----:B------:R-:W3:Y:S04]  /*38fc0*/  LDL.LU R4, [R1+0x37b4] ;  /* 0x0037b40001047983 */ /* 0x000ee80000300800 */
[----:B------:R-:W3:Y:S04]  /*38fd0*/  LDL.LU R5, [R1+0x37b0] ;  /* 0x0037b00001057983 */ /* 0x000ee80000300800 */
[----:B------:R0:W-:Y:S04]  /*38fe0*/  STL.64 [R1+0x3660], R10 ;  /* 0x0036600a01007387 */ /* 0x0001e80000100a00 */
[----:B0-----:R-:W4:Y:S04]  /*38ff0*/  LDL.LU R10, [R1+0x1e58] ;  /* 0x001e5800010a7983 */ /* 0x001f280000300800 */
[----:B------:R-:W3:Y:S04]  /*39000*/  LDL.LU R11, [R1+0x1e60] ;  /* 0x001e6000010b7983 */ /* 0x000ee80000300800 */
[----:B------:R0:W-:Y:S04]  /*39010*/  STL.64 [R1+0x3658], R8 ;  /* 0x0036580801007387 */ /* 0x0001e80000100a00 */
[----:B0-----:R-:W3:Y:S01]  /*39020*/  LDL.LU R9, [R1+0x1e50] ;  /* 0x001e500001097983 */ /* 0x001ee20000300800 */
[----:B--2---:R-:W-:-:S15]  /*39030*/  HMMA.16816.F32 R20, R12, R6, R20 ;  /* 0x000000060c14723c */ /* 0x004fde0000001814 */
[----:B------:R-:W-:-:S04]  /*39040*/  NOP ;  /* 0x0000000000007918 */ /* 0x000fc80000000000 */
[----:B------:R-:W-:Y:S04]  /*39050*/  STL.64 [R1+0x9f0], R20 ;  /* 0x0009f01401007387 */ /* 0x000fe80000100a00 */
[----:B------:R0:W-:Y:S04]  /*39060*/  STL.64 [R1+0x9f8], R22 ;  /* 0x0009f81601007387 */ /* 0x0001e80000100a00 */
[----:B0-----:R-:W2:Y:S04]  /*39070*/  LDL.LU.64 R22, [R1+0x37a8] ;  /* 0x0037a80001167983 */ /* 0x001ea80000300a00 */
[----:B------:R-:W2:Y:S01]  /*39080*/  LDL.LU.64 R20, [R1+0x37a0] ;  /* 0x0037a00001147983 */ /* 0x000ea20000300a00 */
[----:B---3--:R-:W-:-:S02]  /*39090*/  IMAD R18, R18, 0x100, R9 ;  /* 0x0000010012127824 */ /* 0x008fc400078e0209 */
[----:B----4-:R-:W-:Y:S02]  /*390a0*/  IMAD R25, R25, 0x100, R10 ;  /* 0x0000010019197824 */ /* 0x010fe400078e020a */
[----:B------:R-:W-:Y:S01]  /*390b0*/  IMAD R24, R24, 0x100, R11 ;  /* 0x0000010018187824 */ /* 0x000fe200078e020b */
        /* <DEDUP_REMOVED lines=8> */
[----:B------:R-:W3:Y:S04]  /*39140*/  LDL.LU.64 R8, [R1+0x9c0] ;  /* 0x0009c00001087983 */ /* 0x000ee80000300a00 */
[----:B------:R-:W4:Y:S01]  /*39150*/  LDL.LU.64 R10, [R1+0x9c8] ;  /* 0x0009c800010a7983 */ /* 0x000f220000300a00 */
[----:B--2---:R-:W-:-:S15]  /*39160*/  HMMA.16816.F32 R4, R12, R2, R20 ;  /* 0x000000020c04723c */ /* 0x004fde0000001814 */
[----:B------:R-:W-:-:S04]  /*39170*/  NOP ;  /* 0x0000000000007918 */ /* 0x000fc80000000000 */
[----:B------:R-:W-:Y:S04]  /*39180*/  STL.64 [R1+0x5a0], R4 ;  /* 0x0005a00401007387 */ /* 0x000fe80000100a00 */
[----:B------:R-:W-:Y:S04]  /*39190*/  STL.64 [R1+0x5a8], R6 ;  /* 0x0005a80601007387 */ /* 0x000fe80000100a00 */
[----:B----4-:R-:W-:Y:S04]  /*391a0*/  STL.64 [R1+0x3788], R10 ;  /* 0x0037880a01007387 */ /* 0x010fe80000100a00 */
[----:B---3--:R0:W-:Y:S04]  /*391b0*/  STL.64 [R1+0x3780], R8 ;  /* 0x0037800801007387 */ /* 0x0081e80000100a00 */
[----:B0-----:R-:W2:Y:S04]  /*391c0*/  LDL.LU.64 R8, [R1+0x9d0] ;  /* 0x0009d00001087983 */ /* 0x001ea80000300a00 */
[----:B------:R-:W2:Y:S04]  /*391d0*/  LDL.LU.64 R10, [R1+0x9d8] ;  /* 0x0009d800010a7983 */ /* 0x000ea80000300a00 */
[----:B------:R-:W3:Y:S04]  /*391e0*/  LDL.LU.64 R20, [R1+0x990] ;  /* 0x0009900001147983 */ /* 0x000ee80000300a00 */
[----:B------:R-:W4:Y:S01]  /*391f0*/  LDL.LU.64 R22, [R1+0x998] ;  /* 0x0009980001167983 */ /* 0x000f220000300a00 */
[----:B------:R-:W-:Y:S01]  /*39200*/  IMAD R0, R0, 0x100, R19 ;  /* 0x0000010000007824 */ /* 0x000fe200078e0213 */
[----:B------:R-:W-:-:S02]  /*39210*/  F2FP.F16.E4M3.UNPACK_B R12, R18 ;  /* 0x00000012ff0c723e */ /* 0x000fc400020006ff */
[----:B------:R-:W-:Y:S02]  /*39220*/  F2FP.F16.E4M3.UNPACK_B R13, R25 ;  /* 0x00000019ff0d723e */ /* 0x000fe400020006ff */
[----:B------:R-:W-:Y:S02]  /*39230*/  F2FP.F16.E4M3.UNPACK_B R14, R24 ;  /* 0x00000018ff0e723e */ /* 0x000fe400020006ff */
[----:B------:R-:W-:Y:S01]  /*39240*/  F2FP.F16.E4M3.UNPACK_B R15, R0 ;  /* 0x00000000ff0f723e */ /* 0x000fe200020006ff */
[----:B----4-:R-:W-:Y:S04]  /*39250*/  STL.64 [R1+0x3758], R22 ;  /* 0x0037581601007387 */ /* 0x010fe80000100a00 */
[----:B---3--:R0:W-:Y:S04]  /*39260*/  STL.64 [R1+0x3750], R20 ;  /* 0x0037501401007387 */ /* 0x0081e80000100a00 */
[----:B0-----:R-:W3:Y:S04]  /*39270*/  LDL.LU.64 R20, [R1+0x9a0] ;  /* 0x0009a00001147983 */ /* 0x001ee80000300a00 */
[----:B------:R-:W4:Y:S01]  /*39280*/  LDL.LU.64 R22, [R1+0x9a8] ;  /* 0x0009a80001167983 */ /* 0x000f220000300a00 */
[C---:B--2---:R-:W-:Y:S03]  /*39290*/  HMMA.16816.F32 R24, R12.reuse, R26, R8 ;  /* 0x0000001a0c18723c */ /* 0x044fe60000001808 */
[----:B----4-:R-:W-:Y:S04]  /*392a0*/  STL.64 [R1+0x3768], R22 ;  /* 0x0037681601007387 */ /* 0x010fe80000100a00 */
[----:B---3--:R0:W-:Y:S04]  /*392b0*/  STL.64 [R1+0x3760], R20 ;  /* 0x0037601401007387 */ /* 0x0081e80000100a00 */
[----:B0-----:R-:W2:Y:S04]  /*392c0*/  LDL.LU.64 R20, [R1+0x9b0] ;  /* 0x0009b00001147983 */ /* 0x001ea80000300a00 */
[----:B------:R-:W2:Y:S04]  /*392d0*/  LDL.LU.64 R22, [R1+0x9b8] ;  /* 0x0009b80001167983 */ /* 0x000ea80000300a00 */
[----:B------:R-:W3:Y:S04]  /*392e0*/  LDL.LU.64 R4, [R1+0x980] ;  /* 0x0009800001047983 */ /* 0x000ee80000300a00 */
[----:B------:R-:W3:Y:S04]  /*392f0*/  LDL.LU.64 R6, [R1+0x988] ;  /* 0x0009880001067983 */ /* 0x000ee80000300a00 */
[----:B------:R-:W-:Y:S04]  /*39300*/  STL [R1+0x3638], R2 ;  /* 0x0036380201007387 */ /* 0x000fe80000100800 */
[----:B------:R-:W-:Y:S04]  /*39310*/  STL [R1+0x3630], R3 ;  /* 0x0036300301007387 */ /* 0x000fe80000100800 */
[----:B------:R-:W4:Y:S04]  /*39320*/  LDL.64 R18, [R1+0x68] ;  /* 0x0000680001127983 */ /* 0x000f280000100a00 */
[----:B------:R-:W2:Y:S04]  /*39330*/  LDL.LU.64 R10, [R1+0x3788] ;  /* 0x00378800010a7983 */ /* 0x000ea80000300a00 */
[----:B------:R-:W2:Y:S04]  /*39340*/  LDL.LU.64 R8, [R1+0x3780] ;  /* 0x0037800001087983 */ /* 0x000ea80000300a00 */
[----:B------:R-:W-:Y:S04]  /*39350*/  STL.64 [R1+0x9d0], R24 ;  /* 0x0009d01801007387 */ /* 0x000fe80000100a00 */
[----:B------:R0:W-:Y:S04]  /*39360*/  STL.64 [R1+0x9d8], R26 ;  /* 0x0009d81a01007387 */ /* 0x0001e80000100a00 */
[----:B0-----:R-:W3:Y:S04]  /*39370*/  LDL.LU.64 R26, [R1+0x3778] ;  /* 0x00377800011a7983 */ /* 0x001ee80000300a00 */
[----:B------:R-:W3:Y:S01]  /*39380*/  LDL.LU.64 R24, [R1+0x3770] ;  /* 0x0037700001187983 */ /* 0x000ee20000300a00 */
[C---:B--2---:R-:W-:Y:S08]  /*39390*/  HMMA.16816.F32 R8, R12.reuse, R16, R8 ;  /* 0x000000100c08723c */ /* 0x044ff00000001808 */
[----:B---3--:R-:W-:Y:S11]  /*393a0*/  HMMA.16816.F32 R20, R12, R24, R20 ;  /* 0x000000180c14723c */ /* 0x008ff60000001814 */
[----:B------:R0:W-:Y:S04]  /*393b0*/  STL.64 [R1+0x9c0], R8 ;  /* 0x0009c00801007387 */ /* 0x0001e80000100a00 */
[----:B------:R-:W-:Y:S04]  /*393c0*/  STL.64 [R1+0x9c8], R10 ;  /* 0x0009c80a01007387 */ /* 0x000fe80000100a00 */
[----:B0-----:R-:W2:Y:S04]  /*393d0*/  LDL.64 R8, [R1+0x58] ;  /* 0x0000580001087983 */ /* 0x001ea80000100a00 */
[----:B------:R-:W-:Y:S04]  /*393e0*/  STL.64 [R1+0x9b0], R20 ;  /* 0x0009b01401007387 */ /* 0x000fe80000100a00 */
[----:B------:R0:W-:Y:S04]  /*393f0*/  STL.64 [R1+0x9b8], R22 ;  /* 0x0009b81601007387 */ /* 0x0001e80000100a00 */
[----:B0-----:R-:W3:Y:S04]  /*39400*/  LDL.LU.64 R22, [R1+0x3768] ;  /* 0x0037680001167983 */ /* 0x001ee80000300a00 */
[----:B------:R-:W3:Y:S01]  /*39410*/  LDL.LU.64 R20, [R1+0x3760] ;  /* 0x0037600001147983 */ /* 0x000ee20000300a00 */
[----:B------:R-:W-:-:S05]  /*39420*/  IMAD.MOV.U32 R0, RZ, RZ, R25 ;  /* 0x000000ffff007224 */ /* 0x000fca00078e0019 */
[----:B------:R-:W-:Y:S01]  /*39430*/  STL [R1+0x3628], R0 ;  /* 0x0036280001007387 */ /* 0x000fe20000100800 */
[----:B---3--:R-:W-:Y:S03]  /*39440*/  HMMA.16816.F32 R24, R12, R26, R20 ;  /* 0x0000001a0c18723c */ /* 0x008fe60000001814 */
[----:B------:R-:W3:Y:S04]  /*39450*/  LDL.LU.64 R22, [R1+0x3758] ;  /* 0x0037580001167983 */ /* 0x000ee80000300a00 */
[----:B------:R-:W3:-:S12]  /*39460*/  LDL.LU.64 R20, [R1+0x3750] ;  /* 0x0037500001147983 */ /* 0x000ed80000300a00 */
[----:B------:R-:W-:Y:S04]  /*39470*/  STL.64 [R1+0x9a0], R24 ;  /* 0x0009a01801007387 */ /* 0x000fe80000100a00 */
[----:B------:R0:W-:Y:S04]  /*39480*/  STL.64 [R1+0x9a8], R26 ;  /* 0x0009a81a01007387 */ /* 0x0001e80000100a00 */
[----:B0-----:R-:W2:Y:S04]  /*39490*/  LDL.LU.64 R26, [R1+0x3748] ;  /* 0x00374800011a7983 */ /* 0x001ea80000300a00 */
[----:B------:R-:W3:Y:S02]  /*394a0*/  LDL.LU.64 R24, [R1+0x3740] ;  /* 0x0037400001187983 */ /* 0x000ee40000300a00 */
[C---:B---3--:R-:W-:Y:S08]  /*394b0*/  HMMA.16816.F32 R20, R12.reuse, R24, R20 ;  /* 0x000000180c14723c */ /* 0x048ff00000001814 */
[----:B--2---:R-:W-:Y:S01]  /*394c0*/  HMMA.16816.F32 R4, R12, R26, R4 ;  /* 0x0000001a0c04723c */ /* 0x004fe20000001804 */
[----:B------:R-:W-:-:S05]  /*394d0*/  IMAD.MOV.U32 R0, RZ, RZ, R24 ;  /* 0x000000ffff007224 */ /* 0x000fca00078e0018 */
[----:B------:R-:W-:Y:S05]  /*394e0*/  STL [R1+0x362c], R0 ;  /* 0x00362c0001007387 */ /* 0x000fea0000100800 */
[----:B------:R-:W-:Y:S04]  /*394f0*/  STL.64 [R1+0x990], R20 ;  /* 0x0009901401007387 */ /* 0x000fe80000100a00 */
[----:B------:R-:W-:Y:S04]  /*39500*/  STL.64 [R1+0x998], R22 ;  /* 0x0009981601007387 */ /* 0x000fe80000100a00 */
[----:B------:R-:W2:Y:S04]  /*39510*/  LDL R10, [R1] ;  /* 0x00000000010a7983 */ /* 0x000ea80000100800 */
[----:B------:R0:W-:Y:S04]  /*39520*/  STL.64 [R1+0x980], R4 ;  /* 0x0009800401007387 */ /* 0x0001e80000100a00 */
[----:B------:R1:W-:Y:S04]  /*39530*/  STL.64 [R1+0x988], R6 ;  /* 0x0009880601007387 */ /* 0x0003e80000100a00 */
[----:B------:R-:W2:Y:S04]  /*39540*/  LDL R11, [R1+0x4] ;  /* 0x00000400010b7983 */ /* 0x000ea80000100800 */
[----:B------:R-:W3:Y:S04]  /*39550*/  LDL.64 R2, [R1+0x50] ;  /* 0x0000500001027983 */ /* 0x000ee80000100a00 */
[----:B------:R-:W2:Y:S04]  /*39560*/  LDL R24, [R1+0x38] ;  /* 0x0000380001187983 */ /* 0x000ea80000100800 */
[----:B------:R-:W2:Y:S04]  /*39570*/  LDL R25, [R1+0x3c] ;  /* 0x00003c0001197983 */ /* 0x000ea80000100800 */
[----:B0-----:R-:W2:Y:S04]  /*39580*/  LDL.LU.64 R4, [R1+0x950] ;  /* 0x0009500001047983 */ /* 0x001ea80000300a00 */
[----:B-1----:R-:W2:Y:S04]  /*39590*/  LDL.LU.64 R6, [R1+0x958] ;  /* 0x0009580001067983 */ /* 0x002ea80000300a00 */
[----:B--2---:R-:W-:Y:S04]  /*395a0*/  STL.64 [R1+0x3738], R6 ;  /* 0x0037380601007387 */ /* 0x004fe80000100a00 */
[----:B------:R0:W-:Y:S04]  /*395b0*/  STL.64 [R1+0x3730], R4 ;  /* 0x0037300401007387 */ /* 0x0001e80000100a00 */
[----:B0-----:R-:W2:Y:S04]  /*395c0*/  LDL.LU.64 R4, [R1+0x970] ;  /* 0x0009700001047983 */ /* 0x001ea80000300a00 */
[----:B------:R-:W2:Y:S04]  /*395d0*/  LDL.LU.64 R6, [R1+0x978] ;  /* 0x0009780001067983 */ /* 0x000ea80000300a00 */
[----:B------:R-:W3:Y:S04]  /*395e0*/  LDL.64 R26, [R1+0x30] ;  /* 0x00003000011a7983 */ /* 0x000ee80000100a00 */
[----:B------:R-:W3:Y:S04]  /*395f0*/  LDL R20, [R1+0x48] ;  /* 0x0000480001147983 */ /* 0x000ee80000100800 */
[----:B------:R-:W3:Y:S04]  /*39600*/  LDL R21, [R1+0x4c] ;  /* 0x00004c0001157983 */ /* 0x000ee80000100800 */
[----:B------:R-:W3:Y:S01]  /*39610*/  LDL.64 R22, [R1+0x40] ;  /* 0x0000400001167983 */ /* 0x000ee20000100a00 */
[----:B----4-:R-:W-:Y:S01]  /*39620*/  IMAD.MOV.U32 R0, RZ, RZ, R19 ;  /* 0x000000ffff007224 */ /* 0x010fe200078e0013 */
[C---:B--2---:R-:W-:Y:S02]  /*39630*/  HMMA.16816.F32 R4, R12.reuse, R18, R4 ;  /* 0x000000120c04723c */ /* 0x044fe40000001804 */
[----:B---3--:R0:W-:Y:S04]  /*39640*/  STL.64 [R1+0x3728], R26 ;  /* 0x0037281a01007387 */ /* 0x0081e80000100a00 */
[----:B0-----:R-:W2:Y:S04]  /*39650*/  LDL R26, [R1+0x60] ;  /* 0x00006000011a7983 */ /* 0x001ea80000100800 */
[----:B------:R-:W2:Y:S04]  /*39660*/  LDL R27, [R1+0x64] ;  /* 0x00006400011b7983 */ /* 0x000ea80000100800 */
[----:B------:R-:W-:Y:S04]  /*39670*/  STL.64 [R1+0x3720], R24 ;  /* 0x0037201801007387 */ /* 0x000fe80000100a00 */
[----:B------:R-:W-:Y:S04]  /*39680*/  STL.64 [R1+0x36b8], R10 ;  /* 0x0036b80a01007387 */ /* 0x000fe80000100a00 */
[----:B------:R-:W-:Y:S04]  /*39690*/  STL.64 [R1+0x970], R4 ;  /* 0x0009700401007387 */ /* 0x000fe80000100a00 */
[----:B------:R0:W-:Y:S04]  /*396a0*/  STL.64 [R1+0x978], R6 ;  /* 0x0009780601007387 */ /* 0x0001e80000100a00 */
[----:B0-----:R-:W3:Y:S04]  /*396b0*/  LDL.LU.64 R6, [R1+0x3738] ;  /* 0x0037380001067983 */ /* 0x001ee80000300a00 */
[----:B------:R-:W3:Y:S04]  /*396c0*/  LDL.LU.64 R4, [R1+0x3730] ;  /* 0x0037300001047983 */ /* 0x000ee80000300a00 */
[----:B------:R-:W4:Y:S04]  /*396d0*/  LDL R18, [R1+0x8] ;  /* 0x0000080001127983 */ /* 0x000f280000100800 */
[----:B------:R-:W4:Y:S04]  /*396e0*/  LDL R19, [R1+0xc] ;  /* 0x00000c0001137983 */ /* 0x000f280000100800 */
[----:B------:R-:W2:Y:S04]  /*396f0*/  LDL R16, [R1+0x10] ;  /* 0x0000100001107983 */ /* 0x000ea80000100800 */
[----:B------:R-:W2:Y:S04]  /*39700*/  LDL R17, [R1+0x14] ;  /* 0x0000140001117983 */ /* 0x000ea80000100800 */
[----:B----4-:R-:W-:Y:S04]  /*39710*/  STL.64 [R1+0x36c0], R18 ;  /* 0x0036c01201007387 */ /* 0x010fe80000100a00 */
[----:B--2---:R0:W-:Y:S04]  /*39720*/  STL.64 [R1+0x36d8], R16 ;  /* 0x0036d81001007387 */ /* 0x0041e80000100a00 */
[----:B0-----:R-:W2:Y:S04]  /*39730*/  LDL.LU.64 R16, [R1+0x960] ;  /* 0x0009600001107983 */ /* 0x001ea80000300a00 */
[----:B------:R-:W2:Y:S01]  /*39740*/  LDL.LU.64 R18, [R1+0x968] ;  /* 0x0009680001127983 */ /* 0x000ea20000300a00 */
[----:B---3--:R-:W-:Y:S03]  /*39750*/  HMMA.16816.F32 R4, R12, R8, R4 ;  /* 0x000000080c04723c */ /* 0x008fe60000001804 */
[----:B------:R0:W-:Y:S02]  /*39760*/  STL [R1+0x3634], R0 ;  /* 0x0036340001007387 */ /* 0x0001e40000100800 */
[----:B0-----:R-:W-:-:S03]  /*39770*/  IMAD.MOV.U32 R0, RZ, RZ, R9 ;  /* 0x000000ffff007224 */ /* 0x001fc600078e0009 */
[----:B--2---:R-:W-:-:S15]  /*39780*/  HMMA.16816.F32 R16, R12, R26, R16 ;  /* 0x0000001a0c10723c */ /* 0x004fde0000001810 */
[----:B------:R-:W-:-:S04]  /*39790*/  NOP ;  /* 0x0000000000007918 */ /* 0x000fc80000000000 */
[----:B------:R-:W-:Y:S04]  /*397a0*/  STL.64 [R1+0x960], R16 ;  /* 0x0009601001007387 */ /* 0x000fe80000100a00 */
[----:B------:R-:W-:Y:S04]  /*397b0*/  STL.64 [R1+0x968], R18 ;  /* 0x0009681201007387 */ /* 0x000fe80000100a00 */
[----:B------:R-:W2:Y:S04]  /*397c0*/  LDL.LU.64 R24, [R1+0x920] ;  /* 0x0009200001187983 */ /* 0x000ea80000300a00 */
[----:B------:R0:W-:Y:S04]  /*397d0*/  STL.64 [R1+0x950], R4 ;  /* 0x0009500401007387 */ /* 0x0001e80000100a00 */
[----:B------:R1:W-:Y:S04]  /*397e0*/  STL.64 [R1+0x958], R6 ;  /* 0x0009580601007387 */ /* 0x0003e80000100a00 */
[----:B------:R-:W2:Y:S04]  /*397f0*/  LDL.LU.64 R26, [R1+0x928] ;  /* 0x00092800011a7983 */ /* 0x000ea80000300a00 */
[----:B------:R-:W3:Y:S04]  /*39800*/  LDL.LU.64 R8, [R1+0x910] ;  /* 0x0009100001087983 */ /* 0x000ee80000300a00 */
[----:B------:R-:W3:Y:S04]  /*39810*/  LDL.LU.64 R10, [R1+0x918] ;  /* 0x00091800010a7983 */ /* 0x000ee80000300a00 */
[----:B0-----:R-:W4:Y:S04]  /*39820*/  LDL.LU.64 R4, [R1+0x900] ;  /* 0x0009000001047983 */ /* 0x001f280000300a00 */
[----:B-1----:R-:W4:Y:S04]  /*39830*/  LDL.LU.64 R6, [R1+0x908] ;  /* 0x0009080001067983 */ /* 0x002f280000300a00 */
[----:B------:R-:W2:Y:S04]  /*39840*/  LDL R18, [R1+0x18] ;  /* 0x0000180001127983 */ /* 0x000ea80000100800 */
[----:B------:R-:W2:Y:S04]  /*39850*/  LDL R19, [R1+0x1c] ;  /* 0x00001c0001137983 */ /* 0x000ea80000100800 */
[----:B--2---:R0:W-:Y:S04]  /*39860*/  STL.64 [R1+0x36f0], R18 ;  /* 0x0036f01201007387 */ /* 0x0041e80000100a00 */
[----:B------:R-:W2:Y:S04]  /*39870*/  LDL.LU.64 R16, [R1+0x940] ;  /* 0x0009400001107983 */ /* 0x000ea80000300a00 */
[----:B0-----:R-:W2:Y:S04]  /*39880*/  LDL.LU.64 R18, [R1+0x948] ;  /* 0x0009480001127983 */ /* 0x001ea80000300a00 */
[----:B------:R-:W-:Y:S01]  /*39890*/  STL [R1+0x363c], R0 ;  /* 0x00363c0001007387 */ /* 0x000fe20000100800 */
[----:B--2---:R-:W-:-:S15]  /*398a0*/  HMMA.16816.F32 R16, R12, R2, R16 ;  /* 0x000000020c10723c */ /* 0x004fde0000001810 */
[----:B------:R-:W-:-:S04]  /*398b0*/  NOP ;  /* 0x0000000000007918 */ /* 0x000fc80000000000 */
[----:B------:R0:W-:Y:S04]  /*398c0*/  STL.64 [R1+0x940], R16 ;  /* 0x0009401001007387 */ /* 0x0001e80000100a00 */
[----:B------:R-:W-:Y:S04]  /*398d0*/  STL.64 [R1+0x948], R18 ;  /* 0x0009481201007387 */ /* 0x000fe80000100a00 */
[----:B0-----:R-:W2:Y:S04]  /*398e0*/  LDL R16, [R1+0x20] ;  /* 0x0000200001107983 */ /* 0x001ea80000100800 */
[----:B------:R-:W2:Y:S04]  /*398f0*/  LDL R17, [R1+0x24] ;  /* 0x0000240001117983 */ /* 0x000ea80000100800 */
[----:B--2---:R0:W-:Y:S04]  /*39900*/  STL.64 [R1+0x3708], R16 ;  /* 0x0037081001007387 */ /* 0x0041e80000100a00 */
[----:B0-----:R-:W2:Y:S04]  /*39910*/  LDL.LU.64 R16, [R1+0x930] ;  /* 0x0009300001107983 */ /* 0x001ea80000300a00 */
[----:B------:R-:W2:Y:S01]  /*39920*/  LDL.LU.64 R18, [R1+0x938] ;  /* 0x0009380001127983 */ /* 0x000ea20000300a00 */
[----:B------:R-:W-:Y:S01]  /*39930*/  HMMA.16816.F32 R24, R12, R22, R24 ;  /* 0x000000160c18723c */ /* 0x000fe20000001818 */
[----:B------:R-:W-:-:S05]  /*39940*/  IMAD.MOV.U32 R2, RZ, RZ, R3 ;  /* 0x000000ffff027224 */ /* 0x000fca00078e0003 */
[----:B------:R-:W-:Y:S02]  /*39950*/  STL [R1+0x3640], R2 ;  /* 0x0036400201007387 */ /* 0x000fe40000100800 */
[----:B--2---:R-:W-:-:S15]  /*39960*/  HMMA.16816.F32 R16, R12, R20, R16 ;  /* 0x000000140c10723c */ /* 0x004fde0000001810 */
[----:B------:R-:W-:-:S04]  /*39970*/  NOP ;  /* 0x0000000000007918 */ /* 0x000fc80000000000 */
[----:B------:R-:W-:Y:S04]  /*39980*/  STL.64 [R1+0x930], R16 ;  /* 0x0009301001007387 */ /* 0x000fe80000100a00 */
[----:B------:R0:W-:Y:S04]  /*39990*/  STL.64 [R1+0x938], R18 ;  /* 0x0009381201007387 */ /* 0x0001e80000100a00 */
[----:B0-----:R-:W2:Y:S04]  /*399a0*/  LDL R18, [R1+0x28] ;  /* 0x0000280001127983 */ /* 0x001ea80000100800 */
[----:B------:R-:W2:Y:S04]  /*399b0*/  LDL R19, [R1+0x2c] ;  /* 0x00002c0001137983 */ /* 0x000ea80000100800 */
[----:B------:R-:W-:Y:S04]  /*399c0*/  STL.64 [R1+0x920], R24 ;  /* 0x0009201801007387 */ /* 0x000fe80000100a00 */
[----:B------:R0:W-:Y:S04]  /*399d0*/  STL.64 [R1+0x928], R26 ;  /* 0x0009281a01007387 */ /* 0x0001e80000100a00 */
[----:B0-----:R-:W4:Y:S04]  /*399e0*/  LDL.LU.64 R26, [R1+0x3728] ;  /* 0x00372800011a7983 */ /* 0x001f280000300a00 */
[----:B------:R-:W3:Y:S01]  /*399f0*/  LDL.LU.64 R24, [R1+0x3720] ;  /* 0x0037200001187983 */ /* 0x000ee20000300a00 */
[----:B------:R-:W-:-:S05]  /*39a00*/  IMAD.MOV.U32 R0, RZ, RZ, R23 ;  /* 0x000000ffff007224 */ /* 0x000fca00078e0017 */
[----:B------:R-:W-:Y:S01]  /*39a10*/  STL [R1+0x3644], R0 ;  /* 0x0036440001007387 */ /* 0x000fe20000100800 */
[C---:B---3--:R-:W-:Y:S08]  /*39a20*/  HMMA.16816.F32 R8, R12.reuse, R24, R8 ;  /* 0x000000180c08723c */ /* 0x048ff00000001808 */
[----:B----4-:R-:W-:Y:S11]  /*39a30*/  HMMA.16816.F32 R4, R12, R26, R4 ;  /* 0x0000001a0c04723c */ /* 0x010ff60000001804 */
        /* <DEDUP_REMOVED lines=17> */
[----:B------:R-:W4:Y:S01]  /*39b50*/  LDL.LU.64 R10, [R1+0x8e8] ;  /* 0x0008e800010a7983 */ /* 0x000f220000300a00 */
[----:B------:R-:W-:-:S02]  /*39b60*/  IMAD.MOV.U32 R0, RZ, RZ, R26 ;  /* 0x000000ffff007224 */ /* 0x000fc400078e001a */
[----:B------:R-:W-:Y:S01]  /*39b70*/  IMAD.MOV.U32 R2, RZ, RZ, R27 ;  /* 0x000000ffff027224 */ /* 0x000fe200078e001b */
[----:B----4-:R-:W-:Y:S04]  /*39b80*/  STL.64 [R1+0x3718], R10 ;  /* 0x0037180a01007387 */ /* 0x010fe80000100a00 */
[----:B---3--:R0:W-:Y:S04]  /*39b90*/  STL.64 [R1+0x3710], R8 ;  /* 0x0037100801007387 */ /* 0x0081e80000100a00 */
[----:B0-----:R-:W2:Y:S04]  /*39ba0*/  LDL.LU.64 R8, [R1+0x8f0] ;  /* 0x0008f00001087983 */ /* 0x001ea80000300a00 */
[----:B------:R-:W2:Y:S04]  /*39bb0*/  LDL.LU.64 R10, [R1+0x8f8] ;  /* 0x0008f800010a7983 */ /* 0x000ea80000300a00 */
[----:B------:R-:W3:Y:S04]  /*39bc0*/  LDL.LU.64 R24, [R1+0x890] ;  /* 0x0008900001187983 */ /* 0x000ee80000300a00 */
        /* <DEDUP_REMOVED lines=8> */
[----:B------:R-:W4:Y:S04]  /*39c50*/  LDL.LU.64 R4, [R1+0x870] ;  /* 0x0008700001047983 */ /* 0x000f280000300a00 */
[----:B------:R-:W4:Y:S04]  /*39c60*/  LDL.LU.64 R6, [R1+0x878] ;  /* 0x0008780001067983 */ /* 0x000f280000300a00 */
[----:B------:R-:W2:Y:S04]  /*39c70*/  LDL.LU.64 R10, [R1+0x3718] ;  /* 0x00371800010a7983 */ /* 0x000ea80000300a00 */
[----:B------:R-:W2:Y:S04]  /*39c80*/  LDL.LU.64 R8, [R1+0x3710] ;  /* 0x0037100001087983 */ /* 0x000ea80000300a00 */
        /* <DEDUP_REMOVED lines=33> */
[----:B0-----:R-:W3:Y:S04]  /*39ea0*/  LDL.LU.64 R8, [R1+0x830] ;  /* 0x0008300001087983 */ /* 0x001ee80000300a00 */
[----:B-1----:R-:W3:Y:S01]  /*39eb0*/  LDL.LU.64 R10, [R1+0x838] ;  /* 0x00083800010a7983 */ /* 0x002ee20000300a00 */
[C---:B--2---:R-:W-:Y:S03]  /*39ec0*/  HMMA.16816.F32 R24, R12.reuse, R28, R24 ;  /* 0x0000001c0c18723c */ /* 0x044fe60000001818 */
[----:B---3--:R-:W-:Y:S04]  /*39ed0*/  STL.64 [R1+0x3670], R10 ;  /* 0x0036700a01007387 */ /* 0x008fe80000100a00 */
[----:B------:R0:W-:Y:S04]  /*39ee0*/  STL.64 [R1+0x3668], R8 ;  /* 0x0036680801007387 */ /* 0x0001e80000100a00 */
[----:B0-----:R-:W2:Y:S04]  /*39ef0*/  LDL.LU.64 R8, [R1+0x840] ;  /* 0x0008400001087983 */ /* 0x001ea80000300a00 */
[----:B------:R-:W2:Y:S04]  /*39f00*/  LDL.LU.64 R10, [R1+0x848] ;  /* 0x00084800010a7983 */ /* 0x000ea80000300a00 */
[----:B------:R-:W-:Y:S04]  /*39f10*/  STL.64 [R1+0x890], R24 ;  /* 0x0008901801007387 */ /* 0x000fe80000100a00 */
[----:B------:R0:W-:Y:S04]  /*39f20*/  STL.64 [R1+0x898], R26 ;  /* 0x0008981a01007387 */ /* 0x0001e80000100a00 */
[----:B0-----:R-:W3:Y:S04]  /*39f30*/  LDL.LU.64 R26, [R1+0x36a0] ;  /* 0x0036a000011a7983 */ /* 0x001ee80000300a00 */
[----:B------:R-:W4:Y:S01]  /*39f40*/  LDL.LU.64 R24, [R1+0x3698] ;  /* 0x0036980001187983 */ /* 0x000f220000300a00 */
[----:B---3--:R-:W-:-:S15]  /*39f50*/  HMMA.16816.F32 R20, R12, R26, R20 ;  /* 0x0000001a0c14723c */ /* 0x008fde0000001814 */
[----:B------:R-:W-:-:S04]  /*39f60*/  NOP ;  /* 0x0000000000007918 */ /* 0x000fc80000000000 */
[----:B------:R-:W-:Y:S04]  /*39f70*/  STL.64 [R1+0x880], R20 ;  /* 0x0008801401007387 */ /* 0x000fe80000100a00 */
[----:B------:R0:W-:Y:S04]  /*39f80*/  STL.64 [R1+0x888], R22 ;  /* 0x0008881601007387 */ /* 0x0001e80000100a00 */
[----:B0-----:R-:W3:Y:S01]  /*39f90*/  LDL.LU.64 R22, [R1+0x3690] ;  /* 0x0036900001167983 */ /* 0x001ee20000300a00 */
[----:B----4-:R-:W-:Y:S03]  /*39fa0*/  HMMA.16816.F32 R4, R12, R24, R4 ;  /* 0x000000180c04723c */ /* 0x010fe60000001804 */
[----:B------:R-:W4:-:S15]  /*39fb0*/  LDL.LU.64 R20, [R1+0x3688] ;  /* 0x0036880001147983 */ /* 0x000f1e0000300a00 */
[----:B------:R-:W-:Y:S01]  /*39fc0*/  NOP ;  /* 0x0000000000007918 */ /* 0x000fe20000000000 */
[----:B------:R0:W-:Y:S04]  /*39fd0*/  STL.64 [R1+0x870], R4 ;  /* 0x0008700401007387 */ /* 0x0001e80000100a00 */
[----:B------:R1:W-:Y:S04]  /*39fe0*/  STL.64 [R1+0x878], R6 ;  /* 0x0008780601007387 */ /* 0x0003e80000100a00 */
[----:B0-----:R-:W2:Y:S04]  /*39ff0*/  LDL.LU.64 R4, [R1+0x820] ;  /* 0x0008200001047983 */ /* 0x001ea80000300a00 */
[----:B-1----:R-:W2:Y:S04]  /*3a000*/  LDL.LU.64 R6, [R1+0x828] ;  /* 0x0008280001067983 */ /* 0x002ea80000300a00 */
[----:B------:R-:W-:Y:S04]  /*3a010*/  STL.64 [R1+0x34b0], R26 ;  /* 0x0034b01a01007387 */ /* 0x000fe80000100a00 */
[----:B------:R0:W-:Y:S04]  /*3a020*/  STL.64 [R1+0x34a8], R24 ;  /* 0x0034a81801007387 */ /* 0x0001e80000100a00 */
[----:B0-----:R-:W4:Y:S04]  /*3a030*/  LDL.LU.64 R24, [R1+0x850] ;  /* 0x0008500001187983 */ /* 0x001f280000300a00 */
[----:B------:R-:W4:Y:S01]  /*3a040*/  LDL.LU.64 R26, [R1+0x858] ;  /* 0x00085800011a7983 */ /* 0x000f220000300a00 */
[----:B---3--:R-:W-:-:S15]  /*3a050*/  HMMA.16816.F32 R16, R12, R22, R16 ;  /* 0x000000160c10723c */ /* 0x008fde0000001810 */
[----:B------:R-:W-:-:S04]  /*3a060*/  NOP ;  /* 0x0000000000007918 */ /* 0x000fc80000000000 */
[----:B------:R-:W-:Y:S04]  /*3a070*/  STL.64 [R1+0x860], R16 ;  /* 0x0008601001007387 */ /* 0x000fe80000100a00 */
[----:B------:R0:W-:Y:S04]  /*3a080*/  STL.64 [R1+0x868], R18 ;  /* 0x0008681201007387 */ /* 0x0001e80000100a00 */
[----:B0-----:R-:W2:Y:S04]  /*3a090*/  LDL.LU.64 R18, [R1+0x3680] ;  /* 0x0036800001127983 */ /* 0x001ea80000300a00 */
[----:B------:R-:W3:Y:S01]  /*3a0a0*/  LDL.LU.64 R16, [R1+0x3678] ;  /* 0x0036780001107983 */ /* 0x000ee20000300a00 */
[----:B----4-:R-:W-:-:S15]  /*3a0b0*/  HMMA.16816.F32 R24, R12, R20, R24 ;  /* 0x000000140c18723c */ /* 0x010fde0000001818 */
[----:B------:R-:W-:-:S04]  /*3a0c0*/  NOP ;  /* 0x0000000000007918 */ /* 0x000fc80000000000 */
[----:B------:R0:W-:Y:S04]  /*3a0d0*/  STL.64 [R1+0x850], R24 ;  /* 0x0008501801007387 */ /* 0x0001e80000100a00 */
[----:B------:R1:W-:Y:S04]  /*3a0e0*/  STL.64 [R1+0x858], R26 ;  /* 0x0008581a01007387 */ /* 0x0003e80000100a00 */
[----:B0-----:R-:W4:Y:S04]  /*3a0f0*/  LDL.LU.64 R24, [R1+0x800] ;  /* 0x0008000001187983 */ /* 0x001f280000300a00 */
[----:B-1----:R-:W4:Y:S04]  /*3a100*/  LDL.LU.64 R26, [R1+0x808] ;  /* 0x00080800011a7983 */ /* 0x002f280000300a00 */
        /* <DEDUP_REMOVED lines=25> */
[----:B------:R-:W2:Y:S01]  /*3a2a0*/  LDL.LU.64 R4, [R1+0x3648] ;  /* 0x0036480001047983 */ /* 0x000ea20000300a00 */
[----:B---3--:R-:W-:Y:S03]  /*3a2b0*/  HMMA.16816.F32 R16, R12, R8, R16 ;  /* 0x000000080c10723c */ /* 0x008fe60000001810 */
[----:B------:R0:W-:Y:S04]  /*3a2c0*/  STL.64 [R1+0x3470], R10 ;  /* 0x0034700a01007387 */ /* 0x0001e80000100a00 */
[----:B0-----:R-:W3:-:S12]  /*3a2d0*/  LDL.LU R10, [R1+0x1e80] ;  /* 0x001e8000010a7983 */ /* 0x001ed80000300800 */
[----:B------:R-:W-:Y:S04]  /*3a2e0*/  STL.64 [R1+0x810], R16 ;  /* 0x0008101001007387 */ /* 0x000fe80000100a00 */
[----:B------:R-:W-:Y:S04]  /*3a2f0*/  STL.64 [R1+0x818], R18 ;  /* 0x0008181201007387 */ /* 0x000fe80000100a00 */
[----:B------:R-:W3:Y:S04]  /*3a300*/  LDL.LU R11, [R1+0x1e7c] ;  /* 0x001e7c00010b7983 */ /* 0x000ee80000300800 */
[----:B------:R0:W-:Y:S04]  /*3a310*/  STL.64 [R1+0x3468], R8 ;  /* 0x0034680801007387 */ /* 0x0001e80000100a00 */
[----:B0-----:R-:W3:Y:S04]  /*3a320*/  LDL.LU R8, [R1+0x1e78] ;  /* 0x001e780001087983 */ /* 0x001ee80000300800 */
[----:B------:R-:W3:Y:S01]  /*3a330*/  LDL.LU R9, [R1+0x1e74] ;  /* 0x001e740001097983 */ /* 0x000ee20000300800 */
[----:B----4-:R-:W-:Y:S03]  /*3a340*/  HMMA.16816.F32 R16, R12, R6, R24 ;  /* 0x000000060c10723c */ /* 0x010fe60000001818 */
[----:B------:R-:W4:-:S15]  /*3a350*/  LDL.64 R26, [R1+0x28] ;  /* 0x00002800011a7983 */ /* 0x000f1e0000100a00 */
[----:B------:R-:W-:Y:S01]  /*3a360*/  NOP ;  /* 0x0000000000007918 */ /* 0x000fe20000000000 */
[----:B------:R-:W-:Y:S04]  /*3a370*/  STL.64 [R1+0x800], R16 ;  /* 0x0008001001007387 */ /* 0x000fe80000100a00 */
[----:B------:R2:W-:Y:S04]  /*3a380*/  STL.64 [R1+0x808], R18 ;  /* 0x0008081201007387 */ /* 0x0005e80000100a00 */
[----:B------:R-:W3:Y:S01]  /*3a390*/  LDL.LU R3, [R1+0x1e88] ;  /* 0x001e880001037983 */ /* 0x000ee20000300800 */
[----:B--2---:R-:W-:Y:S03]  /*3a3a0*/  HMMA.16816.F32 R16, R12, R4, R20 ;  /* 0x000000040c10723c */ /* 0x004fe60000001814 */
[----:B------:R-:W2:Y:S01]  /*3a3b0*/  LDL.64 R22, [R1+0x38] ;  /* 0x0000380001167983 */ /* 0x000ea20000100a00 */
[----:B------:R-:W-:-:S02]  /*3a3c0*/  IMAD.MOV.U32 R24, RZ, RZ, R0 ;  /* 0x000000ffff187224 */ /* 0x000fc400078e0000 */
[----:B------:R-:W-:-:S13]  /*3a3d0*/  IMAD.MOV.U32 R25, RZ, RZ, R2 ;  /* 0x000000ffff197224 */ /* 0x000fda00078e0002 */
[----:B------:R-:W-:Y:S04]  /*3a3e0*/  STL.64 [R1+0x7f0], R16 ;  /* 0x0007f01001007387 */ /* 0x000fe80000100a00 */
[----:B------:R0:W-:Y:S04]  /*3a3f0*/  STL.64 [R1+0x7f8], R18 ;  /* 0x0007f81201007387 */ /* 0x0001e80000100a00 */
[----:B--2---:R1:W-:Y:S04]  /*3a400*/  STL.64 [R1+0x3538], R22 ;  /* 0x0035381601007387 */ /* 0x0043e80000100a00 */
[----:B------:R-:W2:Y:S04]  /*3a410*/  LDL.LU R0, [R1+0x3644] ;  /* 0x0036440001007983 */ /* 0x000ea80000300800 */
[----:B------:R-:W3:Y:S04]  /*3a420*/  LDL.LU R2, [R1+0x3640] ;  /* 0x0036400001027983 */ /* 0x000ee80000300800 */
[----:B0-----:R-:W3:Y:S04]  /*3a430*/  LDL R18, [R1+0x90] ;  /* 0x0000900001127983 */ /* 0x001ee80000100800 */
[----:B------:R-:W3:Y:S04]  /*3a440*/  LDL R19, [R1+0x94] ;  /* 0x0000940001137983 */ /* 0x000ee80000100800 */
[----:B------:R-:W3:Y:S04]  /*3a450*/  LDL R16, [R1+0x98] ;  /* 0x0000980001107983 */ /* 0x000ee80000100800 */
[----:B------:R-:W3:Y:S04]  /*3a460*/  LDL R17, [R1+0x9c] ;  /* 0x00009c0001117983 */ /* 0x000ee80000100800 */
[----:B-1----:R-:W3:Y:S04]  /*3a470*/  LDL.64 R22, [R1+0x48] ;  /* 0x0000480001167983 */ /* 0x002ee80000100a00 */
[----:B----4-:R0:W-:Y:S04]  /*3a480*/  STL.64 [R1+0x3548], R26 ;  /* 0x0035481a01007387 */ /* 0x0101e80000100a00 */
[----:B0-----:R-:W4:Y:S04]  /*3a490*/  LDL.LU R26, [R1+0x1e70] ;  /* 0x001e7000011a7983 */ /* 0x001f280000300800 */
[----:B------:R-:W4:Y:S04]  /*3a4a0*/  LDL.LU R27, [R1+0x1e6c] ;  /* 0x001e6c00011b7983 */ /* 0x000f280000300800 */
[----:B------:R0:W-:Y:S04]  /*3a4b0*/  STL.64 [R1+0x3540], R24 ;  /* 0x0035401801007387 */ /* 0x0001e80000100a00 */
[----:B0-----:R-:W4:Y:S04]  /*3a4c0*/  LDL.LU R24, [R1+0x1e84] ;  /* 0x001e840001187983 */ /* 0x001f280000300800 */
[----:B------:R-:W4:Y:S01]  /*3a4d0*/  LDL R20, [R1+0x40] ;  /* 0x0000400001147983 */ /* 0x000f220000100800 */
[----:B--2---:R-:W-:-:S03]  /*3a4e0*/  IMAD.MOV.U32 R21, RZ, RZ, R0 ;  /* 0x000000ffff157224 */ /* 0x004fc600078e0000 */
[----:B------:R-:W2:Y:S04]  /*3a4f0*/  LDL.LU R0, [R1+0x363c] ;  /* 0x00363c0001007983 */ /* 0x000ea80000300800 */
[----:B---3--:R0:W-:Y:S04]  /*3a500*/  STL.64 [R1+0x3568], R22 ;  /* 0x0035681601007387 */ /* 0x0081e80000100a00 */
[----:B0-----:R-:W3:Y:S01]  /*3a510*/  LDL R22, [R1+0x50] ;  /* 0x0000500001167983 */ /* 0x001ee20000100800 */
[----:B------:R-:W-:-:S03]  /*3a520*/  IMAD.MOV.U32 R23, RZ, RZ, R2 ;  /* 0x000000ffff177224 */ /* 0x000fc600078e0002 */
[----:B------:R-:W2:Y:S01]  /*3a530*/  LDL.LU R2, [R1+0x3638] ;  /* 0x0036380001027983 */ /* 0x000ea20000300800 */
[----:B----4-:R-:W-:Y:S02]  /*3a540*/  IMAD R27, R27, 0x100, R26 ;  /* 0x000001001b1b7824 */ /* 0x010fe400078e021a */
[----:B------:R-:W-:Y:S02]  /*3a550*/  IMAD R26, R9, 0x100, R8 ;  /* 0x00000100091a7824 */ /* 0x000fe400078e0208 */
[----:B------:R-:W-:Y:S01]  /*3a560*/  IMAD R25, R11, 0x100, R10 ;  /* 0x000001000b197824 */ /* 0x000fe200078e020a */
[----:B------:R-:W-:Y:S04]  /*3a570*/  STL.64 [R1+0x3560], R20 ;  /* 0x0035601401007387 */ /* 0x000fe80000100a00 */
[----:B---3--:R-:W-:Y:S04]  /*3a580*/  STL.64 [R1+0x3580], R22 ;  /* 0x0035801601007387 */ /* 0x008fe80000100a00 */
[----:B------:R-:W-:Y:S04]  /*3a590*/  STL.64 [R1+0x3450], R6 ;  /* 0x0034500601007387 */ /* 0x000fe80000100a00 */
[----:B------:R0:W-:Y:S04]  /*3a5a0*/  STL.64 [R1+0x3448], R4 ;  /* 0x0034480401007387 */ /* 0x0001e80000100a00 */
[----:B------:R-:W3:Y:S04]  /*3a5b0*/  LDL.LU.64 R8, [R1+0x7e0] ;  /* 0x0007e00001087983 */ /* 0x000ee80000300a00 */
[----:B------:R-:W3:Y:S04]  /*3a5c0*/  LDL.LU.64 R10, [R1+0x7e8] ;  /* 0x0007e800010a7983 */ /* 0x000ee80000300a00 */
[----:B0-----:R-:W4:Y:S04]  /*3a5d0*/  LDL.LU.64 R4, [R1+0x7d0] ;  /* 0x0007d00001047983 */ /* 0x001f280000300a00 */
[----:B------:R-:W4:Y:S04]  /*3a5e0*/  LDL.LU.64 R6, [R1+0x7d8] ;  /* 0x0007d80001067983 */ /* 0x000f280000300a00 */
[----:B------:R-:W3:Y:S01]  /*3a5f0*/  LDL R20, [R1+0x58] ;  /* 0x0000580001147983 */ /* 0x000ee20000100800 */
[----:B--2---:R-:W-:-:S03]  /*3a600*/  IMAD.MOV.U32 R21, RZ, RZ, R0 ;  /* 0x000000ffff157224 */ /* 0x004fc600078e0000 */
[----:B------:R-:W2:Y:S01]  /*3a610*/  LDL.LU R0, [R1+0x3634] ;  /* 0x0036340001007983 */ /* 0x000ea20000300800 */
[----:B------:R-:W-:-:S03]  /*3a620*/  IMAD R24, R24, 0x100, R3 ;  /* 0x0000010018187824 */ /* 0x000fc600078e0203 */
[----:B---3--:R0:W-:Y:S04]  /*3a630*/  STL.64 [R1+0x3598], R20 ;  /* 0x0035981401007387 */ /* 0x0081e80000100a00 */
[----:B0-----:R-:W3:Y:S04]  /*3a640*/  LDL.LU.64 R20, [R1+0x590] ;  /* 0x0005900001147983 */ /* 0x001ee80000300a00 */
[----:B------:R-:W3:Y:S04]  /*3a650*/  LDL.LU.64 R22, [R1+0x598] ;  /* 0x0005980001167983 */ /* 0x000ee80000300a00 */
[----:B------:R-:W3:Y:S02]  /*3a660*/  LDL.LU R3, [R1+0x3630] ;  /* 0x0036300001037983 */ /* 0x000ee40000300800 */
[----:B---3--:R-:W-:-:S15]  /*3a670*/  HMMA.16816.F32 R20, R12, R2, R20 ;  /* 0x000000020c14723c */ /* 0x008fde0000001814 */
[----:B------:R-:W-:-:S04]  /*3a680*/  NOP ;  /* 0x0000000000007918 */ /* 0x000fc80000000000 */
[----:B------:R-:W-:Y:S04]  /*3a690*/  STL.64 [R1+0x590], R20 ;  /* 0x0005901401007387 */ /* 0x000fe80000100a00 */
[----:B------:R0:W-:Y:S04]  /*3a6a0*/  STL.64 [R1+0x598], R22 ;  /* 0x0005981601007387 */ /* 0x0001e80000100a00 */
[----:B0-----:R-:W3:Y:S04]  /*3a6b0*/  LDL R22, [R1+0x60] ;  /* 0x0000600001167983 */ /* 0x001ee80000100800 */
[----:B------:R-:W3:Y:S01]  /*3a6c0*/  LDL R23, [R1+0x64] ;  /* 0x0000640001177983 */ /* 0x000ee20000100800 */
[----:B------:R-:W-:-:S02]  /*3a6d0*/  F2FP.F16.E4M3.UNPACK_B R12, R27 ;  /* 0x0000001bff0c723e */ /* 0x000fc400020006ff */
[----:B------:R-:W-:Y:S02]  /*3a6e0*/  F2FP.F16.E4M3.UNPACK_B R13, R26 ;  /* 0x0000001aff0d723e */ /* 0x000fe400020006ff */
[----:B------:R-:W-:Y:S02]  /*3a6f0*/  F2FP.F16.E4M3.UNPACK_B R14, R25 ;  /* 0x00000019ff0e723e */ /* 0x000fe400020006ff */
[----:B------:R-:W-:-:S07]  /*3a700*/  F2FP.F16.E4M3.UNPACK_B R15, R24 ;  /* 0x00000018ff0f723e */ /* 0x000fce00020006ff */
[C---:B------:R-:W-:Y:S08]  /*3a710*/  HMMA.16816.F32 R8, R12.reuse, R16, R8 ;  /* 0x000000100c08723c */ /* 0x040ff00000001808 */
[----:B----4-:R-:W-:Y:S01]  /*3a720*/  HMMA.16816.F32 R4, R12, R18, R4 ;  /* 0x000000120c04723c */ /* 0x010fe20000001804 */
[----:B---3--:R0:W-:Y:S04]  /*3a730*/  STL.64 [R1+0x35b0], R22 ;  /* 0x0035b01601007387 */ /* 0x0081e80000100a00 */
[----:B------:R-:W3:Y:S01]  /*3a740*/  LDL R20, [R1+0x68] ;  /* 0x0000680001147983 */ /* 0x000ee20000100800 */
[----:B--2---:R-:W-:-:S03]  /*3a750*/  IMAD.MOV.U32 R21, RZ, RZ, R0 ;  /* 0x000000ffff157224 */ /* 0x004fc600078e0000 */
[----:B------:R-:W2:Y:S04]  /*3a760*/  LDL.LU R0, [R1+0x362c] ;  /* 0x00362c0001007983 */ /* 0x000ea80000300800 */
[----:B---3--:R2:W-:Y:S04]  /*3a770*/  STL.64 [R1+0x35c8], R20 ;  /* 0x0035c81401007387 */ /* 0x0085e80000100a00 */
[----:B0-----:R-:W3:Y:S04]  /*3a780*/  LDL R22, [R1+0x70] ;  /* 0x0000700001167983 */ /* 0x001ee80000100800 */
[----:B------:R-:W-:Y:S04]  /*3a790*/  STL.64 [R1+0x7e0], R8 ;  /* 0x0007e00801007387 */ /* 0x000fe80000100a00 */
[----:B------:R-:W-:Y:S04]  /*3a7a0*/  STL.64 [R1+0x7e8], R10 ;  /* 0x0007e80a01007387 */ /* 0x000fe80000100a00 */
[----:B------:R-:W-:Y:S04]  /*3a7b0*/  STL.64 [R1+0x7d0], R4 ;  /* 0x0007d00401007387 */ /* 0x000fe80000100a00 */
[----:B------:R-:W-:Y:S04]  /*3a7c0*/  STL.64 [R1+0x7d8], R6 ;  /* 0x0007d80601007387 */ /* 0x000fe80000100a00 */
[----:B------:R-:W3:Y:S01]  /*3a7d0*/  LDL R23, [R1+0x74] ;  /* 0x0000740001177983 */ /* 0x000ee20000100800 */
[----:B--2---:R-:W-:-:S03]  /*3a7e0*/  IMAD.MOV.U32 R20, RZ, RZ, R0 ;  /* 0x000000ffff147224 */ /* 0x004fc600078e0000 */
[----:B------:R-:W2:Y:S04]  /*3a7f0*/  LDL.LU R0, [R1+0x3628] ;  /* 0x0036280001007983 */ /* 0x000ea80000300800 */
[----:B------:R-:W4:Y:S04]  /*3a800*/  LDL R21, [R1+0x7c] ;  /* 0x00007c0001157983 */ /* 0x000f280000100800 */
[----:B---3--:R0:W-:Y:S04]  /*3a810*/  STL.64 [R1+0x35e0], R22 ;  /* 0x0035e01601007387 */ /* 0x0081e80000100a00 */
[----:B0-----:R-:W3:Y:S04]  /*3a820*/  LDL R22, [R1+0x80] ;  /* 0x0000800001167983 */ /* 0x001ee80000100800 */
[----:B------:R-:W3:Y:S04]  /*3a830*/  LDL R23, [R1+0x84] ;  /* 0x0000840001177983 */ /* 0x000ee80000100800 */
[----:B----4-:R0:W-:Y:S04]  /*3a840*/  STL.64 [R1+0x35f8], R20 ;  /* 0x0035f81401007387 */ /* 0x0101e80000100a00 */
[----:B0-----:R-:W4:Y:S04]  /*3a850*/  LDL R20, [R1+0x88] ;  /* 0x0000880001147983 */ /* 0x001f280000100800 */
[----:B---3--:R-:W-:Y:S04]  /*3a860*/  STL.64 [R1+0x3610], R22 ;  /* 0x0036101601007387 */ /* 0x008fe80000100a00 */
        /* <DEDUP_REMOVED lines=34> */
[----:B------:R-:W-:-:S03]  /*3aa90*/  IMAD.MOV.U32 R21, RZ, RZ, R0 ;  /* 0x000000ffff157224 */ /* 0x000fc600078e0000 */
[----:B---3--:R-:W-:Y:S04]  /*3aaa0*/  STL.64 [R1+0x3620], R26 ;  /* 0x0036201a01007387 */ /* 0x008fe80000100a00 */
[----:B--2---:R0:W-:Y:S04]  /*3aab0*/  STL.64 [R1+0x3618], R24 ;  /* 0x0036181801007387 */ /* 0x0041e80000100a00 */
[----:B0-----:R-:W4:Y:S04]  /*3aac0*/  LDL.LU.64 R24, [R1+0x7c0] ;  /* 0x0007c00001187983 */ /* 0x001f280000300a00 */
[----:B------:R-:W4:Y:S04]  /*3aad0*/  LDL.LU.64 R26, [R1+0x7c8] ;  /* 0x0007c800011a7983 */ /* 0x000f280000300a00 */
[----:B------:R-:W2:Y:S04]  /*3aae0*/  LDL.LU.64 R16, [R1+0x720] ;  /* 0x0007200001107983 */ /* 0x000ea80000300a00 */
[----:B------:R-:W2:Y:S04]  /*3aaf0*/  LDL.LU.64 R18, [R1+0x728] ;  /* 0x0007280001127983 */ /* 0x000ea80000300a00 */
[----:B------:R-:W3:Y:S04]  /*3ab00*/  LDL.LU.64 R8, [R1+0x710] ;  /* 0x0007100001087983 */ /* 0x000ee80000300a00 */
[----:B------:R-:W3:Y:S04]  /*3ab10*/  LDL.LU.64 R10, [R1+0x718] ;  /* 0x00071800010a7983 */ /* 0x000ee80000300a00 */
[----:B------:R-:W2:Y:S04]  /*3ab20*/  LDL.LU.64 R4, [R1+0x700] ;  /* 0x0007000001047983 */ /* 0x000ea80000300a00 */
[----:B------:R-:W2:Y:S01]  /*3ab30*/  LDL.LU.64 R6, [R1+0x708] ;  /* 0x0007080001067983 */ /* 0x000ea20000300a00 */
        /* <DEDUP_REMOVED lines=9> */
[----:B------:R0:W-:Y:S04]  /*3abd0*/  STL.64 [R1+0x7b0], R20 ;  /* 0x0007b01401007387 */ /* 0x0001e80000100a00 */
[----:B------:R4:W-:Y:S04]  /*3abe0*/  STL.64 [R1+0x7b8], R22 ;  /* 0x0007b81601007387 */ /* 0x0009e80000100a00 */
[----:B0-----:R-:W4:Y:S02]  /*3abf0*/  LDL.LU.64 R20, [R1+0x35f8] ;  /* 0x0035f80001147983 */ /* 0x001f240000300a00 */
[----:B----4-:R-:W-:Y:S02]  /*3ac00*/  HMMA.16816.F32 R20, R12, R20, R24 ;  /* 0x000000140c14723c */ /* 0x010fe40000001818 */
[----:B------:R-:W4:Y:S04]  /*3ac10*/  LDL.LU.64 R26, [R1+0x35f0] ;  /* 0x0035f000011a7983 */ /* 0x000f280000300a00 */
[----:B------:R-:W4:-:S13]  /*3ac20*/  LDL.LU.64 R24, [R1+0x35e8] ;  /* 0x0035e80001187983 */ /* 0x000f1a0000300a00 */
        /* <DEDUP_REMOVED lines=32> */
[----:B0-----:R-:W4:Y:S04]  /*3ae30*/  LDL.LU.64 R22, [R1+0x3568] ;  /* 0x0035680001167983 */ /* 0x001f280000300a00 */
[----:B------:R-:W2:Y:S01]  /*3ae40*/  LDL.LU.64 R20, [R1+0x3560] ;  /* 0x0035600001147983 */ /* 0x000ea20000300a00 */
        /* <DEDUP_REMOVED lines=10> */
[----:B------:R-:W3:-:S12]  /*3aef0*/  LDL.LU.64 R24, [R1+0x3540] ;  /* 0x0035400001187983 */ /* 0x000ed80000300a00 */
[----:B------:R-:W-:Y:S04]  /*3af00*/  STL.64 [R1+0x730], R20 ;  /* 0x0007301401007387 */ /* 0x000fe80000100a00 */
[----:B------:R0:W-:Y:S04]  /*3af10*/  STL.64 [R1+0x738], R22 ;  /* 0x0007381601007387 */ /* 0x0001e80000100a00 */
[----:B0-----:R-:W4:Y:S01]  /*3af20*/  LDL.LU.64 R22, [R1+0x3538] ;  /* 0x0035380001167983 */ /* 0x001f220000300a00 */
[C---:B---3--:R-:W-:Y:S08]  /*3af30*/  HMMA.16816.F32 R8, R12.reuse, R24, R8 ;  /* 0x000000180c08723c */ /* 0x048ff00000001808 */
[C---:B--2---:R-:W-:Y:S08]  /*3af40*/  HMMA.16816.F32 R4, R12.reuse, R26, R4 ;  /* 0x0000001a0c04723c */ /* 0x044ff00000001804 */
[----:B----4-:R-:W-:Y:S01]  /*3af50*/  HMMA.16816.F32 R16, R12, R22, R16 ;  /* 0x000000160c10723c */ /* 0x010fe20000001810 */
[----:B------:R-:W-:-:S05]  /*3af60*/  IMAD.MOV.U32 R0, RZ, RZ, R22 ;  /* 0x000000ffff007224 */ /* 0x000fca00078e0016 */
[----:B------:R0:W-:-:S13]  /*3af70*/  STL [R1+0x33a8], R0 ;  /* 0x0033a80001007387 */ /* 0x0001da0000100800 */
[----:B------:R-:W-:Y:S04]  /*3af80*/  STL.64 [R1+0x720], R16 ;  /* 0x0007201001007387 */ /* 0x000fe80000100a00 */
[----:B------:R-:W-:Y:S04]  /*3af90*/  STL.64 [R1+0x728], R18 ;  /* 0x0007281201007387 */ /* 0x000fe80000100a00 */
[----:B------:R-:W-:Y:S04]  /*3afa0*/  STL.64 [R1+0x710], R8 ;  /* 0x0007100801007387 */ /* 0x000fe80000100a00 */
[----:B------:R-:W-:Y:S04]  /*3afb0*/  STL.64 [R1+0x718], R10 ;  /* 0x0007180a01007387 */ /* 0x000fe80000100a00 */
[----:B------:R-:W2:Y:S04]  /*3afc0*/  LDL.LU.64 R24, [R1+0x6a0] ;  /* 0x0006a00001187983 */ /* 0x000ea80000300a00 */
[----:B------:R-:W-:Y:S01]  /*3afd0*/  STL.64 [R1+0x700], R4 ;  /* 0x0007000401007387 */ /* 0x000fe20000100a00 */
[----:B0-----:R-:W-:-:S03]  /*3afe0*/  IMAD.MOV.U32 R0, RZ, RZ, R27 ;  /* 0x000000ffff007224 */ /* 0x001fc600078e001b */
[----:B------:R-:W-:Y:S04]  /*3aff0*/  STL.64 [R1+0x708], R6 ;  /* 0x0007080601007387 */ /* 0x000fe80000100a00 */
[----:B------:R-:W3:Y:S04]  /*3b000*/  LDL.LU.64 R26, [R1+0x6a8] ;  /* 0x0006a800011a7983 */ /* 0x000ee80000300a00 */
[----:B---3--:R0:W-:Y:S04]  /*3b010*/  STL.64 [R1+0x34c0], R26 ;  /* 0x0034c01a01007387 */ /* 0x0081e80000100a00 */
[----:B0-----:R-:W3:Y:S04]  /*3b020*/  LDL R26, [R1] ;  /* 0x00000000011a7983 */ /* 0x001ee80000100800 */
[----:B------:R-:W3:Y:S04]  /*3b030*/  LDL R27, [R1+0x4] ;  /* 0x00000400011b7983 */ /* 0x000ee80000100800 */
[----:B--2---:R0:W-:Y:S04]  /*3b040*/  STL.64 [R1+0x34b8], R24 ;  /* 0x0034b81801007387 */ /* 0x0041e80000100a00 */
[----:B0-----:R-:W2:Y:S04]  /*3b050*/  LDL.64 R24, [R1+0x8] ;  /* 0x0000080001187983 */ /* 0x001ea80000100a00 */
[----:B---3--:R0:W-:Y:S04]  /*3b060*/  STL.64 [R1+0x34f0], R26 ;  /* 0x0034f01a01007387 */ /* 0x0081e80000100a00 */
[----:B0-----:R-:W3:Y:S04]  /*3b070*/  LDL R26, [R1+0x10] ;  /* 0x00001000011a7983 */ /* 0x001ee80000100800 */
[----:B------:R-:W3:Y:S04]  /*3b080*/  LDL R27, [R1+0x14] ;  /* 0x00001400011b7983 */ /* 0x000ee80000100800 */
[----:B--2---:R0:W-:Y:S04]  /*3b090*/  STL.64 [R1+0x34e8], R24 ;  /* 0x0034e81801007387 */ /* 0x0041e80000100a00 */
[----:B0-----:R-:W2:Y:S04]  /*3b0a0*/  LDL.64 R24, [R1+0x18] ;  /* 0x0000180001187983 */ /* 0x001ea80000100a00 */
[----:B---3--:R0:W-:Y:S04]  /*3b0b0*/  STL.64 [R1+0x3520], R26 ;  /* 0x0035201a01007387 */ /* 0x0081e80000100a00 */
[----:B0-----:R-:W3:Y:S04]  /*3b0c0*/  LDL R26, [R1+0x20] ;  /* 0x00002000011a7983 */ /* 0x001ee80000100800 */
[----:B------:R-:W3:Y:S04]  /*3b0d0*/  LDL R27, [R1+0x24] ;  /* 0x00002400011b7983 */ /* 0x000ee80000100800 */
[----:B--2---:R-:W-:Y:S04]  /*3b0e0*/  STL.64 [R1+0x3518], R24 ;  /* 0x0035181801007387 */ /* 0x004fe80000100a00 */
[----:B------:R-:W2:Y:S04]  /*3b0f0*/  LDL.LU.64 R16, [R1+0x690] ;  /* 0x0006900001107983 */ /* 0x000ea80000300a00 */
        /* <DEDUP_REMOVED lines=48> */
[----:B0-----:R-:W3:Y:S04]  /*3b400*/  LDL.LU.64 R26, [R1+0x34f0] ;  /* 0x0034f000011a7983 */ /* 0x001ee80000300a00 */
[----:B------:R-:W2:Y:S02]  /*3b410*/  LDL.LU.64 R24, [R1+0x34e8] ;  /* 0x0034e80001187983 */ /* 0x000ea40000300a00 */
[----:B--2---:R-:W-:-:S15]  /*3b420*/  HMMA.16816.F32 R16, R12, R24, R16 ;  /* 0x000000180c10723c */ /* 0x004fde0000001810 */
[----:B------:R-:W-:-:S04]  /*3b430*/  NOP ;  /* 0x0000000000007918 */ /* 0x000fc80000000000 */
[----:B------:R-:W-:Y:S04]  /*3b440*/  STL.64 [R1+0x6c0], R16 ;  /* 0x0006c01001007387 */ /* 0x000fe80000100a00 */
[----:B------:R0:W-:Y:S04]  /*3b450*/  STL.64 [R1+0x6c8], R18 ;  /* 0x0006c81201007387 */ /* 0x0001e80000100a00 */
[----:B0-----:R-:W3:Y:S04]  /*3b460*/  LDL.LU.64 R18, [R1+0x34e0] ;  /* 0x0034e00001127983 */ /* 0x001ee80000300a00 */
[----:B------:R-:W3:Y:S01]  /*3b470*/  LDL.LU.64 R16, [R1+0x34d8] ;  /* 0x0034d80001107983 */ /* 0x000ee20000300a00 */
[----:B------:R-:W-:-:S02]  /*3b480*/  IMAD.MOV.U32 R0, RZ, RZ, R25 ;  /* 0x000000ffff007224 */ /* 0x000fc400078e0019 */
[----:B---3--:R-:W-:Y:S01]  /*3b490*/  HMMA.16816.F32 R24, R12, R26, R16 ;  /* 0x0000001a0c18723c */ /* 0x008fe20000001810 */
        /* <DEDUP_REMOVED lines=11> */
[----:B------:R-:W3:Y:S01]  /*3b550*/  LDL.LU.64 R24, [R1+0x34a8] ;  /* 0x0034a80001187983 */ /* 0x000ee20000300a00 */
        /* <DEDUP_REMOVED lines=86> */
[----:B------:R0:W-:Y:S04]  /*3bac0*/  STL.64 [R1+0x600], R8 ;  /* 0x0006000801007387 */ /* 0x0001e80000100a00 */
[----:B------:R-:W-:Y:S01]  /*3bad0*/  STL.64 [R1+0x608], R10 ;  /* 0x0006080a01007387 */ /* 0x000fe20000100a00 */
[----:B----4-:R-:W-:Y:S02]  /*3bae0*/  IMAD R4, R21, 0x100, R20 ;  /* 0x0000010015047824 */ /* 0x010fe400078e0214 */
[----:B0-----:R-:W-:Y:S02]  /*3baf0*/  IMAD R8, R17, 0x100, R16 ;  /* 0x0000010011087824 */ /* 0x001fe400078e0210 */
[----:B------:R-:W-:Y:S02]  /*3bb00*/  IMAD R16, R23, 0x100, R22 ;  /* 0x0000010017107824 */ /* 0x000fe400078e0216 */
[----:B------:R-:W3:Y:S01]  /*3bb10*/  LDL.LU R22, [R1+0x88] ;  /* 0x0000880001167983 */ /* 0x000ee20000300800 */
[----:B--2---:R-:W-:-:S15]  /*3bb20*/  HMMA.16816.F32 R24, R12, R2, R24 ;  /* 0x000000020c18723c */ /* 0x004fde0000001818 */
[----:B------:R-:W-:-:S04]  /*3bb30*/  NOP ;  /* 0x0000000000007918 */ /* 0x000fc80000000000 */
[----:B------:R-:W-:Y:S04]  /*3bb40*/  STL.64 [R1+0x580], R24 ;  /* 0x0005801801007387 */ /* 0x000fe80000100a00 */
[----:B------:R0:W-:Y:S04]  /*3bb50*/  STL.64 [R1+0x588], R26 ;  /* 0x0005881a01007387 */ /* 0x0001e80000100a00 */
[----:B------:R-:W3:Y:S04]  /*3bb60*/  LDL.LU R23, [R1+0x8c] ;  /* 0x00008c0001177983 */ /* 0x000ee80000300800 */
[----:B------:R-:W2:Y:S04]  /*3bb70*/  LDL.LU R20, [R1+0x90] ;  /* 0x0000900001147983 */ /* 0x000ea80000300800 */
[----:B------:R-:W2:Y:S04]  /*3bb80*/  LDL.LU R21, [R1+0x94] ;  /* 0x0000940001157983 */ /* 0x000ea80000300800 */
[----:B---3--:R1:W-:Y:S04]  /*3bb90*/  STL.64 [R1+0x3418], R22 ;  /* 0x0034181601007387 */ /* 0x0083e80000100a00 */
[----:B--2---:R-:W-:Y:S04]  /*3bba0*/  STL.64 [R1+0x3410], R20 ;  /* 0x0034101401007387 */ /* 0x004fe80000100a00 */
[----:B0-----:R-:W2:Y:S04]  /*3bbb0*/  LDL.LU R26, [R1+0x50] ;  /* 0x00005000011a7983 */ /* 0x001ea80000300800 */
[----:B------:R-:W2:Y:S04]  /*3bbc0*/  LDL.LU R27, [R1+0x54] ;  /* 0x00005400011b7983 */ /* 0x000ea80000300800 */
[----:B-1----:R-:W3:Y:S04]  /*3bbd0*/  LDL.LU R22, [R1+0x98] ;  /* 0x0000980001167983 */ /* 0x002ee80000300800 */
[----:B------:R-:W3:Y:S04]  /*3bbe0*/  LDL.LU R23, [R1+0x9c] ;  /* 0x00009c0001177983 */ /* 0x000ee80000300800 */
[----:B------:R-:W4:Y:S04]  /*3bbf0*/  LDL.LU R24, [R1+0x58] ;  /* 0x0000580001187983 */ /* 0x000f280000300800 */
[----:B------:R-:W4:Y:S01]  /*3bc00*/  LDL.LU R25, [R1+0x5c] ;  /* 0x00005c0001197983 */ /* 0x000f220000300800 */
[----:B------:R-:W-:-:S03]  /*3bc10*/  IMAD R5, R19, 0x100, R18 ;  /* 0x0000010013057824 */ /* 0x000fc600078e0212 */
[----:B--2---:R0:W-:Y:S04]  /*3bc20*/  STL.64 [R1+0x33b8], R26 ;  /* 0x0033b81a01007387 */ /* 0x0041e80000100a00 */
[----:B----4-:R-:W-:Y:S04]  /*3bc30*/  STL.64 [R1+0x33b0], R24 ;  /* 0x0033b01801007387 */ /* 0x010fe80000100a00 */
[----:B------:R-:W2:Y:S04]  /*3bc40*/  LDL.LU R18, [R1] ;  /* 0x0000000001127983 */ /* 0x000ea80000300800 */
[----:B------:R-:W2:Y:S04]  /*3bc50*/  LDL.LU R19, [R1+0x4] ;  /* 0x0000040001137983 */ /* 0x000ea80000300800 */
[----:B0-----:R-:W4:Y:S04]  /*3bc60*/  LDL.LU R26, [R1+0x68] ;  /* 0x00006800011a7983 */ /* 0x001f280000300800 */
[----:B------:R-:W4:Y:S01]  /*3bc70*/  LDL.LU R27, [R1+0x6c] ;  /* 0x00006c00011b7983 */ /* 0x000f220000300800 */
[----:B------:R-:W-:-:S03]  /*3bc80*/  F2FP.F16.E4M3.UNPACK_B R12, R8 ;  /* 0x00000008ff0c723e */ /* 0x000fc600020006ff */
[----:B----4-:R-:W-:Y:S04]  /*3bc90*/  STL.64 [R1+0x33d0], R26 ;  /* 0x0033d01a01007387 */ /* 0x010fe80000100a00 */
[----:B--2---:R-:W-:Y:S04]  /*3bca0*/  STL.64 [R1+0x32d8], R18 ;  /* 0x0032d81201007387 */ /* 0x004fe80000100a00 */
[----:B------:R-:W2:Y:S04]  /*3bcb0*/  LDL.LU.64 R8, [R1+0x530] ;  /* 0x0005300001087983 */ /* 0x000ea80000300a00 */
[----:B------:R-:W4:Y:S01]  /*3bcc0*/  LDL.LU.64 R10, [R1+0x538] ;  /* 0x00053800010a7983 */ /* 0x000f220000300a00 */
[----:B------:R-:W-:-:S02]  /*3bcd0*/  F2FP.F16.E4M3.UNPACK_B R14, R4 ;  /* 0x00000004ff0e723e */ /* 0x000fc400020006ff */
[----:B------:R-:W-:Y:S01]  /*3bce0*/  F2FP.F16.E4M3.UNPACK_B R13, R5 ;  /* 0x00000005ff0d723e */ /* 0x000fe200020006ff */
[----:B----4-:R-:W-:Y:S04]  /*3bcf0*/  STL.64 [R1+0x3428], R10 ;  /* 0x0034280a01007387 */ /* 0x010fe80000100a00 */
[----:B--2---:R0:W-:Y:S04]  /*3bd00*/  STL.64 [R1+0x3420], R8 ;  /* 0x0034200801007387 */ /* 0x0041e80000100a00 */
[----:B0-----:R-:W3:Y:S04]  /*3bd10*/  LDL.LU.64 R8, [R1+0x570] ;  /* 0x0005700001087983 */ /* 0x001ee80000300a00 */
[----:B------:R-:W3:Y:S04]  /*3bd20*/  LDL.LU.64 R10, [R1+0x578] ;  /* 0x00057800010a7983 */ /* 0x000ee80000300a00 */
[----:B------:R-:W2:Y:S04]  /*3bd30*/  LDL.LU R4, [R1+0x78] ;  /* 0x0000780001047983 */ /* 0x000ea80000300800 */
[----:B------:R-:W2:Y:S04]  /*3bd40*/  LDL.LU R5, [R1+0x7c] ;  /* 0x00007c0001057983 */ /* 0x000ea80000300800 */
[----:B------:R-:W4:Y:S04]  /*3bd50*/  LDL.LU R6, [R1+0x80] ;  /* 0x0000800001067983 */ /* 0x000f280000300800 */
[----:B------:R-:W4:Y:S04]  /*3bd60*/  LDL.LU R7, [R1+0x84] ;  /* 0x0000840001077983 */ /* 0x000f280000300800 */
[----:B--2---:R-:W-:Y:S04]  /*3bd70*/  STL.64 [R1+0x33f8], R4 ;  /* 0x0033f80401007387 */ /* 0x004fe80000100a00 */
[----:B------:R-:W2:Y:S04]  /*3bd80*/  LDL.LU R24, [R1+0x70] ;  /* 0x0000700001187983 */ /* 0x000ea80000300800 */
[----:B------:R-:W2:Y:S01]  /*3bd90*/  LDL.LU R25, [R1+0x74] ;  /* 0x0000740001197983 */ /* 0x000ea20000300800 */
[----:B------:R-:W-:-:S07]  /*3bda0*/  F2FP.F16.E4M3.UNPACK_B R15, R16 ;  /* 0x00000010ff0f723e */ /* 0x000fce00020006ff */
[----:B---3--:R-:W-:Y:S01]  /*3bdb0*/  HMMA.16816.F32 R20, R12, R22, R8 ;  /* 0x000000160c14723c */ /* 0x008fe20000001808 */
[----:B--2---:R0:W-:Y:S04]  /*3bdc0*/  STL.64 [R1+0x33e8], R24 ;  /* 0x0033e81801007387 */ /* 0x0041e80000100a00 */
[----:B0-----:R-:W2:Y:S04]  /*3bdd0*/  LDL.LU.64 R24, [R1+0x550] ;  /* 0x0005500001187983 */ /* 0x001ea80000300a00 */
[----:B------:R-:W2:Y:S04]  /*3bde0*/  LDL.LU.64 R26, [R1+0x558] ;  /* 0x00055800011a7983 */ /* 0x000ea80000300a00 */
[----:B------:R-:W3:Y:S01]  /*3bdf0*/  LDL.LU R16, [R1+0x8] ;  /* 0x0000080001107983 */ /* 0x000ee20000300800 */
[----:B------:R-:W-:-:S03]  /*3be00*/  IMAD.MOV.U32 R17, RZ, RZ, R0 ;  /* 0x000000ffff117224 */ /* 0x000fc600078e0000 */
[----:B------:R-:W2:Y:S04]  /*3be10*/  LDL.LU R0, [R1+0x3430] ;  /* 0x0034300001007983 */ /* 0x000ea80000300800 */
[----:B---3--:R0:W-:Y:S04]  /*3be20*/  STL.64 [R1+0x32f0], R16 ;  /* 0x0032f01001007387 */ /* 0x0081e80000100a00 */
[----:B0-----:R-:W3:Y:S04]  /*3be30*/  LDL.LU R16, [R1+0x60] ;  /* 0x0000600001107983 */ /* 0x001ee80000300800 */
[----:B------:R-:W3:Y:S04]  /*3be40*/  LDL.LU R17, [R1+0x64] ;  /* 0x0000640001117983 */ /* 0x000ee80000300800 */
[----:B------:R-:W2:Y:S04]  /*3be50*/  LDL.LU.64 R10, [R1+0x3428] ;  /* 0x00342800010a7983 */ /* 0x000ea80000300a00 */
[----:B------:R-:W2:Y:S04]  /*3be60*/  LDL.LU.64 R8, [R1+0x3420] ;  /* 0x0034200001087983 */ /* 0x000ea80000300a00 */
[----:B------:R-:W-:Y:S04]  /*3be70*/  STL.64 [R1+0x570], R20 ;  /* 0x0005701401007387 */ /* 0x000fe80000100a00 */
[----:B------:R0:W-:Y:S04]  /*3be80*/  STL.64 [R1+0x578], R22 ;  /* 0x0005781601007387 */ /* 0x0001e80000100a00 */
[----:B0-----:R-:W2:Y:S04]  /*3be90*/  LDL.LU.64 R22, [R1+0x3418] ;  /* 0x0034180001167983 */ /* 0x001ea80000300a00 */
[----:B------:R-:W2:Y:S04]  /*3bea0*/  LDL.LU.64 R20, [R1+0x3410] ;  /* 0x0034100001147983 */ /* 0x000ea80000300a00 */
[----:B------:R-:W3:Y:S01]  /*3beb0*/  LDL.LU R18, [R1+0x10] ;  /* 0x0000100001127983 */ /* 0x000ee20000300800 */
[C---:B--2---:R-:W-:Y:S08]  /*3bec0*/  HMMA.16816.F32 R24, R12.reuse, R20, R24 ;  /* 0x000000140c18723c */ /* 0x044ff00000001818 */
[C---:B------:R-:W-:Y:S11]  /*3bed0*/  HMMA.16816.F32 R8, R12.reuse, R22, R8 ;  /* 0x000000160c08723c */ /* 0x040ff60000001808 */
[----:B------:R0:W-:Y:S04]  /*3bee0*/  STL.64 [R1+0x550], R24 ;  /* 0x0005501801007387 */ /* 0x0001e80000100a00 */
[----:B------:R1:W-:Y:S04]  /*3bef0*/  STL.64 [R1+0x558], R26 ;  /* 0x0005581a01007387 */ /* 0x0003e80000100a00 */
[----:B------:R-:W-:Y:S04]  /*3bf00*/  STL.64 [R1+0x530], R8 ;  /* 0x0005300801007387 */ /* 0x000fe80000100a00 */
[----:B------:R-:W-:Y:S04]  /*3bf10*/  STL.64 [R1+0x538], R10 ;  /* 0x0005380a01007387 */ /* 0x000fe80000100a00 */
[----:B------:R-:W3:Y:S04]  /*3bf20*/  LDL.LU R19, [R1+0x14] ;  /* 0x0000140001137983 */ /* 0x000ee80000300800 */
[----:B0-----:R-:W2:Y:S04]  /*3bf30*/  LDL.LU.64 R24, [R1+0x4f0] ;  /* 0x0004f00001187983 */ /* 0x001ea80000300a00 */
[----:B-1----:R-:W2:Y:S04]  /*3bf40*/  LDL.LU.64 R26, [R1+0x4f8] ;  /* 0x0004f800011a7983 */ /* 0x002ea80000300a00 */
[----:B--2---:R-:W-:Y:S04]  /*3bf50*/  STL.64 [R1+0x3408], R26 ;  /* 0x0034081a01007387 */ /* 0x004fe80000100a00 */
[----:B------:R0:W-:Y:S04]  /*3bf60*/  STL.64 [R1+0x3400], R24 ;  /* 0x0034001801007387 */ /* 0x0001e80000100a00 */
[----:B0-----:R-:W4:Y:S04]  /*3bf70*/  LDL.LU.64 R24, [R1+0x510] ;  /* 0x0005100001187983 */ /* 0x001f280000300a00 */
[----:B------:R-:W4:Y:S04]  /*3bf80*/  LDL.LU.64 R26, [R1+0x518] ;  /* 0x00051800011a7983 */ /* 0x000f280000300a00 */
[----:B------:R-:W2:Y:S04]  /*3bf90*/  LDL.LU.64 R20, [R1+0x470] ;  /* 0x0004700001147983 */ /* 0x000ea80000300a00 */
[----:B------:R-:W2:Y:S04]  /*3bfa0*/  LDL.LU.64 R22, [R1+0x478] ;  /* 0x0004780001167983 */ /* 0x000ea80000300a00 */
        /* <DEDUP_REMOVED lines=9> */
[----:B------:R-:W4:Y:S04]  /*3c040*/  LDL.LU.64 R8, [R1+0x450] ;  /* 0x0004500001087983 */ /* 0x000f280000300a00 */
[----:B------:R-:W4:Y:S04]  /*3c050*/  LDL.LU.64 R10, [R1+0x458] ;  /* 0x00045800010a7983 */ /* 0x000f280000300a00 */
[----:B---3--:R-:W-:Y:S04]  /*3c060*/  STL.64 [R1+0x3308], R18 ;  /* 0x0033081201007387 */ /* 0x008fe80000100a00 */
[----:B------:R-:W3:Y:S04]  /*3c070*/  LDL.LU.64 R26, [R1+0x3408] ;  /* 0x00340800011a7983 */ /* 0x000ee80000300a00 */
[----:B------:R-:W3:Y:S04]  /*3c080*/  LDL.LU.64 R24, [R1+0x3400] ;  /* 0x0034000001187983 */ /* 0x000ee80000300a00 */
[----:B------:R0:W-:Y:S04]  /*3c090*/  STL.64 [R1+0x510], R4 ;  /* 0x0005100401007387 */ /* 0x0001e80000100a00 */
[----:B------:R1:W-:Y:S04]  /*3c0a0*/  STL.64 [R1+0x518], R6 ;  /* 0x0005180601007387 */ /* 0x0003e80000100a00 */
[----:B0-----:R-:W3:Y:S04]  /*3c0b0*/  LDL.LU.64 R4, [R1+0x33f8] ;  /* 0x0033f80001047983 */ /* 0x001ee80000300a00 */
[----:B-1----:R-:W2:Y:S01]  /*3c0c0*/  LDL.LU R6, [R1+0x18] ;  /* 0x0000180001067983 */ /* 0x002ea20000300800 */
[----:B------:R-:W-:-:S03]  /*3c0d0*/  IMAD.MOV.U32 R7, RZ, RZ, R0 ;  /* 0x000000ffff077224 */ /* 0x000fc600078e0000 */
[----:B------:R-:W3:Y:S04]  /*3c0e0*/  LDL.LU R0, [R1+0x33f0] ;  /* 0x0033f00001007983 */ /* 0x000ee80000300800 */
[----:B--2---:R3:W-:Y:S02]  /*3c0f0*/  STL.64 [R1+0x3310], R6 ;  /* 0x0033100601007387 */ /* 0x0047e40000100a00 */
[----:B---3--:R-:W-:Y:S02]  /*3c100*/  HMMA.16816.F32 R4, R12, R4, R24 ;  /* 0x000000040c04723c */ /* 0x008fe40000001818 */
[----:B------:R-:W2:-:S15]  /*3c110*/  LDL.LU.64 R24, [R1+0x33e8] ;  /* 0x0033e80001187983 */ /* 0x000e9e0000300a00 */
[----:B------:R-:W-:Y:S02]  /*3c120*/  NOP ;  /* 0x0000000000007918 */ /* 0x000fe40000000000 */
[----:B------:R0:W-:Y:S04]  /*3c130*/  STL.64 [R1+0x4f0], R4 ;  /* 0x0004f00401007387 */ /* 0x0001e80000100a00 */
[----:B------:R-:W-:Y:S04]  /*3c140*/  STL.64 [R1+0x4f8], R6 ;  /* 0x0004f80601007387 */ /* 0x000fe80000100a00 */
[----:B0-----:R-:W3:Y:S04]  /*3c150*/  LDL.LU R4, [R1+0x20] ;  /* 0x0000200001047983 */ /* 0x001ee80000300800 */
[----:B------:R-:W3:Y:S01]  /*3c160*/  LDL.LU R5, [R1+0x24] ;  /* 0x0000240001057983 */ /* 0x000ee20000300800 */
[C---:B--2---:R-:W-:Y:S03]  /*3c170*/  HMMA.16816.F32 R24, R12.reuse, R24, R20 ;  /* 0x000000180c18723c */ /* 0x044fe60000001814 */
[----:B---3--:R0:W-:Y:S04]  /*3c180*/  STL.64 [R1+0x3328], R4 ;  /* 0x0033280401007387 */ /* 0x0081e80000100a00 */
        /* <DEDUP_REMOVED lines=12> */
[----:B0-----:R-:W4:Y:S04]  /*3c250*/  LDL.LU.64 R26, [R1+0x33b8] ;  /* 0x0033b800011a7983 */ /* 0x001f280000300a00 */
[----:B------:R-:W3:Y:S01]  /*3c260*/  LDL.LU.64 R24, [R1+0x33b0] ;  /* 0x0033b00001187983 */ /* 0x000ee20000300a00 */
[----:B--2---:R-:W-:Y:S03]  /*3c270*/  HMMA.16816.F32 R16, R12, R16, R4 ;  /* 0x000000100c10723c */ /* 0x004fe60000001804 */
[----:B------:R-:W2:Y:S01]  /*3c280*/  LDL.LU R6, [R1+0x28] ;  /* 0x0000280001067983 */ /* 0x000ea20000300800 */
[----:B------:R-:W-:-:S15]  /*3c290*/  IMAD.MOV.U32 R7, RZ, RZ, R0 ;  /* 0x000000ffff077224 */ /* 0x000fde00078e0000 */
[----:B------:R-:W-:Y:S04]  /*3c2a0*/  STL.64 [R1+0x490], R16 ;  /* 0x0004901001007387 */ /* 0x000fe80000100a00 */
[----:B------:R3:W-:Y:S04]  /*3c2b0*/  STL.64 [R1+0x498], R18 ;  /* 0x0004981201007387 */ /* 0x0007e80000100a00 */
[----:B------:R-:W2:Y:S01]  /*3c2c0*/  LDL.LU R0, [R1+0x33a8] ;  /* 0x0033a80001007983 */ /* 0x000ea20000300800 */
[C---:B---3--:R-:W-:Y:S08]  /*3c2d0*/  HMMA.16816.F32 R16, R12.reuse, R24, R20 ;  /* 0x000000180c10723c */ /* 0x048ff00000001814 */
[----:B----4-:R-:W-:Y:S01]  /*3c2e0*/  HMMA.16816.F32 R8, R12, R26, R8 ;  /* 0x0000001a0c08723c */ /* 0x010fe20000001808 */
[----:B--2---:R0:W-:Y:S04]  /*3c2f0*/  STL.64 [R1+0x3340], R6 ;  /* 0x0033400601007387 */ /* 0x0041e80000100a00 */
[----:B------:R-:W2:Y:S06]  /*3c300*/  LDL.LU R4, [R1+0x30] ;  /* 0x0000300001047983 */ /* 0x000eac0000300800 */
[----:B------:R-:W-:Y:S04]  /*3c310*/  STL.64 [R1+0x470], R16 ;  /* 0x0004701001007387 */ /* 0x000fe80000100a00 */
[----:B------:R-:W-:Y:S04]  /*3c320*/  STL.64 [R1+0x478], R18 ;  /* 0x0004781201007387 */ /* 0x000fe80000100a00 */
[----:B------:R-:W-:Y:S04]  /*3c330*/  STL.64 [R1+0x450], R8 ;  /* 0x0004500801007387 */ /* 0x000fe80000100a00 */
[----:B------:R-:W-:Y:S04]  /*3c340*/  STL.64 [R1+0x458], R10 ;  /* 0x0004580a01007387 */ /* 0x000fe80000100a00 */
[----:B------:R-:W2:Y:S01]  /*3c350*/  LDL.LU R5, [R1+0x34] ;  /* 0x0000340001057983 */ /* 0x000ea20000300800 */
[----:B0-----:R-:W-:-:S03]  /*3c360*/  IMAD.MOV.U32 R6, RZ, RZ, R0 ;  /* 0x000000ffff067224 */ /* 0x001fc600078e0000 */
[----:B------:R-:W3:Y:S04]  /*3c370*/  LDL.LU R0, [R1+0x33a4] ;  /* 0x0033a40001007983 */ /* 0x000ee80000300800 */
[----:B------:R-:W4:Y:S04]  /*3c380*/  LDL.LU R7, [R1+0x3c] ;  /* 0x00003c0001077983 */ /* 0x000f280000300800 */
[----:B--2---:R0:W-:Y:S04]  /*3c390*/  STL.64 [R1+0x3358], R4 ;  /* 0x0033580401007387 */ /* 0x0041e80000100a00 */
[----:B0-----:R-:W2:Y:S04]  /*3c3a0*/  LDL.LU R4, [R1+0x40] ;  /* 0x0000400001047983 */ /* 0x001ea80000300800 */
[----:B------:R-:W2:Y:S04]  /*3c3b0*/  LDL.LU R5, [R1+0x44] ;  /* 0x0000440001057983 */ /* 0x000ea80000300800 */
[----:B----4-:R0:W-:Y:S04]  /*3c3c0*/  STL.64 [R1+0x3370], R6 ;  /* 0x0033700601007387 */ /* 0x0101e80000100a00 */
[----:B0-----:R-:W4:Y:S01]  /*3c3d0*/  LDL.LU R6, [R1+0x48] ;  /* 0x0000480001067983 */ /* 0x001f220000300800 */
[----:B---3--:R-:W-:-:S03]  /*3c3e0*/  IMAD.MOV.U32 R7, RZ, RZ, R0 ;  /* 0x000000ffff077224 */ /* 0x008fc600078e0000 */
[----:B------:R-:W3:Y:S04]  /*3c3f0*/  LDL.LU R0, [R1+0x33a0] ;  /* 0x0033a00001007983 */ /* 0x000ee80000300800 */
[----:B--2---:R-:W-:Y:S04]  /*3c400*/  STL.64 [R1+0x3388], R4 ;  /* 0x0033880401007387 */ /* 0x004fe80000100a00 */
        /* <DEDUP_REMOVED lines=32> */
[C---:B----4-:R-:W-:Y:S03]  /*3c610*/  HMMA.16816.F32 R4, R12.reuse, R6, R16 ;  /* 0x000000060c04723c */ /* 0x050fe60000001810 */
[----:B--2---:R-:W-:Y:S04]  /*3c620*/  STL.64 [R1+0x32e8], R26 ;  /* 0x0032e81a01007387 */ /* 0x004fe80000100a00 */
[----:B------:R0:W-:Y:S04]  /*3c630*/  STL.64 [R1+0x32e0], R24 ;  /* 0x0032e01801007387 */ /* 0x0001e80000100a00 */
[----:B0-----:R-:W2:Y:S04]  /*3c640*/  LDL.LU.64 R24, [R1+0x330] ;  /* 0x0003300001187983 */ /* 0x001ea80000300a00 */
[----:B------:R-:W4:Y:S04]  /*3c650*/  LDL.LU.64 R26, [R1+0x338] ;  /* 0x00033800011a7983 */ /* 0x000f280000300a00 */
[----:B----4-:R-:W-:Y:S04]  /*3c660*/  STL.64 [R1+0x3300], R26 ;  /* 0x0033001a01007387 */ /* 0x010fe80000100a00 */
[----:B--2---:R0:W-:Y:S04]  /*3c670*/  STL.64 [R1+0x32f8], R24 ;  /* 0x0032f81801007387 */ /* 0x0041e80000100a00 */
[----:B0-----:R-:W2:Y:S04]  /*3c680*/  LDL.LU.64 R24, [R1+0x350] ;  /* 0x0003500001187983 */ /* 0x001ea80000300a00 */
[----:B------:R-:W2:Y:S04]  /*3c690*/  LDL.LU.64 R26, [R1+0x358] ;  /* 0x00035800011a7983 */ /* 0x000ea80000300a00 */
[----:B------:R-:W4:Y:S04]  /*3c6a0*/  LDL.LU.64 R20, [R1+0x2d0] ;  /* 0x0002d00001147983 */ /* 0x000f280000300a00 */
[----:B------:R-:W4:Y:S04]  /*3c6b0*/  LDL.LU.64 R22, [R1+0x2d8] ;  /* 0x0002d80001167983 */ /* 0x000f280000300a00 */
[----:B------:R-:W2:Y:S04]  /*3c6c0*/  LDL.LU.64 R8, [R1+0x2b0] ;  /* 0x0002b00001087983 */ /* 0x000ea80000300a00 */
[----:B------:R-:W2:Y:S04]  /*3c6d0*/  LDL.LU.64 R10, [R1+0x2b8] ;  /* 0x0002b800010a7983 */ /* 0x000ea80000300a00 */
        /* <DEDUP_REMOVED lines=67> */
[----:B------:R-:W2:Y:S04]  /*3cb10*/  LDL.LU R28, [R1+0xb8] ;  /* 0x0000b800011c7983 */ /* 0x000ea80000300800 */
[----:B------:R-:W3:Y:S01]  /*3cb20*/  LDL.LU R29, [R1+0xbc] ;  /* 0x0000bc00011d7983 */ /* 0x000ee20000300800 */
[C---:B----4-:R-:W-:Y:S08]  /*3cb30*/  HMMA.16816.F32 R20, R12.reuse, R26, R20 ;  /* 0x0000001a0c14723c */ /* 0x050ff00000001814 */
[----:B--2---:R-:W-:Y:S11]  /*3cb40*/  HMMA.16816.F32 R8, R12, R24, R8 ;  /* 0x000000180c08723c */ /* 0x004ff60000001808 */
[----:B------:R-:W-:Y:S04]  /*3cb50*/  STL.64 [R1+0x2d0], R20 ;  /* 0x0002d01401007387 */ /* 0x000fe80000100a00 */
[----:B------:R0:W-:Y:S04]  /*3cb60*/  STL.64 [R1+0x2d8], R22 ;  /* 0x0002d81601007387 */ /* 0x0001e80000100a00 */
[----:B0-----:R-:W2:Y:S04]  /*3cb70*/  LDL.LU.64 R22, [R1+0x32a0] ;  /* 0x0032a00001167983 */ /* 0x001ea80000300a00 */
[----:B------:R-:W4:Y:S04]  /*3cb80*/  LDL.LU.64 R20, [R1+0x3298] ;  /* 0x0032980001147983 */ /* 0x000f280000300a00 */
[----:B------:R-:W2:Y:S04]  /*3cb90*/  LDL.LU R24, [R1+0x1b0] ;  /* 0x0001b00001187983 */ /* 0x000ea80000300800 */
[----:B------:R-:W-:Y:S04]  /*3cba0*/  STL.64 [R1+0x2b0], R8 ;  /* 0x0002b00801007387 */ /* 0x000fe80000100a00 */
[----:B------:R-:W-:Y:S04]  /*3cbb0*/  STL.64 [R1+0x2b8], R10 ;  /* 0x0002b80a01007387 */ /* 0x000fe80000100a00 */
[----:B------:R-:W2:Y:S04]  /*3cbc0*/  LDL.LU R25, [R1+0x1b4] ;  /* 0x0001b40001197983 */ /* 0x000ea80000300800 */
[----:B------:R-:W2:Y:S01]  /*3cbd0*/  LDL.LU R26, [R1+0x1b8] ;  /* 0x0001b800011a7983 */ /* 0x000ea20000300800 */
[----:B---3--:R-:W-:-:S05]  /*3cbe0*/  IMAD.MOV.U32 R27, RZ, RZ, R0 ;  /* 0x000000ffff1b7224 */ /* 0x008fca00078e0000 */
[----:B--2---:R-:W-:Y:S04]  /*3cbf0*/  STL.64 [R1+0x3240], R26 ;  /* 0x0032401a01007387 */ /* 0x004fe80000100a00 */
[----:B------:R0:W-:Y:S04]  /*3cc00*/  STL.64 [R1+0x3238], R24 ;  /* 0x0032381801007387 */ /* 0x0001e80000100a00 */
[----:B0-----:R-:W4:Y:S04]  /*3cc10*/  LDL.LU.64 R24, [R1+0x270] ;  /* 0x0002700001187983 */ /* 0x001f280000300a00 */
[----:B------:R-:W4:Y:S04]  /*3cc20*/  LDL.LU.64 R26, [R1+0x278] ;  /* 0x00027800011a7983 */ /* 0x000f280000300a00 */
[----:B------:R-:W2:Y:S04]  /*3cc30*/  LDL.LU.64 R8, [R1+0x230] ;  /* 0x0002300001087983 */ /* 0x000ea80000300a00 */
[----:B------:R-:W3:Y:S01]  /*3cc40*/  LDL.LU.64 R10, [R1+0x238] ;  /* 0x00023800010a7983 */ /* 0x000ee20000300a00 */
[----:B------:R-:W-:-:S15]  /*3cc50*/  HMMA.16816.F32 R4, R12, R22, R4 ;  /* 0x000000160c04723c */ /* 0x000fde0000001804 */
[----:B------:R-:W-:-:S04]  /*3cc60*/  NOP ;  /* 0x0000000000007918 */ /* 0x000fc80000000000 */
[----:B------:R-:W-:Y:S04]  /*3cc70*/  STL.64 [R1+0x290], R4 ;  /* 0x0002900401007387 */ /* 0x000fe80000100a00 */
[----:B------:R-:W-:Y:S04]  /*3cc80*/  STL.64 [R1+0x298], R6 ;  /* 0x0002980601007387 */ /* 0x000fe80000100a00 */
[----:B---3--:R-:W-:Y:S04]  /*3cc90*/  STL.64 [R1+0x3290], R10 ;  /* 0x0032900a01007387 */ /* 0x008fe80000100a00 */
[----:B--2---:R0:W-:Y:S04]  /*3cca0*/  STL.64 [R1+0x3288], R8 ;  /* 0x0032880801007387 */ /* 0x0041e80000100a00 */
[----:B0-----:R-:W2:Y:S04]  /*3ccb0*/  LDL.LU.64 R8, [R1+0x250] ;  /* 0x0002500001087983 */ /* 0x001ea80000300a00 */
[----:B------:R-:W2:Y:S04]  /*3ccc0*/  LDL.LU.64 R10, [R1+0x258] ;  /* 0x00025800010a7983 */ /* 0x000ea80000300a00 */
[----:B------:R-:W3:Y:S04]  /*3ccd0*/  LDL.LU.64 R4, [R1+0x1d0] ;  /* 0x0001d00001047983 */ /* 0x000ee80000300a00 */
[----:B------:R-:W2:Y:S01]  /*3cce0*/  LDL.LU.64 R6, [R1+0x1d8] ;  /* 0x0001d80001067983 */ /* 0x000ea20000300a00 */
[C---:B----4-:R-:W-:Y:S03]  /*3ccf0*/  HMMA.16816.F32 R24, R12.reuse, R20, R24 ;  /* 0x000000140c18723c */ /* 0x050fe60000001818 */
[----:B--2---:R-:W-:Y:S04]  /*3cd00*/  STL.64 [R1+0x3270], R6 ;  /* 0x0032700601007387 */ /* 0x004fe80000100a00 */
[----:B---3--:R0:W-:Y:S04]  /*3cd10*/  STL.64 [R1+0x3268], R4 ;  /* 0x0032680401007387 */ /* 0x0081e80000100a00 */
[----:B0-----:R-:W2:Y:S04]  /*3cd20*/  LDL.LU.64 R4, [R1+0x210] ;  /* 0x0002100001047983 */ /* 0x001ea80000300a00 */
[----:B------:R-:W2:Y:S04]  /*3cd30*/  LDL.LU.64 R6, [R1+0x218] ;  /* 0x0002180001067983 */ /* 0x000ea80000300a00 */
[----:B------:R-:W3:Y:S04]  /*3cd40*/  LDL.LU R22, [R1+0xb0] ;  /* 0x0000b00001167983 */ /* 0x000ee80000300800 */
[----:B------:R-:W4:Y:S04]  /*3cd50*/  LDL.LU R23, [R1+0xb4] ;  /* 0x0000b40001177983 */ /* 0x000f280000300800 */
[----:B------:R0:W-:Y:S04]  /*3cd60*/  STL.64 [R1+0x270], R24 ;  /* 0x0002701801007387 */ /* 0x0001e80000100a00 */
[----:B------:R1:W-:Y:S04]  /*3cd70*/  STL.64 [R1+0x278], R26 ;  /* 0x0002781a01007387 */ /* 0x0003e80000100a00 */
[----:B0-----:R-:W2:Y:S04]  /*3cd80*/  LDL.LU.64 R24, [R1+0x180] ;  /* 0x0001800001187983 */ /* 0x001ea80000300a00 */
[----:B-1----:R-:W2:Y:S01]  /*3cd90*/  LDL.LU.64 R26, [R1+0x188] ;  /* 0x00018800011a7983 */ /* 0x002ea20000300a00 */
[C---:B------:R-:W-:Y:S03]  /*3cda0*/  HMMA.16816.F32 R8, R12.reuse, R18, R8 ;  /* 0x000000120c08723c */ /* 0x040fe60000001808 */
[----:B--2---:R-:W-:Y:S04]  /*3cdb0*/  STL.64 [R1+0x3250], R26 ;  /* 0x0032501a01007387 */ /* 0x004fe80000100a00 */
[----:B------:R0:W-:Y:S04]  /*3cdc0*/  STL.64 [R1+0x3248], R24 ;  /* 0x0032481801007387 */ /* 0x0001e80000100a00 */
[----:B0-----:R-:W2:Y:S04]  /*3cdd0*/  LDL.LU.64 R24, [R1+0x190] ;  /* 0x0001900001187983 */ /* 0x001ea80000300a00 */
[----:B------:R-:W2:Y:S04]  /*3cde0*/  LDL.LU.64 R26, [R1+0x198] ;  /* 0x00019800011a7983 */ /* 0x000ea80000300a00 */
[----:B------:R-:W2:Y:S04]  /*3cdf0*/  LDL.LU R20, [R1+0x1ec8] ;  /* 0x001ec80001147983 */ /* 0x000ea80000300800 */
[----:B------:R-:W2:Y:S04]  /*3ce00*/  LDL.LU R21, [R1+0x1ec4] ;  /* 0x001ec40001157983 */ /* 0x000ea80000300800 */
[----:B------:R-:W-:Y:S04]  /*3ce10*/  STL.64 [R1+0x250], R8 ;  /* 0x0002500801007387 */ /* 0x000fe80000100a00 */
[----:B------:R0:W-:Y:S04]  /*3ce20*/  STL.64 [R1+0x258], R10 ;  /* 0x0002580a01007387 */ /* 0x0001e80000100a00 */
[----:B0-----:R-:W2:Y:S04]  /*3ce30*/  LDL.LU.64 R10, [R1+0x3290] ;  /* 0x00329000010a7983 */ /* 0x001ea80000300a00 */
[----:B------:R-:W2:Y:S02]  /*3ce40*/  LDL.LU.64 R8, [R1+0x3288] ;  /* 0x0032880001087983 */ /* 0x000ea40000300a00 */
[----:B--2---:R-:W-:Y:S02]  /*3ce50*/  HMMA.16816.F32 R16, R12, R16, R8 ;  /* 0x000000100c10723c */ /* 0x004fe40000001808 */
        /* <DEDUP_REMOVED lines=10> */
[----:B0-----:R-:W3:Y:S04]  /*3cf00*/  LDL.LU.64 R6, [R1+0x3270] ;  /* 0x0032700001067983 */ /* 0x001ee80000300a00 */
[----:B------:R-:W3:Y:S04]  /*3cf10*/  LDL.LU.64 R4, [R1+0x3268] ;  /* 0x0032680001047983 */ /* 0x000ee80000300a00 */
[----:B------:R-:W2:Y:S04]  /*3cf20*/  LDL.LU R10, [R1+0x1ec0] ;  /* 0x001ec000010a7983 */ /* 0x000ea80000300800 */
[----:B------:R-:W2:Y:S01]  /*3cf30*/  LDL.LU R11, [R1+0x1ebc] ;  /* 0x001ebc00010b7983 */ /* 0x000ea20000300800 */
[----:B---3--:R-:W-:-:S15]  /*3cf40*/  HMMA.16816.F32 R4, R12, R8, R4 ;  /* 0x000000080c04723c */ /* 0x008fde0000001804 */
[----:B------:R-:W-:-:S04]  /*3cf50*/  NOP ;  /* 0x0000000000007918 */ /* 0x000fc80000000000 */
[----:B------:R-:W-:Y:S04]  /*3cf60*/  STL.64 [R1+0x1d0], R4 ;  /* 0x0001d00401007387 */ /* 0x000fe80000100a00 */
[----:B------:R0:W-:Y:S04]  /*3cf70*/  STL.64 [R1+0x1d8], R6 ;  /* 0x0001d80601007387 */ /* 0x0001e80000100a00 */
[----:B0-----:R-:W3:Y:S04]  /*3cf80*/  LDL.LU.64 R6, [R1+0x3260] ;  /* 0x0032600001067983 */ /* 0x001ee80000300a00 */
[----:B------:R-:W2:Y:S04]  /*3cf90*/  LDL.LU.64 R4, [R1+0x3258] ;  /* 0x0032580001047983 */ /* 0x000ea80000300a00 */
[----:B------:R-:W2:Y:S04]  /*3cfa0*/  LDL.LU R8, [R1+0x1eb8] ;  /* 0x001eb80001087983 */ /* 0x000ea80000300800 */
[----:B------:R-:W2:Y:S01]  /*3cfb0*/  LDL.LU R9, [R1+0x1eb4] ;  /* 0x001eb40001097983 */ /* 0x000ea20000300800 */
[----:B---3--:R-:W-:-:S15]  /*3cfc0*/  HMMA.16816.F32 R24, R12, R6, R24 ;  /* 0x000000060c18723c */ /* 0x008fde0000001818 */
[----:B------:R-:W-:-:S04]  /*3cfd0*/  NOP ;  /* 0x0000000000007918 */ /* 0x000fc80000000000 */
[----:B------:R-:W-:Y:S04]  /*3cfe0*/  STL.64 [R1+0x190], R24 ;  /* 0x0001901801007387 */ /* 0x000fe80000100a00 */
[----:B------:R0:W-:Y:S01]  /*3cff0*/  STL [R1+0x198], R26 ;  /* 0x0001981a01007387 */ /* 0x0001e20000100800 */
[----:B------:R-:W-:-:S03]  /*3d000*/  IMAD.MOV.U32 R0, RZ, RZ, R27 ;  /* 0x000000ffff007224 */ /* 0x000fc600078e001b */
[----:B0-----:R-:W2:Y:S04]  /*3d010*/  LDL.LU.64 R26, [R1+0x3250] ;  /* 0x00325000011a7983 */ /* 0x001ea80000300a00 */
[----:B------:R-:W2:Y:S04]  /*3d020*/  LDL.LU.64 R24, [R1+0x3248] ;  /* 0x0032480001187983 */ /* 0x000ea80000300a00 */
[----:B------:R-:W3:Y:S04]  /*3d030*/  LDL.LU R6, [R1+0x1eb0] ;  /* 0x001eb00001067983 */ /* 0x000ee80000300800 */
[----:B------:R-:W3:Y:S04]  /*3d040*/  LDL.LU R7, [R1+0x1eac] ;  /* 0x001eac0001077983 */ /* 0x000ee80000300800 */
[----:B------:R-:W-:Y:S01]  /*3d050*/  STL [R1+0x20f0], R0 ;  /* 0x0020f00001007387 */ /* 0x000fe20000100800 */
[----:B--2---:R-:W-:-:S15]  /*3d060*/  HMMA.16816.F32 R24, R12, R4, R24 ;  /* 0x000000040c18723c */ /* 0x004fde0000001818 */
[----:B------:R-:W-:-:S04]  /*3d070*/  NOP ;  /* 0x0000000000007918 */ /* 0x000fc80000000000 */
[----:B------:R-:W-:Y:S04]  /*3d080*/  STL.64 [R1+0x180], R24 ;  /* 0x0001801801007387 */ /* 0x000fe80000100a00 */
[----:B------:R0:W-:Y:S04]  /*3d090*/  STL.64 [R1+0x188], R26 ;  /* 0x0001881a01007387 */ /* 0x0001e80000100a00 */
[----:B0-----:R-:W2:Y:S04]  /*3d0a0*/  LDL.LU.64 R26, [R1+0x3240] ;  /* 0x00324000011a7983 */ /* 0x001ea80000300a00 */
[----:B------:R-:W2:Y:S01]  /*3d0b0*/  LDL.LU.64 R24, [R1+0x3238] ;  /* 0x0032380001187983 */ /* 0x000ea20000300a00 */
[----:B---3--:R-:W-:-:S02]  /*3d0c0*/  IMAD R4, R7, 0x100, R6 ;  /* 0x0000010007047824 */ /* 0x008fc400078e0206 */
[----:B------:R-:W-:Y:S02]  /*3d0d0*/  IMAD R5, R9, 0x100, R8 ;  /* 0x0000010009057824 */ /* 0x000fe400078e0208 */
[----:B------:R-:W-:Y:S02]  /*3d0e0*/  IMAD R6, R11, 0x100, R10 ;  /* 0x000001000b067824 */ /* 0x000fe400078e020a */
[----:B------:R-:W-:Y:S01]  /*3d0f0*/  HMMA.16816.F32 R8, R12, R2, R16 ;  /* 0x000000020c08723c */ /* 0x000fe20000001810 */
[----:B------:R-:W-:Y:S01]  /*3d100*/  IMAD R7, R21, 0x100, R20 ;  /* 0x0000010015077824 */ /* 0x000fe200078e0214 */
[----:B------:R-:W-:Y:S02]  /*3d110*/  F2FP.F16.E4M3.UNPACK_B R12, R4 ;  /* 0x00000004ff0c723e */ /* 0x000fe400020006ff */
[----:B------:R-:W-:Y:S02]  /*3d120*/  F2FP.F16.E4M3.UNPACK_B R13, R5 ;  /* 0x00000005ff0d723e */ /* 0x000fe400020006ff */
[----:B------:R-:W-:-:S02]  /*3d130*/  F2FP.F16.E4M3.UNPACK_B R14, R6 ;  /* 0x00000006ff0e723e */ /* 0x000fc400020006ff */
[----:B------:R-:W-:Y:S02]  /*3d140*/  F2FP.F16.E4M3.UNPACK_B R2, R22.H1 ;  /* 0x00000016ff02723e */ /* 0x000fe400030006ff */
[----:B------:R-:W-:Y:S02]  /*3d150*/  F2FP.F16.E4M3.UNPACK_B R15, R7 ;  /* 0x00000007ff0f723e */ /* 0x000fe400020006ff */
[----:B----4-:R-:W-:-:S07]  /*3d160*/  F2FP.F16.E4M3.UNPACK_B R3, R23.H1 ;  /* 0x00000017ff03723e */ /* 0x010fce00030006ff */
[----:B------:R-:W-:Y:S01]  /*3d170*/  IMAD.MOV.U32 R0, RZ, RZ, R11 ;  /* 0x000000ffff007224 */ /* 0x000fe200078e000b */
[----:B------:R-:W-:Y:S04]  /*3d180*/  STL.64 [R1+0x150], R8 ;  /* 0x0001500801007387 */ /* 0x000fe80000100a00 */
[----:B------:R-:W-:Y:S04]  /*3d190*/  STL [R1+0x158], R10 ;  /* 0x0001580a01007387 */ /* 0x000fe80000100800 */
[----:B------:R0:W-:Y:S04]  /*3d1a0*/  STL [R1+0x22e0], R0 ;  /* 0x0022e00001007387 */ /* 0x0001e80000100800 */
[----:B------:R-:W-:Y:S01]  /*3d1b0*/  STL.64 [R1+0x98], R2 ;  /* 0x0000980201007387 */ /* 0x000fe20000100a00 */
[----:B0-----:R-:W-:-:S05]  /*3d1c0*/  F2FP.F16.E4M3.UNPACK_B R0, R28.H1 ;  /* 0x0000001cff00723e */ /* 0x001fca00030006ff */
[----:B------:R0:W-:Y:S02]  /*3d1d0*/  STL [R1+0x90], R0 ;  /* 0x0000900001007387 */ /* 0x0001e40000100800 */
[----:B0-----:R-:W-:-:S05]  /*3d1e0*/  IMAD.MOV.U32 R0, RZ, RZ, R3 ;  /* 0x000000ffff007224 */ /* 0x001fca00078e0003 */
[----:B------:R0:W-:Y:S02]  /*3d1f0*/  STL [R1+0x3090], R0 ;  /* 0x0030900001007387 */ /* 0x0001e40000100800 */
[----:B0-----:R-:W-:Y:S01]  /*3d200*/  F2FP.F16.E4M3.UNPACK_B R0, R29.H1 ;  /* 0x0000001dff00723e */ /* 0x001fe200030006ff */
[----:B--2---:R-:W-:-:S15]  /*3d210*/  HMMA.16816.F32 R4, R12, R2, R24 ;  /* 0x000000020c04723c */ /* 0x004fde0000001818 */
[----:B------:R-:W-:-:S04]  /*3d220*/  NOP ;  /* 0x0000000000007918 */ /* 0x000fc80000000000 */
[----:B------:R-:W-:Y:S04]  /*3d230*/  STL.64 [R1+0x1b0], R4 ;  /* 0x0001b00401007387 */ /* 0x000fe80000100a00 */
[----:B------:R-:W-:Y:S04]  /*3d240*/  STL.64 [R1+0x1b8], R6 ;  /* 0x0001b80601007387 */ /* 0x000fe80000100a00 */
[----:B------:R-:W2:Y:S04]  /*3d250*/  LDL.LU R8, [R1+0x280] ;  /* 0x0002800001087983 */ /* 0x000ea80000300800 */
[----:B------:R-:W-:Y:S04]  /*3d260*/  STL [R1+0x94], R0 ;  /* 0x0000940001007387 */ /* 0x000fe80000100800 */
[----:B------:R-:W2:Y:S04]  /*3d270*/  LDL.LU R9, [R1+0x284] ;  /* 0x0002840001097983 */ /* 0x000ea80000300800 */
[----:B------:R-:W3:Y:S04]  /*3d280*/  LDL.LU R10, [R1+0x288] ;  /* 0x00028800010a7983 */ /* 0x000ee80000300800 */
[----:B------:R-:W3:Y:S04]  /*3d290*/  LDL.LU R11, [R1+0x28c] ;  /* 0x00028c00010b7983 */ /* 0x000ee80000300800 */
[----:B------:R-:W4:Y:S04]  /*3d2a0*/  LDL.LU R2, [R1+0xd4] ;  /* 0x0000d40001027983 */ /* 0x000f280000300800 */
[----:B------:R-:W4:Y:S04]  /*3d2b0*/  LDL.LU R3, [R1+0xd8] ;  /* 0x0000d80001037983 */ /* 0x000f280000300800 */
[----:B----4-:R-:W-:Y:S04]  /*3d2c0*/  STL.64 [R1+0x3208], R2 ;  /* 0x0032080201007387 */ /* 0x010fe80000100a00 */
[----:B---3--:R-:W-:Y:S04]  /*3d2d0*/  STL.64 [R1+0x31f0], R10 ;  /* 0x0031f00a01007387 */ /* 0x008fe80000100a00 */
[----:B--2---:R0:W-:Y:S04]  /*3d2e0*/  STL.64 [R1+0x31e8], R8 ;  /* 0x0031e80801007387 */ /* 0x0041e80000100a00 */
[----:B0-----:R-:W2:Y:S04]  /*3d2f0*/  LDL.LU R8, [R1+0x260] ;  /* 0x0002600001087983 */ /* 0x001ea80000300800 */
[----:B------:R-:W2:Y:S04]  /*3d300*/  LDL.LU R9, [R1+0x264] ;  /* 0x0002640001097983 */ /* 0x000ea80000300800 */
[----:B------:R-:W3:Y:S04]  /*3d310*/  LDL.LU R10, [R1+0x268] ;  /* 0x00026800010a7983 */ /* 0x000ee80000300800 */
[----:B------:R-:W3:Y:S04]  /*3d320*/  LDL.LU R11, [R1+0x26c] ;  /* 0x00026c00010b7983 */ /* 0x000ee80000300800 */
[----:B------:R-:W4:Y:S04]  /*3d330*/  LDL.LU R0, [R1+0xc0] ;  /* 0x0000c00001007983 */ /* 0x000f280000300800 */
[----:B------:R-:W2:Y:S04]  /*3d340*/  LDL.LU R7, [R1+0xc4] ;  /* 0x0000c40001077983 */ /* 0x000ea80000300800 */
[----:B------:R-:W2:Y:S04]  /*3d350*/  LDL.LU R6, [R1+0xc8] ;  /* 0x0000c80001067983 */ /* 0x000ea80000300800 */
[----:B--2---:R0:W-:Y:S04]  /*3d360*/  STL.64 [R1+0x3220], R6 ;  /* 0x0032200601007387 */ /* 0x0041e80000100a00 */
[----:B0-----:R-:W2:Y:S04]  /*3d370*/  LDL.64 R6, [R1+0x90] ;  /* 0x0000900001067983 */ /* 0x001ea80000100a00 */
[----:B------:R-:W2:Y:S04]  /*3d380*/  LDL.LU R5, [R1+0xcc] ;  /* 0x0000cc0001057983 */ /* 0x000ea80000300800 */
[----:B------:R-:W2:Y:S04]  /*3d390*/  LDL.LU R4, [R1+0xd0] ;  /* 0x0000d00001047983 */ /* 0x000ea80000300800 */
[----:B---3--:R-:W-:Y:S04]  /*3d3a0*/  STL.64 [R1+0x3200], R10 ;  /* 0x0032000a01007387 */ /* 0x008fe80000100a00 */
[----:B------:R0:W-:Y:S04]  /*3d3b0*/  STL.64 [R1+0x31f8], R8 ;  /* 0x0031f80801007387 */ /* 0x0001e80000100a00 */
[----:B0-----:R-:W3:Y:S04]  /*3d3c0*/  LDL.LU R8, [R1+0x240] ;  /* 0x0002400001087983 */ /* 0x001ee80000300800 */
[----:B------:R-:W3:Y:S04]  /*3d3d0*/  LDL.LU R9, [R1+0x244] ;  /* 0x0002440001097983 */ /* 0x000ee80000300800 */
[----:B------:R-:W2:Y:S04]  /*3d3e0*/  LDL.LU R10, [R1+0x248] ;  /* 0x00024800010a7983 */ /* 0x000ea80000300800 */
[----:B------:R-:W2:Y:S04]  /*3d3f0*/  LDL.LU R11, [R1+0x24c] ;  /* 0x00024c00010b7983 */ /* 0x000ea80000300800 */
[----:B--2---:R-:W-:Y:S04]  /*3d400*/  STL.64 [R1+0x3218], R10 ;  /* 0x0032180a01007387 */ /* 0x004fe80000100a00 */
[----:B---3--:R0:W-:Y:S04]  /*3d410*/  STL.64 [R1+0x3210], R8 ;  /* 0x0032100801007387 */ /* 0x0081e80000100a00 */
[----:B0-----:R-:W2:Y:S04]  /*3d420*/  LDL.LU R8, [R1+0x220] ;  /* 0x0002200001087983 */ /* 0x001ea80000300800 */
[----:B------:R-:W2:Y:S04]  /*3d430*/  LDL.LU R9, [R1+0x224] ;  /* 0x0002240001097983 */ /* 0x000ea80000300800 */
[----:B------:R-:W3:Y:S04]  /*3d440*/  LDL.LU R10, [R1+0x228] ;  /* 0x00022800010a7983 */ /* 0x000ee80000300800 */
[----:B------:R-:W3:Y:S04]  /*3d450*/  LDL.LU R11, [R1+0x22c] ;  /* 0x00022c00010b7983 */ /* 0x000ee80000300800 */
[----:B---3--:R-:W-:Y:S04]  /*3d460*/  STL.64 [R1+0x3230], R10 ;  /* 0x0032300a01007387 */ /* 0x008fe80000100a00 */
[----:B--2---:R0:W-:Y:S04]  /*3d470*/  STL.64 [R1+0x3228], R8 ;  /* 0x0032280801007387 */ /* 0x0041e80000100a00 */
[----:B0-----:R-:W2:Y:S04]  /*3d480*/  LDL.LU R8, [R1+0x200] ;  /* 0x0002000001087983 */ /* 0x001ea80000300800 */
[----:B------:R-:W2:Y:S04]  /*3d490*/  LDL.LU R9, [R1+0x204] ;  /* 0x0002040001097983 */ /* 0x000ea80000300800 */
[----:B------:R-:W2:Y:S04]  /*3d4a0*/  LDL.LU R10, [R1+0x208] ;  /* 0x00020800010a7983 */ /* 0x000ea80000300800 */
[----:B------:R-:W2:Y:S04]  /*3d4b0*/  LDL.LU R11, [R1+0x20c] ;  /* 0x00020c00010b7983 */ /* 0x000ea80000300800 */
        /* <DEDUP_REMOVED lines=14> */
[----:B----4-:R-:W-:Y:S01]  /*3d5a0*/  F2FP.F16.E4M3.UNPACK_B R2, R0.H1 ;  /* 0x00000000ff02723e */ /* 0x010fe200030006ff */
[----:B------:R-:W-:Y:S01]  /*3d5b0*/  IMAD.MOV.U32 R0, RZ, RZ, R7 ;  /* 0x000000ffff007224 */ /* 0x000fe200078e0007 */
[----:B--2---:R-:W-:-:S15]  /*3d5c0*/  HMMA.16816.F32 R8, R12, R6, R8 ;  /* 0x000000060c08723c */ /* 0x004fde0000001808 */
[----:B------:R-:W-:-:S04]  /*3d5d0*/  NOP ;  /* 0x0000000000007918 */ /* 0x000fc80000000000 */
[----:B------:R-:W-:Y:S04]  /*3d5e0*/  STL.64 [R1+0x200], R8 ;  /* 0x0002000801007387 */ /* 0x000fe80000100a00 */
[----:B------:R0:W-:Y:S04]  /*3d5f0*/  STL.64 [R1+0x208], R10 ;  /* 0x0002080a01007387 */ /* 0x0001e80000100a00 */
[----:B0-----:R-:W2:Y:S04]  /*3d600*/  LDL.LU.64 R10, [R1+0x3230] ;  /* 0x00323000010a7983 */ /* 0x001ea80000300a00 */
[----:B------:R-:W2:Y:S04]  /*3d610*/  LDL.LU.64 R8, [R1+0x3228] ;  /* 0x0032280001087983 */ /* 0x000ea80000300a00 */
[----:B------:R-:W4:Y:S04]  /*3d620*/  LDL.LU.64 R6, [R1+0x3220] ;  /* 0x0032200001067983 */ /* 0x000f280000300a00 */
[----:B------:R-:W-:Y:S04]  /*3d630*/  STL [R1+0x3094], R0 ;  /* 0x0030940001007387 */ /* 0x000fe80000100800 */
[----:B------:R-:W-:Y:S01]  /*3d640*/  STL [R1+0x88], R2 ;  /* 0x0000880201007387 */ /* 0x000fe20000100800 */
[----:B----4-:R-:W-:-:S07]  /*3d650*/  F2FP.F16.E4M3.UNPACK_B R3, R7.H1 ;  /* 0x00000007ff03723e */ /* 0x010fce00030006ff */
[----:B--2---:R-:W-:Y:S01]  /*3d660*/  HMMA.16816.F32 R8, R12, R2, R8 ;  /* 0x000000020c08723c */ /* 0x004fe20000001808 */
[----:B------:R-:W-:-:S15]  /*3d670*/  STL [R1+0x8c], R3 ;  /* 0x00008c0301007387 */ /* 0x000fde0000100800 */
[----:B------:R-:W-:-:S03]  /*3d680*/  NOP ;  /* 0x0000000000007918 */ /* 0x000fc60000000000 */
[----:B------:R-:W-:Y:S04]  /*3d690*/  STL.64 [R1+0x220], R8 ;  /* 0x0002200801007387 */ /* 0x000fe80000100a00 */
[----:B------:R0:W-:Y:S04]  /*3d6a0*/  STL.64 [R1+0x228], R10 ;  /* 0x0002280a01007387 */ /* 0x0001e80000100a00 */
[----:B0-----:R-:W2:Y:S04]  /*3d6b0*/  LDL.LU.64 R10, [R1+0x3218] ;  /* 0x00321800010a7983 */ /* 0x001ea80000300a00 */
[----:B------:R-:W2:Y:S01]  /*3d6c0*/  LDL.LU.64 R8, [R1+0x3210] ;  /* 0x0032100001087983 */ /* 0x000ea20000300a00 */
[----:B------:R-:W-:-:S02]  /*3d6d0*/  F2FP.F16.E4M3.UNPACK_B R6, R6.H1 ;  /* 0x00000006ff06723e */ /* 0x000fc400030006ff */
[----:B------:R-:W-:Y:S01]  /*3d6e0*/  F2FP.F16.E4M3.UNPACK_B R7, R5.H1 ;  /* 0x00000005ff07723e */ /* 0x000fe200030006ff */
[----:B------:R-:W-:Y:S02]  /*3d6f0*/  IMAD.MOV.U32 R0, RZ, RZ, R3 ;  /* 0x000000ffff007224 */ /* 0x000fe400078e0003 */
[----:B------:R-:W4:Y:S04]  /*3d700*/  LDL.LU.64 R2, [R1+0x3208] ;  /* 0x0032080001027983 */ /* 0x000f280000300a00 */
[----:B------:R-:W-:Y:S04]  /*3d710*/  STL [R1+0x3098], R0 ;  /* 0x0030980001007387 */ /* 0x000fe80000100800 */
[----:B------:R-:W-:Y:S04]  /*3d720*/  STL [R1+0x80], R6 ;  /* 0x0000800601007387 */ /* 0x000fe80000100800 */
[----:B------:R-:W-:Y:S01]  /*3d730*/  STL [R1+0x84], R7 ;  /* 0x0000840701007387 */ /* 0x000fe20000100800 */
[----:B--2---:R-:W-:-:S15]  /*3d740*/  HMMA.16816.F32 R8, R12, R6, R8 ;  /* 0x000000060c08723c */ /* 0x004fde0000001808 */
[----:B------:R-:W-:-:S04]  /*3d750*/  NOP ;  /* 0x0000000000007918 */ /* 0x000fc80000000000 */
[----:B------:R-:W-:Y:S04]  /*3d760*/  STL.64 [R1+0x240], R8 ;  /* 0x0002400801007387 */ /* 0x000fe80000100a00 */
[----:B------:R0:W-:Y:S04]  /*3d770*/  STL.64 [R1+0x248], R10 ;  /* 0x0002480a01007387 */ /* 0x0001e80000100a00 */
[----:B0-----:R-:W2:Y:S04]  /*3d780*/  LDL.LU.64 R10, [R1+0x3200] ;  /* 0x00320000010a7983 */ /* 0x001ea80000300a00 */
[----:B------:R-:W2:Y:S01]  /*3d790*/  LDL.LU.64 R8, [R1+0x31f8] ;  /* 0x0031f80001087983 */ /* 0x000ea20000300a00 */
[----:B------:R-:W-:-:S02]  /*3d7a0*/  F2FP.F16.E4M3.UNPACK_B R4, R4.H1 ;  /* 0x00000004ff04723e */ /* 0x000fc400030006ff */
[----:B----4-:R-:W-:-:S05]  /*3d7b0*/  F2FP.F16.E4M3.UNPACK_B R5, R2.H1 ;  /* 0x00000002ff05723e */ /* 0x010fca00030006ff */
[----:B------:R-:W-:Y:S02]  /*3d7c0*/  STL.64 [R1+0x78], R4 ;  /* 0x0000780401007387 */ /* 0x000fe40000100a00 */
[----:B--2---:R-:W-:-:S15]  /*3d7d0*/  HMMA.16816.F32 R8, R12, R4, R8 ;  /* 0x000000040c08723c */ /* 0x004fde0000001808 */
[----:B------:R-:W-:-:S04]  /*3d7e0*/  NOP ;  /* 0x0000000000007918 */ /* 0x000fc80000000000 */
[----:B------:R-:W-:Y:S04]  /*3d7f0*/  STL.64 [R1+0x260], R8 ;  /* 0x0002600801007387 */ /* 0x000fe80000100a00 */
[----:B------:R0:W-:Y:S04]  /*3d800*/  STL.64 [R1+0x268], R10 ;  /* 0x0002680a01007387 */ /* 0x0001e80000100a00 */
[----:B0-----:R-:W2:Y:S04]  /*3d810*/  LDL.LU.64 R10, [R1+0x31f0] ;  /* 0x0031f000010a7983 */ /* 0x001ea80000300a00 */
[----:B------:R-:W2:Y:S01]  /*3d820*/  LDL.LU.64 R8, [R1+0x31e8] ;  /* 0x0031e80001087983 */ /* 0x000ea20000300a00 */
[----:B------:R-:W-:-:S02]  /*3d830*/  F2FP.F16.E4M3.UNPACK_B R2, R3.H1 ;  /* 0x00000003ff02723e */ /* 0x000fc400030006ff */
[----:B---3--:R-:W-:Y:S01]  /*3d840*/  F2FP.F16.E4M3.UNPACK_B R3, R16.H1 ;  /* 0x00000010ff03723e */ /* 0x008fe200030006ff */
[----:B------:R-:W-:Y:S01]  /*3d850*/  IMAD.MOV.U32 R0, RZ, RZ, R5 ;  /* 0x000000ffff007224 */ /* 0x000fe200078e0005 */
[----:B------:R-:W-:Y:S02]  /*3d860*/  F2FP.F16.E4M3.UNPACK_B R4, R17.H1 ;  /* 0x00000011ff04723e */ /* 0x000fe400030006ff */
[----:B------:R-:W-:Y:S02]  /*3d870*/  F2FP.F16.E4M3.UNPACK_B R5, R18.H1 ;  /* 0x00000012ff05723e */ /* 0x000fe400030006ff */
[----:B------:R0:W-:Y:S04]  /*3d880*/  STL [R1+0x309c], R0 ;  /* 0x00309c0001007387 */ /* 0x0001e80000100800 */
[----:B------:R-:W-:Y:S04]  /*3d890*/  STL [R1+0x70], R2 ;  /* 0x0000700201007387 */ /* 0x000fe80000100800 */
[----:B------:R-:W-:Y:S01]  /*3d8a0*/  STL [R1+0x74], R3 ;  /* 0x0000740301007387 */ /* 0x000fe20000100800 */
[----:B0-----:R-:W-:-:S05]  /*3d8b0*/  IMAD.MOV.U32 R0, RZ, RZ, R3 ;  /* 0x000000ffff007224 */ /* 0x001fca00078e0003 */
[----:B------:R0:W-:Y:S02]  /*3d8c0*/  STL [R1+0x30a0], R0 ;  /* 0x0030a00001007387 */ /* 0x0001e40000100800 */
[----:B0-----:R-:W-:Y:S01]  /*3d8d0*/  IMAD.MOV.U32 R0, RZ, RZ, R5 ;  /* 0x000000ffff007224 */ /* 0x001fe200078e0005 */
[----:B--2---:R-:W-:Y:S01]  /*3d8e0*/  HMMA.16816.F32 R8, R12, R2, R8 ;  /* 0x000000020c08723c */ /* 0x004fe20000001808 */
[----:B------:R-:W-:Y:S02]  /*3d8f0*/  F2FP.F16.E4M3.UNPACK_B R2, R19.H1 ;  /* 0x00000013ff02723e */ /* 0x000fe400030006ff */
[----:B------:R-:W-:-:S15]  /*3d900*/  F2FP.F16.E4M3.UNPACK_B R3, R28.H1 ;  /* 0x0000001cff03723e */ /* 0x000fde00030006ff */
[----:B------:R-:W-:Y:S01]  /*3d910*/  NOP ;  /* 0x0000000000007918 */ /* 0x000fe20000000000 */
[----:B------:R-:W-:Y:S04]  /*3d920*/  STL.64 [R1+0x280], R8 ;  /* 0x0002800801007387 */ /* 0x000fe80000100a00 */
[----:B------:R0:W-:Y:S04]  /*3d930*/  STL.64 [R1+0x288], R10 ;  /* 0x0002880a01007387 */ /* 0x0001e80000100a00 */
[----:B------:R-:W-:Y:S04]  /*3d940*/  STL [R1+0x68], R4 ;  /* 0x0000680401007387 */ /* 0x000fe80000100800 */
[----:B------:R1:W-:Y:S01]  /*3d950*/  STL [R1+0x6c], R5 ;  /* 0x00006c0501007387 */ /* 0x0003e20000100800 */
[C---:B0-----:R-:W-:Y:S08]  /*3d960*/  HMMA.16816.F32 R8, R12.reuse, R4, R20 ;  /* 0x000000040c08723c */ /* 0x041ff00000001814 */
[----:B-1----:R-:W-:Y:S01]  /*3d970*/  HMMA.16816.F32 R4, R12, R2, R24 ;  /* 0x000000020c04723c */ /* 0x002fe20000001818 */
[----:B------:R0:W-:Y:S02]  /*3d980*/  STL [R1+0x30a4], R0 ;  /* 0x0030a40001007387 */ /* 0x0001e40000100800 */
[----:B0-----:R-:W-:-:S08]  /*3d990*/  F2FP.F16.E4M3.UNPACK_B R0, R29.H1 ;  /* 0x0000001dff00723e */ /* 0x001fd000030006ff */
[----:B------:R-:W-:Y:S04]  /*3d9a0*/  STL.64 [R1+0x2a0], R8 ;  /* 0x0002a00801007387 */ /* 0x000fe80000100a00 */
[----:B------:R-:W-:Y:S04]  /*3d9b0*/  STL.64 [R1+0x2a8], R10 ;  /* 0x0002a80a01007387 */ /* 0x000fe80000100a00 */
[----:B------:R-:W-:Y:S04]  /*3d9c0*/  STL [R1+0x60], R2 ;  /* 0x0000600201007387 */ /* 0x000fe80000100800 */
[----:B------:R-:W-:Y:S04]  /*3d9d0*/  STL [R1+0x64], R3 ;  /* 0x0000640301007387 */ /* 0x000fe80000100800 */
[----:B------:R-:W-:Y:S04]  /*3d9e0*/  STL [R1+0x58], R0 ;  /* 0x0000580001007387 */ /* 0x000fe80000100800 */
[----:B------:R-:W2:Y:S04]  /*3d9f0*/  LDL.LU R16, [R1+0x380] ;  /* 0x0003800001107983 */ /* 0x000ea80000300800 */
[----:B------:R-:W-:Y:S04]  /*3da00*/  STL.64 [R1+0x2c0], R4 ;  /* 0x0002c00401007387 */ /* 0x000fe80000100a00 */
[----:B------:R-:W-:Y:S04]  /*3da10*/  STL.64 [R1+0x2c8], R6 ;  /* 0x0002c80601007387 */ /* 0x000fe80000100a00 */
[----:B------:R-:W2:Y:S04]  /*3da20*/  LDL.LU R17, [R1+0x384] ;  /* 0x0003840001117983 */ /* 0x000ea80000300800 */
[----:B------:R-:W3:Y:S04]  /*3da30*/  LDL.LU R18, [R1+0x388] ;  /* 0x0003880001127983 */ /* 0x000ee80000300800 */
[----:B------:R-:W3:Y:S04]  /*3da40*/  LDL.LU R19, [R1+0x38c] ;  /* 0x00038c0001137983 */ /* 0x000ee80000300800 */
[----:B---3--:R-:W-:Y:S04]  /*3da50*/  STL.64 [R1+0x3198], R18 ;  /* 0x0031981201007387 */ /* 0x008fe80000100a00 */
[----:B--2---:R0:W-:Y:S04]  /*3da60*/  STL.64 [R1+0x3190], R16 ;  /* 0x0031901001007387 */ /* 0x0041e80000100a00 */
[----:B0-----:R-:W2:Y:S04]  /*3da70*/  LDL.LU R16, [R1+0x340] ;  /* 0x0003400001107983 */ /* 0x001ea80000300800 */
[----:B------:R-:W2:Y:S04]  /*3da80*/  LDL.LU R17, [R1+0x344] ;  /* 0x0003440001117983 */ /* 0x000ea80000300800 */
[----:B------:R-:W3:Y:S04]  /*3da90*/  LDL.LU R18, [R1+0x348] ;  /* 0x0003480001127983 */ /* 0x000ee80000300800 */
[----:B------:R-:W3:Y:S04]  /*3daa0*/  LDL.LU R19, [R1+0x34c] ;  /* 0x00034c0001137983 */ /* 0x000ee80000300800 */
[----:B------:R-:W4:Y:S04]  /*3dab0*/  LDL.LU R7, [R1+0x104] ;  /* 0x0001040001077983 */ /* 0x000f280000300800 */
[----:B------:R-:W4:Y:S04]  /*3dac0*/  LDL.LU R4, [R1+0x108] ;  /* 0x0001080001047983 */ /* 0x000f280000300800 */
[----:B---3--:R-:W-:Y:S04]  /*3dad0*/  STL.64 [R1+0x31a8], R18 ;  /* 0x0031a81201007387 */ /* 0x008fe80000100a00 */
[----:B--2---:R0:W-:Y:S04]  /*3dae0*/  STL.64 [R1+0x31a0], R16 ;  /* 0x0031a01001007387 */ /* 0x0041e80000100a00 */
[----:B0-----:R-:W2:Y:S04]  /*3daf0*/  LDL.LU R16, [R1+0x320] ;  /* 0x0003200001107983 */ /* 0x001ea80000300800 */
[----:B------:R-:W2:Y:S04]  /*3db00*/  LDL.LU R17, [R1+0x324] ;  /* 0x0003240001117983 */ /* 0x000ea80000300800 */
[----:B------:R-:W3:Y:S04]  /*3db10*/  LDL.LU R18, [R1+0x328] ;  /* 0x0003280001127983 */ /* 0x000ee80000300800 */
[----:B------:R-:W3:Y:S04]  /*3db20*/  LDL.LU R19, [R1+0x32c] ;  /* 0x00032c0001137983 */ /* 0x000ee80000300800 */
[----:B------:R-:W4:Y:S04]  /*3db30*/  LDL.LU R6, [R1+0x100] ;  /* 0x0001000001067983 */ /* 0x000f280000300800 */
[----:B----4-:R0:W-:Y:S04]  /*3db40*/  STL.64 [R1+0x31d0], R6 ;  /* 0x0031d00601007387 */ /* 0x0101e80000100a00 */
[----:B0-----:R-:W4:Y:S04]  /*3db50*/  LDL.LU R7, [R1+0xf4] ;  /* 0x0000f40001077983 */ /* 0x001f280000300800 */
[----:B------:R-:W4:Y:S04]  /*3db60*/  LDL R6, [R1+0x58] ;  /* 0x0000580001067983 */ /* 0x000f280000100800 */
[----:B---3--:R0:W-:Y:S04]  /*3db70*/  STL.64 [R1+0x31b8], R18 ;  /* 0x0031b81201007387 */ /* 0x0081e80000100a00 */
[----:B0-----:R-:W3:Y:S04]  /*3db80*/  LDL.LU R18, [R1+0xf8] ;  /* 0x0000f80001127983 */ /* 0x001ee80000300800 */
[----:B------:R-:W3:Y:S04]  /*3db90*/  LDL.LU R19, [R1+0xfc] ;  /* 0x0000fc0001137983 */ /* 0x000ee80000300800 */
[----:B--2---:R-:W-:Y:S04]  /*3dba0*/  STL.64 [R1+0x31b0], R16 ;  /* 0x0031b01001007387 */ /* 0x004fe80000100a00 */
[----:B------:R-:W2:Y:S04]  /*3dbb0*/  LDL.LU R5, [R1+0x10c] ;  /* 0x00010c0001057983 */ /* 0x000ea80000300800 */
[----:B------:R-:W2:Y:S04]  /*3dbc0*/  LDL.LU R2, [R1+0x110] ;  /* 0x0001100001027983 */ /* 0x000ea80000300800 */
[----:B------:R-:W2:Y:S04]  /*3dbd0*/  LDL.LU R8, [R1+0x360] ;  /* 0x0003600001087983 */ /* 0x000ea80000300800 */
[----:B------:R-:W2:Y:S04]  /*3dbe0*/  LDL.LU R9, [R1+0x364] ;  /* 0x0003640001097983 */ /* 0x000ea80000300800 */
[----:B------:R-:W2:Y:S04]  /*3dbf0*/  LDL.LU R10, [R1+0x368] ;  /* 0x00036800010a7983 */ /* 0x000ea80000300800 */
[----:B------:R-:W2:Y:S04]  /*3dc00*/  LDL.LU R11, [R1+0x36c] ;  /* 0x00036c00010b7983 */ /* 0x000ea80000300800 */
[----:B--2---:R-:W-:Y:S04]  /*3dc10*/  STL.64 [R1+0x31c8], R10 ;  /* 0x0031c80a01007387 */ /* 0x004fe80000100a00 */
[----:B------:R0:W-:Y:S04]  /*3dc20*/  STL.64 [R1+0x31c0], R8 ;  /* 0x0031c00801007387 */ /* 0x0001e80000100a00 */
[----:B0-----:R-:W2:Y:S04]  /*3dc30*/  LDL.LU R8, [R1+0x300] ;  /* 0x0003000001087983 */ /* 0x001ea80000300800 */
[----:B------:R-:W2:Y:S04]  /*3dc40*/  LDL.LU R9, [R1+0x304] ;  /* 0x0003040001097983 */ /* 0x000ea80000300800 */
[----:B------:R-:W2:Y:S04]  /*3dc50*/  LDL.LU R10, [R1+0x308] ;  /* 0x00030800010a7983 */ /* 0x000ea80000300800 */
[----:B------:R-:W2:Y:S01]  /*3dc60*/  LDL.LU R11, [R1+0x30c] ;  /* 0x00030c00010b7983 */ /* 0x000ea20000300800 */
[----:B----4-:R-:W-:-:S03]  /*3dc70*/  F2FP.F16.E4M3.UNPACK_B R7, R7.H1 ;  /* 0x00000007ff07723e */ /* 0x010fc600030006ff */
[----:B--2---:R-:W-:Y:S04]  /*3dc80*/  STL.64 [R1+0x31e0], R10 ;  /* 0x0031e00a01007387 */ /* 0x004fe80000100a00 */
[----:B------:R0:W-:Y:S04]  /*3dc90*/  STL.64 [R1+0x31d8], R8 ;  /* 0x0031d80801007387 */ /* 0x0001e80000100a00 */
[----:B0-----:R-:W2:Y:S04]  /*3dca0*/  LDL.LU R8, [R1+0x2e0] ;  /* 0x0002e00001087983 */ /* 0x001ea80000300800 */
[----:B------:R-:W2:Y:S04]  /*3dcb0*/  LDL.LU R9, [R1+0x2e4] ;  /* 0x0002e40001097983 */ /* 0x000ea80000300800 */
[----:B------:R-:W2:Y:S04]  /*3dcc0*/  LDL.LU R10, [R1+0x2e8] ;  /* 0x0002e800010a7983 */ /* 0x000ea80000300800 */
[----:B------:R-:W2:Y:S01]  /*3dcd0*/  LDL.LU R11, [R1+0x2ec] ;  /* 0x0002ec00010b7983 */ /* 0x000ea20000300800 */
[----:B------:R-:W-:-:S03]  /*3dce0*/  IMAD.MOV.U32 R0, RZ, RZ, R3 ;  /* 0x000000ffff007224 */ /* 0x000fc600078e0003 */
        /* <DEDUP_REMOVED lines=10> */
[----:B------:R-:W4:Y:S04]  /*3dd90*/  LDL.LU R29, [R1+0x12c] ;  /* 0x00012c00011d7983 */ /* 0x000f280000300800 */
        /* <DEDUP_REMOVED lines=8> */
[----:B------:R-:W-:Y:S01]  /*3de20*/  IMAD.MOV.U32 R0, RZ, RZ, R7 ;  /* 0x000000ffff007224 */ /* 0x000fe200078e0007 */
[----:B---3--:R-:W-:-:S02]  /*3de30*/  F2FP.F16.E4M3.UNPACK_B R16, R18.H1 ;  /* 0x00000012ff10723e */ /* 0x008fc400030006ff */
[----:B------:R-:W-:Y:S01]  /*3de40*/  F2FP.F16.E4M3.UNPACK_B R17, R19.H1 ;  /* 0x00000013ff11723e */ /* 0x000fe200030006ff */
[----:B------:R-:W3:Y:S04]  /*3de50*/  LDL.LU.64 R6, [R1+0x31d0] ;  /* 0x0031d00001067983 */ /* 0x000ee80000300a00 */
[----:B------:R-:W-:Y:S04]  /*3de60*/  STL [R1+0x30ac], R0 ;  /* 0x0030ac0001007387 */ /* 0x000fe80000100800 */
[----:B------:R-:W-:Y:S04]  /*3de70*/  STL [R1+0x50], R16 ;  /* 0x0000501001007387 */ /* 0x000fe80000100800 */
[----:B------:R2:W-:Y:S02]  /*3de80*/  STL [R1+0x54], R17 ;  /* 0x0000541101007387 */ /* 0x0005e40000100800 */
[----:B--2---:R-:W-:Y:S02]  /*3de90*/  HMMA.16816.F32 R16, R12, R16, R8 ;  /* 0x000000100c10723c */ /* 0x004fe40000001808 */
[----:B------:R-:W2:Y:S04]  /*3dea0*/  LDL.LU.64 R10, [R1+0x31c8] ;  /* 0x0031c800010a7983 */ /* 0x000ea80000300a00 */
[----:B------:R-:W2:-:S13]  /*3deb0*/  LDL.LU.64 R8, [R1+0x31c0] ;  /* 0x0031c00001087983 */ /* 0x000e9a0000300a00 */
[----:B------:R-:W-:Y:S04]  /*3dec0*/  STL.64 [R1+0x300], R16 ;  /* 0x0003001001007387 */ /* 0x000fe80000100a00 */
[----:B------:R0:W-:Y:S04]  /*3ded0*/  STL.64 [R1+0x308], R18 ;  /* 0x0003081201007387 */ /* 0x0001e80000100a00 */
[----:B0-----:R-:W2:Y:S04]  /*3dee0*/  LDL.LU.64 R18, [R1+0x31b8] ;  /* 0x0031b80001127983 */ /* 0x001ea80000300a00 */
[----:B------:R-:W2:Y:S01]  /*3def0*/  LDL.LU.64 R16, [R1+0x31b0] ;  /* 0x0031b00001107983 */ /* 0x000ea20000300a00 */
[----:B---3--:R-:W-:-:S02]  /*3df00*/  F2FP.F16.E4M3.UNPACK_B R6, R6.H1 ;  /* 0x00000006ff06723e */ /* 0x008fc400030006ff */
[----:B------:R-:W-:-:S05]  /*3df10*/  F2FP.F16.E4M3.UNPACK_B R7, R7.H1 ;  /* 0x00000007ff07723e */ /* 0x000fca00030006ff */
        /* <DEDUP_REMOVED lines=8> */
[----:B------:R-:W-:Y:S01]  /*3dfa0*/  F2FP.F16.E4M3.UNPACK_B R5, R5.H1 ;  /* 0x00000005ff05723e */ /* 0x000fe200030006ff */
[----:B------:R-:W-:-:S05]  /*3dfb0*/  IMAD.MOV.U32 R0, RZ, RZ, R7 ;  /* 0x000000ffff007224 */ /* 0x000fca00078e0007 */
        /* <DEDUP_REMOVED lines=10> */
[----:B----4-:R-:W-:-:S07]  /*3e060*/  F2FP.F16.E4M3.UNPACK_B R3, R3.H1 ;  /* 0x00000003ff03723e */ /* 0x010fce00030006ff */
[----:B------:R-:W-:Y:S01]  /*3e070*/  HMMA.16816.F32 R8, R12, R2, R8 ;  /* 0x000000020c08723c */ /* 0x000fe20000001808 */
[----:B------:R-:W-:Y:S01]  /*3e080*/  IMAD.MOV.U32 R0, RZ, RZ, R5 ;  /* 0x000000ffff007224 */ /* 0x000fe200078e0005 */
[----:B------:R-:W-:-:S04]  /*3e090*/  F2FP.F16.E4M3.UNPACK_B R4, R20.H1 ;  /* 0x00000014ff04723e */ /* 0x000fc800030006ff */
[----:B------:R0:W-:Y:S04]  /*3e0a0*/  STL [R1+0x30b4], R0 ;  /* 0x0030b40001007387 */ /* 0x0001e80000100800 */
[----:B------:R1:W-:Y:S01]  /*3e0b0*/  STL [R1+0x38], R2 ;  /* 0x0000380201007387 */ /* 0x0003e20000100800 */
[----:B------:R-:W-:-:S03]  /*3e0c0*/  F2FP.F16.E4M3.UNPACK_B R5, R21.H1 ;  /* 0x00000015ff05723e */ /* 0x000fc600030006ff */
[----:B------:R3:W-:Y:S01]  /*3e0d0*/  STL [R1+0x3c], R3 ;  /* 0x00003c0301007387 */ /* 0x0007e20000100800 */
[----:B0-----:R-:W-:-:S05]  /*3e0e0*/  IMAD.MOV.U32 R0, RZ, RZ, R3 ;  /* 0x000000ffff007224 */ /* 0x001fca00078e0003 */
[----:B------:R0:W-:Y:S04]  /*3e0f0*/  STL [R1+0x30b8], R0 ;  /* 0x0030b80001007387 */ /* 0x0001e80000100800 */
[----:B------:R-:W-:Y:S04]  /*3e100*/  STL.64 [R1+0x360], R8 ;  /* 0x0003600801007387 */ /* 0x000fe80000100a00 */
[----:B------:R-:W-:Y:S04]  /*3e110*/  STL.64 [R1+0x368], R10 ;  /* 0x0003680a01007387 */ /* 0x000fe80000100a00 */
[----:B------:R-:W-:Y:S04]  /*3e120*/  STL [R1+0x30], R4 ;  /* 0x0000300401007387 */ /* 0x000fe80000100800 */
[----:B------:R2:W-:Y:S01]  /*3e130*/  STL [R1+0x34], R5 ;  /* 0x0000340501007387 */ /* 0x0005e20000100800 */
[----:B-1----:R-:W-:-:S02]  /*3e140*/  F2FP.F16.E4M3.UNPACK_B R2, R22.H1 ;  /* 0x00000016ff02723e */ /* 0x002fc400030006ff */
[----:B---3--:R-:W-:Y:S02]  /*3e150*/  F2FP.F16.E4M3.UNPACK_B R3, R23.H1 ;  /* 0x00000017ff03723e */ /* 0x008fe400030006ff */
[----:B0-----:R-:W-:Y:S01]  /*3e160*/  F2FP.F16.E4M3.UNPACK_B R0, R28.H1 ;  /* 0x0000001cff00723e */ /* 0x001fe200030006ff */
[----:B--2---:R-:W-:-:S15]  /*3e170*/  HMMA.16816.F32 R4, R12, R4, R16 ;  /* 0x000000040c04723c */ /* 0x004fde0000001810 */
[----:B------:R-:W-:-:S04]  /*3e180*/  NOP ;  /* 0x0000000000007918 */ /* 0x000fc80000000000 */
[----:B------:R-:W-:Y:S04]  /*3e190*/  STL.64 [R1+0x380], R4 ;  /* 0x0003800401007387 */ /* 0x000fe80000100a00 */
[----:B------:R0:W-:Y:S04]  /*3e1a0*/  STL.64 [R1+0x388], R6 ;  /* 0x0003880601007387 */ /* 0x0001e80000100a00 */
[----:B------:R-:W-:Y:S04]  /*3e1b0*/  STL.64 [R1+0x28], R2 ;  /* 0x0000280201007387 */ /* 0x000fe80000100a00 */
[----:B------:R1:W-:Y:S01]  /*3e1c0*/  STL [R1+0x20], R0 ;  /* 0x0000200001007387 */ /* 0x0003e20000100800 */
[----:B0-----:R-:W-:Y:S01]  /*3e1d0*/  HMMA.16816.F32 R4, R12, R2, R24 ;  /* 0x000000020c04723c */ /* 0x001fe20000001818 */
[----:B-1----:R-:W-:-:S05]  /*3e1e0*/  IMAD.MOV.U32 R0, RZ, RZ, R3 ;  /* 0x000000ffff007224 */ /* 0x002fca00078e0003 */
[----:B------:R0:W-:Y:S02]  /*3e1f0*/  STL [R1+0x30bc], R0 ;  /* 0x0030bc0001007387 */ /* 0x0001e40000100800 */
[----:B0-----:R-:W-:-:S11]  /*3e200*/  F2FP.F16.E4M3.UNPACK_B R0, R29.H1 ;  /* 0x0000001dff00723e */ /* 0x001fd600030006ff */
[----:B------:R0:W-:Y:S04]  /*3e210*/  STL.64 [R1+0x3a0], R4 ;  /* 0x0003a00401007387 */ /* 0x0001e80000100a00 */
[----:B------:R1:W-:Y:S04]  /*3e220*/  STL.64 [R1+0x3a8], R6 ;  /* 0x0003a80601007387 */ /* 0x0003e80000100a00 */
[----:B------:R-:W2:Y:S04]  /*3e230*/  LDL.LU R16, [R1+0x4a0] ;  /* 0x0004a00001107983 */ /* 0x000ea80000300800 */
[----:B------:R-:W-:Y:S04]  /*3e240*/  STL [R1+0x24], R0 ;  /* 0x0000240001007387 */ /* 0x000fe80000100800 */
[----:B------:R-:W2:Y:S04]  /*3e250*/  LDL.LU R17, [R1+0x4a4] ;  /* 0x0004a40001117983 */ /* 0x000ea80000300800 */
[----:B------:R-:W3:Y:S04]  /*3e260*/  LDL.LU R18, [R1+0x4a8] ;  /* 0x0004a80001127983 */ /* 0x000ee80000300800 */
[----:B------:R-:W3:Y:S04]  /*3e270*/  LDL.LU R19, [R1+0x4ac] ;  /* 0x0004ac0001137983 */ /* 0x000ee80000300800 */
[----:B---3--:R-:W-:Y:S04]  /*3e280*/  STL.64 [R1+0x3128], R18 ;  /* 0x0031281201007387 */ /* 0x008fe80000100a00 */
[----:B--2---:R2:W-:Y:S04]  /*3e290*/  STL.64 [R1+0x3120], R16 ;  /* 0x0031201001007387 */ /* 0x0045e80000100a00 */
[----:B0-----:R-:W3:Y:S04]  /*3e2a0*/  LDL.LU R4, [R1+0x460] ;  /* 0x0004600001047983 */ /* 0x001ee80000300800 */
[----:B------:R-:W3:Y:S04]  /*3e2b0*/  LDL.LU R5, [R1+0x464] ;  /* 0x0004640001057983 */ /* 0x000ee80000300800 */
[----:B---3--:R-:W-:Y:S04]  /*3e2c0*/  STL.64 [R1+0x3130], R4 ;  /* 0x0031300401007387 */ /* 0x008fe80000100a00 */
[----:B-1----:R-:W3:Y:S04]  /*3e2d0*/  LDL.LU R6, [R1+0x468] ;  /* 0x0004680001067983 */ /* 0x002ee80000300800 */
[----:B------:R-:W3:Y:S04]  /*3e2e0*/  LDL.LU R7, [R1+0x46c] ;  /* 0x00046c0001077983 */ /* 0x000ee80000300800 */
[----:B--2---:R-:W2:Y:S04]  /*3e2f0*/  LDL.LU R16, [R1+0x440] ;  /* 0x0004400001107983 */ /* 0x004ea80000300800 */
[----:B------:R-:W2:Y:S04]  /*3e300*/  LDL.LU R17, [R1+0x444] ;  /* 0x0004440001117983 */ /* 0x000ea80000300800 */
[----:B------:R-:W4:Y:S04]  /*3e310*/  LDL.LU R18, [R1+0x448] ;  /* 0x0004480001127983 */ /* 0x000f280000300800 */
[----:B------:R-:W4:Y:S04]  /*3e320*/  LDL.LU R19, [R1+0x44c] ;  /* 0x00044c0001137983 */ /* 0x000f280000300800 */
[----:B------:R-:W2:Y:S04]  /*3e330*/  LDL.LU R3, [R1+0x144] ;  /* 0x0001440001037983 */ /* 0x000ea80000300800 */
[----:B------:R-:W3:Y:S04]  /*3e340*/  LDL.LU R20, [R1+0x148] ;  /* 0x0001480001147983 */ /* 0x000ee80000300800 */
[----:B----4-:R-:W-:Y:S04]  /*3e350*/  STL.64 [R1+0x3140], R18 ;  /* 0x0031401201007387 */ /* 0x010fe80000100a00 */
[----:B--2---:R0:W-:Y:S04]  /*3e360*/  STL.64 [R1+0x3138], R16 ;  /* 0x0031381001007387 */ /* 0x0041e80000100a00 */
[----:B0-----:R-:W2:Y:S04]  /*3e370*/  LDL.LU R16, [R1+0x420] ;  /* 0x0004200001107983 */ /* 0x001ea80000300800 */
[----:B------:R-:W2:Y:S04]  /*3e380*/  LDL.LU R17, [R1+0x424] ;  /* 0x0004240001117983 */ /* 0x000ea80000300800 */
[----:B------:R-:W4:Y:S04]  /*3e390*/  LDL.LU R18, [R1+0x428] ;  /* 0x0004280001127983 */ /* 0x000f280000300800 */
[----:B------:R-:W4:Y:S04]  /*3e3a0*/  LDL.LU R19, [R1+0x42c] ;  /* 0x00042c0001137983 */ /* 0x000f280000300800 */
[----:B------:R-:W2:Y:S04]  /*3e3b0*/  LDL.LU R23, [R1+0x130] ;  /* 0x0001300001177983 */ /* 0x000ea80000300800 */
[----:B------:R-:W2:Y:S04]  /*3e3c0*/  LDL.LU R5, [R1+0x13c] ;  /* 0x00013c0001057983 */ /* 0x000ea80000300800 */
[----:B---3--:R-:W-:Y:S04]  /*3e3d0*/  STL.64 [R1+0x3170], R6 ;  /* 0x0031700601007387 */ /* 0x008fe80000100a00 */
[----:B--2---:R0:W-:Y:S04]  /*3e3e0*/  STL [R1+0x3168], R5 ;  /* 0x0031680501007387 */ /* 0x0041e80000100800 */
[----:B------:R-:W2:Y:S04]  /*3e3f0*/  LDL.LU R4, [R1+0x3e0] ;  /* 0x0003e00001047983 */ /* 0x000ea80000300800 */
[----:B0-----:R-:W2:Y:S04]  /*3e400*/  LDL.LU R5, [R1+0x3e4] ;  /* 0x0003e40001057983 */ /* 0x001ea80000300800 */
[----:B--2---:R0:W-:Y:S04]  /*3e410*/  STL.64 [R1+0x3178], R4 ;  /* 0x0031780401007387 */ /* 0x0041e80000100a00 */
[----:B0-----:R-:W2:Y:S04]  /*3e420*/  LDL.64 R4, [R1+0x20] ;  /* 0x0000200001047983 */ /* 0x001ea80000100a00 */
[----:B------:R-:W3:Y:S04]  /*3e430*/  LDL.LU R6, [R1+0x3e8] ;  /* 0x0003e80001067983 */ /* 0x000ee80000300800 */
[----:B------:R-:W3:Y:S04]  /*3e440*/  LDL.LU R7, [R1+0x3ec] ;  /* 0x0003ec0001077983 */ /* 0x000ee80000300800 */
[----:B------:R-:W2:Y:S04]  /*3e450*/  LDL.LU R2, [R1+0x140] ;  /* 0x0001400001027983 */ /* 0x000ea80000300800 */
[----:B----4-:R0:W-:Y:S04]  /*3e460*/  STL.64 [R1+0x3150], R18 ;  /* 0x0031501201007387 */ /* 0x0101e80000100a00 */
[----:B0-----:R-:W4:Y:S04]  /*3e470*/  LDL.LU R19, [R1+0x134] ;  /* 0x0001340001137983 */ /* 0x001f280000300800 */
[----:B------:R0:W-:Y:S04]  /*3e480*/  STL.64 [R1+0x3148], R16 ;  /* 0x0031481001007387 */ /* 0x0001e80000100a00 */
        /* <DEDUP_REMOVED lines=21> */
[----:B------:R-:W3:Y:S04]  /*3e5e0*/  LDL.LU R27, [R1+0x16c] ;  /* 0x00016c00011b7983 */ /* 0x000ee80000300800 */
[----:B------:R-:W3:Y:S04]  /*3e5f0*/  LDL.LU R24, [R1+0x170] ;  /* 0x0001700001187983 */ /* 0x000ee80000300800 */
[----:B------:R-:W3:Y:S04]  /*3e600*/  LDL.LU R25, [R1+0x174] ;  /* 0x0001740001197983 */ /* 0x000ee80000300800 */
[----:B------:R-:W3:Y:S01]  /*3e610*/  LDL.LU R22, [R1+0x178] ;  /* 0x0001780001167983 */ /* 0x000ee20000300800 */
[----:B------:R-:W-:Y:S01]  /*3e620*/  IMAD.MOV.U32 R0, RZ, RZ, R5 ;  /* 0x000000ffff007224 */ /* 0x000fe200078e0005 */
[----:B--2---:R-:W-:-:S15]  /*3e630*/  HMMA.16816.F32 R8, R12, R4, R8 ;  /* 0x000000040c08723c */ /* 0x004fde0000001808 */
[----:B------:R-:W-:-:S04]  /*3e640*/  NOP ;  /* 0x0000000000007918 */ /* 0x000fc80000000000 */
[----:B------:R-:W-:Y:S04]  /*3e650*/  STL.64 [R1+0x3c0], R8 ;  /* 0x0003c00801007387 */ /* 0x000fe80000100a00 */
[----:B------:R0:W-:Y:S04]  /*3e660*/  STL.64 [R1+0x3c8], R10 ;  /* 0x0003c80a01007387 */ /* 0x0001e80000100a00 */
[----:B0-----:R-:W2:Y:S04]  /*3e670*/  LDL.LU.64 R10, [R1+0x3188] ;  /* 0x00318800010a7983 */ /* 0x001ea80000300a00 */
[----:B------:R-:W2:Y:S04]  /*3e680*/  LDL.LU.64 R8, [R1+0x3180] ;  /* 0x0031800001087983 */ /* 0x000ea80000300a00 */
[----:B------:R-:W3:Y:S01]  /*3e690*/  LDL.LU.64 R4, [R1+0x3178] ;  /* 0x0031780001047983 */ /* 0x000ee20000300a00 */
[----:B------:R-:W-:-:S02]  /*3e6a0*/  F2FP.F16.E4M3.UNPACK_B R18, R23.H1 ;  /* 0x00000017ff12723e */ /* 0x000fc400030006ff */
[----:B----4-:R-:W-:Y:S01]  /*3e6b0*/  F2FP.F16.E4M3.UNPACK_B R19, R19.H1 ;  /* 0x00000013ff13723e */ /* 0x010fe200030006ff */
[----:B------:R-:W4:Y:S04]  /*3e6c0*/  LDL.LU R23, [R1+0x17c] ;  /* 0x00017c0001177983 */ /* 0x000f280000300800 */
[----:B------:R-:W-:Y:S04]  /*3e6d0*/  STL [R1+0x18], R18 ;  /* 0x0000181201007387 */ /* 0x000fe80000100800 */
[----:B------:R-:W-:Y:S04]  /*3e6e0*/  STL [R1+0x30c0], R0 ;  /* 0x0030c00001007387 */ /* 0x000fe80000100800 */
[----:B------:R-:W-:Y:S01]  /*3e6f0*/  STL [R1+0x1c], R19 ;  /* 0x00001c1301007387 */ /* 0x000fe20000100800 */
[----:B---3--:R-:W-:-:S15]  /*3e700*/  HMMA.16816.F32 R4, R12, R18, R4 ;  /* 0x000000120c04723c */ /* 0x008fde0000001804 */
[----:B------:R-:W-:-:S04]  /*3e710*/  NOP ;  /* 0x0000000000007918 */ /* 0x000fc80000000000 */
[----:B------:R-:W-:Y:S04]  /*3e720*/  STL.64 [R1+0x3e0], R4 ;  /* 0x0003e00401007387 */ /* 0x000fe80000100a00 */
[----:B------:R0:W-:Y:S04]  /*3e730*/  STL.64 [R1+0x3e8], R6 ;  /* 0x0003e80601007387 */ /* 0x0001e80000100a00 */
[----:B0-----:R-:W3:Y:S04]  /*3e740*/  LDL.LU.64 R6, [R1+0x3170] ;  /* 0x0031700001067983 */ /* 0x001ee80000300a00 */
[----:B------:R-:W2:Y:S01]  /*3e750*/  LDL.LU R5, [R1+0x3168] ;  /* 0x0031680001057983 */ /* 0x000ea20000300800 */
[----:B------:R-:W-:Y:S01]  /*3e760*/  F2FP.F16.E4M3.UNPACK_B R16, R17.H1 ;  /* 0x00000011ff10723e */ /* 0x000fe200030006ff */
[----:B------:R-:W-:-:S05]  /*3e770*/  IMAD.MOV.U32 R0, RZ, RZ, R19 ;  /* 0x000000ffff007224 */ /* 0x000fca00078e0013 */
[----:B------:R-:W-:Y:S04]  /*3e780*/  STL [R1+0x30c4], R0 ;  /* 0x0030c40001007387 */ /* 0x000fe80000100800 */
[----:B------:R-:W-:Y:S01]  /*3e790*/  STL [R1+0x10], R16 ;  /* 0x0000101001007387 */ /* 0x000fe20000100800 */
[----:B--2---:R-:W-:-:S05]  /*3e7a0*/  F2FP.F16.E4M3.UNPACK_B R17, R5.H1 ;  /* 0x00000005ff11723e */ /* 0x004fca00030006ff */
[----:B------:R0:W-:Y:S02]  /*3e7b0*/  STL [R1+0x14], R17 ;  /* 0x0000141101007387 */ /* 0x0001e40000100800 */
[----:B0-----:R-:W-:Y:S02]  /*3e7c0*/  HMMA.16816.F32 R16, R12, R16, R8 ;  /* 0x000000100c10723c */ /* 0x001fe40000001808 */
[----:B------:R-:W2:Y:S04]  /*3e7d0*/  LDL.LU.64 R10, [R1+0x3160] ;  /* 0x00316000010a7983 */ /* 0x000ea80000300a00 */
[----:B------:R-:W2:-:S13]  /*3e7e0*/  LDL.LU.64 R8, [R1+0x3158] ;  /* 0x0031580001087983 */ /* 0x000e9a0000300a00 */
[----:B------:R-:W-:Y:S04]  /*3e7f0*/  STL.64 [R1+0x400], R16 ;  /* 0x0004001001007387 */ /* 0x000fe80000100a00 */
[----:B------:R0:W-:Y:S04]  /*3e800*/  STL.64 [R1+0x408], R18 ;  /* 0x0004081201007387 */ /* 0x0001e80000100a00 */
[----:B0-----:R-:W2:Y:S04]  /*3e810*/  LDL.LU.64 R18, [R1+0x3150] ;  /* 0x0031500001127983 */ /* 0x001ea80000300a00 */
[----:B------:R-:W2:Y:S01]  /*3e820*/  LDL.LU.64 R16, [R1+0x3148] ;  /* 0x0031480001107983 */ /* 0x000ea20000300a00 */
[----:B------:R-:W-:-:S02]  /*3e830*/  F2FP.F16.E4M3.UNPACK_B R4, R2.H1 ;  /* 0x00000002ff04723e */ /* 0x000fc400030006ff */
        /* <DEDUP_REMOVED lines=8> */
[----:B------:R-:W-:-:S03]  /*3e8c0*/  IMAD.MOV.U32 R0, RZ, RZ, R5 ;  /* 0x000000ffff007224 */ /* 0x000fc600078e0005 */
[----:B------:R-:W3:Y:S01]  /*3e8d0*/  LDL.LU.64 R4, [R1+0x3130] ;  /* 0x0031300001047983 */ /* 0x000ee20000300a00 */
[----:B------:R-:W-:Y:S02]  /*3e8e0*/  F2FP.F16.E4M3.UNPACK_B R2, R20.H1 ;  /* 0x00000014ff02723e */ /* 0x000fe400030006ff */
[----:B------:R-:W-:Y:S01]  /*3e8f0*/  F2FP.F16.E4M3.UNPACK_B R3, R21.H1 ;  /* 0x00000015ff03723e */ /* 0x000fe200030006ff */
[----:B------:R-:W-:Y:S04]  /*3e900*/  STL [R1+0x30c8], R0 ;  /* 0x0030c80001007387 */ /* 0x000fe80000100800 */
[----:B------:R-:W-:Y:S04]  /*3e910*/  STL [R1], R2 ;  /* 0x0000000201007387 */ /* 0x000fe80000100800 */
[----:B------:R-:W-:Y:S01]  /*3e920*/  STL [R1+0x4], R3 ;  /* 0x0000040301007387 */ /* 0x000fe20000100800 */
[----:B------:R-:W-:-:S02]  /*3e930*/  F2FP.F16.E4M3.UNPACK_B R28, R28.H1 ;  /* 0x0000001cff1c723e */ /* 0x000fc400030006ff */
[----:B------:R-:W-:Y:S01]  /*3e940*/  F2FP.F16.E4M3.UNPACK_B R29, R29.H1 ;  /* 0x0000001dff1d723e */ /* 0x000fe200030006ff */
[----:B--2---:R-:W-:-:S15]  /*3e950*/  HMMA.16816.F32 R16, R12, R2, R16 ;  /* 0x000000020c10723c */ /* 0x004fde0000001810 */
[----:B------:R-:W-:-:S04]  /*3e960*/  NOP ;  /* 0x0000000000007918 */ /* 0x000fc80000000000 */
[----:B------:R-:W-:Y:S04]  /*3e970*/  STL.64 [R1+0x440], R16 ;  /* 0x0004401001007387 */ /* 0x000fe80000100a00 */
[----:B------:R0:W-:Y:S04]  /*3e980*/  STL.64 [R1+0x448], R18 ;  /* 0x0004481201007387 */ /* 0x0001e80000100a00 */
[----:B0-----:R-:W2:Y:S04]  /*3e990*/  LDL.LU.64 R18, [R1+0x3128] ;  /* 0x0031280001127983 */ /* 0x001ea80000300a00 */
[----:B------:R-:W2:Y:S01]  /*3e9a0*/  LDL.LU.64 R16, [R1+0x3120] ;  /* 0x0031200001107983 */ /* 0x000ea20000300a00 */
[----:B---3--:R-:W-:Y:S01]  /*3e9b0*/  HMMA.16816.F32 R4, R12, R28, R4 ;  /* 0x0000001c0c04723c */ /* 0x008fe20000001804 */
[----:B------:R-:W-:-:S02]  /*3e9c0*/  F2FP.F16.E4M3.UNPACK_B R26, R26.H1 ;  /* 0x0000001aff1a723e */ /* 0x000fc400030006ff */
[----:B------:R-:W-:Y:S01]  /*3e9d0*/  F2FP.F16.E4M3.UNPACK_B R27, R27.H1 ;  /* 0x0000001bff1b723e */ /* 0x000fe200030006ff */
[----:B------:R-:W-:Y:S04]  /*3e9e0*/  STL [R1+0x3080], R28 ;  /* 0x0030801c01007387 */ /* 0x000fe80000100800 */
[----:B------:R-:W-:Y:S11]  /*3e9f0*/  STL [R1+0x3068], R29 ;  /* 0x0030681d01007387 */ /* 0x000ff60000100800 */
[----:B------:R-:W-:Y:S04]  /*3ea00*/  STL.64 [R1+0x460], R4 ;  /* 0x0004600401007387 */ /* 0x000fe80000100a00 */
[----:B------:R0:W-:Y:S02]  /*3ea10*/  STL.64 [R1+0x468], R6 ;  /* 0x0004680601007387 */ /* 0x0001e40000100a00 */
[----:B0-----:R-:W-:Y:S01]  /*3ea20*/  HMMA.16816.F32 R4, R12, R26, R8 ;  /* 0x0000001a0c04723c */ /* 0x001fe20000001808 */
[----:B------:R-:W-:-:S02]  /*3ea30*/  F2FP.F16.E4M3.UNPACK_B R24, R24.H1 ;  /* 0x00000018ff18723e */ /* 0x000fc400030006ff */
[----:B------:R-:W-:-:S15]  /*3ea40*/  F2FP.F16.E4M3.UNPACK_B R25, R25.H1 ;  /* 0x00000019ff19723e */ /* 0x000fde00030006ff */
[----:B------:R-:W-:Y:S01]  /*3ea50*/  NOP ;  /* 0x0000000000007918 */ /* 0x000fe20000000000 */
[----:B------:R-:W-:Y:S04]  /*3ea60*/  STL.64 [R1+0x480], R4 ;  /* 0x0004800401007387 */ /* 0x000fe80000100a00 */
[----:B------:R2:W-:Y:S04]  /*3ea70*/  STL.64 [R1+0x488], R6 ;  /* 0x0004880601007387 */ /* 0x0005e80000100a00 */
[----:B------:R-:W-:Y:S04]  /*3ea80*/  STL.64 [R1+0x2eb8], R26 ;  /* 0x002eb81a01007387 */ /* 0x000fe80000100a00 */
[----:B------:R-:W-:Y:S01]  /*3ea90*/  STL.64 [R1+0x2eb0], R24 ;  /* 0x002eb01801007387 */ /* 0x000fe20000100a00 */
[----:B--2---:R-:W-:-:S15]  /*3eaa0*/  HMMA.16816.F32 R4, R12, R24, R16 ;  /* 0x000000180c04723c */ /* 0x004fde0000001810 */
[----:B------:R-:W-:-:S04]  /*3eab0*/  NOP ;  /* 0x0000000000007918 */ /* 0x000fc80000000000 */
[----:B------:R-:W-:Y:S04]  /*3eac0*/  STL.64 [R1+0x4a0], R4 ;  /* 0x0004a00401007387 */ /* 0x000fe80000100a00 */
[----:B------:R0:W-:Y:S04]  /*3ead0*/  STL.64 [R1+0x4a8], R6 ;  /* 0x0004a80601007387 */ /* 0x0001e80000100a00 */
[----:B------:R-:W2:Y:S04]  /*3eae0*/  LDL.LU R17, [R1+0x1c4] ;  /* 0x0001c40001117983 */ /* 0x000ea80000300800 */
[----:B------:R-:W3:Y:S04]  /*3eaf0*/  LDL.LU R10, [R1+0x1c8] ;  /* 0x0001c800010a7983 */ /* 0x000ee80000300800 */
[----:B------:R-:W2:Y:S04]  /*3eb00*/  LDL.LU R9, [R1+0x1e4] ;  /* 0x0001e40001097983 */ /* 0x000ea80000300800 */
[----:B0-----:R-:W2:Y:S04]  /*3eb10*/  LDL.LU R6, [R1+0x1e8] ;  /* 0x0001e80001067983 */ /* 0x001ea80000300800 */
[----:B------:R-:W2:Y:S04]  /*3eb20*/  LDL.LU R7, [R1+0x1ec] ;  /* 0x0001ec0001077983 */ /* 0x000ea80000300800 */
[----:B------:R-:W3:Y:S04]  /*3eb30*/  LDL.LU R4, [R1+0x1f0] ;  /* 0x0001f00001047983 */ /* 0x000ee80000300800 */
[----:B------:R-:W3:Y:S04]  /*3eb40*/  LDL.LU R5, [R1+0x1f4] ;  /* 0x0001f40001057983 */ /* 0x000ee80000300800 */
[----:B--2---:R-:W-:Y:S04]  /*3eb50*/  STL.64 [R1+0x30d8], R6 ;  /* 0x0030d80601007387 */ /* 0x004fe80000100a00 */
[----:B---3--:R0:W-:Y:S04]  /*3eb60*/  STL.64 [R1+0x30d0], R4 ;  /* 0x0030d00401007387 */ /* 0x0081e80000100a00 */
[----:B0-----:R-:W2:Y:S04]  /*3eb70*/  LDL.LU R4, [R1+0x540] ;  /* 0x0005400001047983 */ /* 0x001ea80000300800 */
[----:B------:R-:W2:Y:S04]  /*3eb80*/  LDL.LU R5, [R1+0x544] ;  /* 0x0005440001057983 */ /* 0x000ea80000300800 */
[----:B------:R-:W3:Y:S04]  /*3eb90*/  LDL.LU R6, [R1+0x548] ;  /* 0x0005480001067983 */ /* 0x000ee80000300800 */
[----:B------:R-:W3:Y:S04]  /*3eba0*/  LDL.LU R7, [R1+0x54c] ;  /* 0x00054c0001077983 */ /* 0x000ee80000300800 */
[----:B------:R-:W2:Y:S04]  /*3ebb0*/  LDL.LU R20, [R1+0x1a0] ;  /* 0x0001a00001147983 */ /* 0x000ea80000300800 */
[----:B------:R-:W2:Y:S04]  /*3ebc0*/  LDL.LU R21, [R1+0x1a4] ;  /* 0x0001a40001157983 */ /* 0x000ea80000300800 */
[----:B------:R-:W2:Y:S04]  /*3ebd0*/  LDL.LU R18, [R1+0x1a8] ;  /* 0x0001a80001127983 */ /* 0x000ea80000300800 */
[----:B------:R-:W2:Y:S04]  /*3ebe0*/  LDL.LU R19, [R1+0x1ac] ;  /* 0x0001ac0001137983 */ /* 0x000ea80000300800 */
[----:B------:R-:W3:Y:S04]  /*3ebf0*/  LDL.LU R16, [R1+0x1c0] ;  /* 0x0001c00001107983 */ /* 0x000ee80000300800 */
[----:B--2---:R-:W-:Y:S04]  /*3ec00*/  STL.64 [R1+0x3118], R18 ;  /* 0x0031181201007387 */ /* 0x004fe80000100a00 */
[----:B---3--:R0:W-:Y:S04]  /*3ec10*/  STL.64 [R1+0x3110], R16 ;  /* 0x0031101001007387 */ /* 0x0081e80000100a00 */
[----:B0-----:R-:W2:Y:S04]  /*3ec20*/  LDL.LU R16, [R1+0x4c0] ;  /* 0x0004c00001107983 */ /* 0x001ea80000300800 */
[----:B------:R-:W2:Y:S04]  /*3ec30*/  LDL.LU R17, [R1+0x4c4] ;  /* 0x0004c40001117983 */ /* 0x000ea80000300800 */
[----:B------:R-:W2:Y:S04]  /*3ec40*/  LDL.LU R18, [R1+0x4c8] ;  /* 0x0004c80001127983 */ /* 0x000ea80000300800 */
[----:B------:R-:W2:Y:S04]  /*3ec50*/  LDL.LU R19, [R1+0x4cc] ;  /* 0x0004cc0001137983 */ /* 0x000ea80000300800 */
[----:B------:R-:W-:Y:S04]  /*3ec60*/  STL.64 [R1+0x30e8], R6 ;  /* 0x0030e80601007387 */ /* 0x000fe80000100a00 */
        /* <DEDUP_REMOVED lines=10> */
[----:B------:R-:W3:Y:S01]  /*3ed10*/  LDL.LU R7, [R1+0x50c] ;  /* 0x00050c0001077983 */ /* 0x000ee20000300800 */
[----:B------:R-:W-:-:S02]  /*3ed20*/  F2FP.F16.E4M3.UNPACK_B R22, R22.H1 ;  /* 0x00000016ff16723e */ /* 0x000fc400030006ff */
[----:B----4-:R-:W-:Y:S01]  /*3ed30*/  F2FP.F16.E4M3.UNPACK_B R23, R23.H1 ;  /* 0x00000017ff17723e */ /* 0x010fe200030006ff */
[----:B---3--:R-:W-:Y:S04]  /*3ed40*/  STL.64 [R1+0x3108], R6 ;  /* 0x0031080601007387 */ /* 0x008fe80000100a00 */
[----:B--2---:R0:W-:Y:S04]  /*3ed50*/  STL.64 [R1+0x3100], R4 ;  /* 0x0031000401007387 */ /* 0x0041e80000100a00 */
[----:B0-----:R-:W2:Y:S04]  /*3ed60*/  LDL.LU R4, [R1+0x4e0] ;  /* 0x0004e00001047983 */ /* 0x001ea80000300800 */
[----:B------:R-:W2:Y:S04]  /*3ed70*/  LDL.LU R5, [R1+0x4e4] ;  /* 0x0004e40001057983 */ /* 0x000ea80000300800 */
[----:B------:R-:W2:Y:S04]  /*3ed80*/  LDL.LU R6, [R1+0x4e8] ;  /* 0x0004e80001067983 */ /* 0x000ea80000300800 */
[----:B------:R-:W2:Y:S01]  /*3ed90*/  LDL.LU R7, [R1+0x4ec] ;  /* 0x0004ec0001077983 */ /* 0x000ea20000300800 */
[----:B------:R-:W-:-:S02]  /*3eda0*/  F2FP.F16.E4M3.UNPACK_B R20, R20.H1 ;  /* 0x00000014ff14723e */ /* 0x000fc400030006ff */
[----:B------:R-:W-:Y:S01]  /*3edb0*/  F2FP.F16.E4M3.UNPACK_B R21, R21.H1 ;  /* 0x00000015ff15723e */ /* 0x000fe200030006ff */
[----:B------:R-:W-:Y:S01]  /*3edc0*/  HMMA.16816.F32 R16, R12, R22, R16 ;  /* 0x000000160c10723c */ /* 0x000fe20000001810 */
[----:B------:R-:W3:Y:S04]  /*3edd0*/  LDL.LU R11, [R1+0x1cc] ;  /* 0x0001cc00010b7983 */ /* 0x000ee80000300800 */
[----:B------:R-:W4:Y:S04]  /*3ede0*/  LDL.LU R8, [R1+0x1e0] ;  /* 0x0001e00001087983 */ /* 0x000f280000300800 */
[----:B------:R-:W3:Y:S04]  /*3edf0*/  LDL.LU R2, [R1+0x1f8] ;  /* 0x0001f80001027983 */ /* 0x000ee80000300800 */
[----:B------:R-:W3:Y:S04]  /*3ee00*/  LDL.LU R24, [R1+0x11a0] ;  /* 0x0011a00001187983 */ /* 0x000ee80000300800 */
[----:B------:R-:W3:Y:S04]  /*3ee10*/  LDL.LU R25, [R1+0x11a4] ;  /* 0x0011a40001197983 */ /* 0x000ee80000300800 */
[----:B------:R-:W3:Y:S04]  /*3ee20*/  LDL.LU R26, [R1+0x11a8] ;  /* 0x0011a800011a7983 */ /* 0x000ee80000300800 */
[----:B------:R-:W3:Y:S01]  /*3ee30*/  LDL.LU R27, [R1+0x11ac] ;  /* 0x0011ac00011b7983 */ /* 0x000ee20000300800 */
[----:B------:R-:W-:-:S03]  /*3ee40*/  IMAD.MOV.U32 R0, RZ, RZ, R3 ;  /* 0x000000ffff007224 */ /* 0x000fc600078e0003 */
[----:B------:R-:W-:Y:S04]  /*3ee50*/  STL.64 [R1+0x4c0], R16 ;  /* 0x0004c01001007387 */ /* 0x000fe80000100a00 */
[----:B------:R0:W-:Y:S04]  /*3ee60*/  STL.64 [R1+0x4c8], R18 ;  /* 0x0004c81201007387 */ /* 0x0001e80000100a00 */
[----:B0-----:R-:W3:Y:S04]  /*3ee70*/  LDL.LU.64 R18, [R1+0x3118] ;  /* 0x0031180001127983 */ /* 0x001ee80000300a00 */
[----:B------:R-:W4:Y:S04]  /*3ee80*/  LDL.LU.64 R16, [R1+0x3110] ;  /* 0x0031100001107983 */ /* 0x000f280000300a00 */
[----:B------:R-:W4:Y:S01]  /*3ee90*/  LDL.LU R3, [R1+0x1fc] ;  /* 0x0001fc0001037983 */ /* 0x000f220000300800 */
[----:B--2---:R-:W-:-:S15]  /*3eea0*/  HMMA.16816.F32 R4, R12, R20, R4 ;  /* 0x000000140c04723c */ /* 0x004fde0000001804 */
[----:B------:R-:W-:-:S04]  /*3eeb0*/  NOP ;  /* 0x0000000000007918 */ /* 0x000fc80000000000 */
[----:B------:R-:W-:Y:S04]  /*3eec0*/  STL.64 [R1+0x4e0], R4 ;  /* 0x0004e00401007387 */ /* 0x000fe80000100a00 */
[----:B------:R0:W-:Y:S04]  /*3eed0*/  STL.64 [R1+0x4e8], R6 ;  /* 0x0004e80601007387 */ /* 0x0001e80000100a00 */
[----:B0-----:R-:W2:Y:S04]  /*3eee0*/  LDL.LU.64 R6, [R1+0x3108] ;  /* 0x0031080001067983 */ /* 0x001ea80000300a00 */
[----:B------:R-:W2:Y:S01]  /*3eef0*/  LDL.LU.64 R4, [R1+0x3100] ;  /* 0x0031000001047983 */ /* 0x000ea20000300a00 */
[----:B---3--:R-:W-:-:S02]  /*3ef00*/  F2FP.F16.E4M3.UNPACK_B R18, R18.H1 ;  /* 0x00000012ff12723e */ /* 0x008fc400030006ff */
[----:B------:R-:W-:Y:S01]  /*3ef10*/  F2FP.F16.E4M3.UNPACK_B R19, R19.H1 ;  /* 0x00000013ff13723e */ /* 0x000fe200030006ff */
[----:B------:R-:W-:Y:S04]  /*3ef20*/  STL.64 [R1+0x2e98], R22 ;  /* 0x002e981601007387 */ /* 0x000fe80000100a00 */
[----:B------:R0:W-:Y:S04]  /*3ef30*/  STL.64 [R1+0x2e90], R20 ;  /* 0x002e901401007387 */ /* 0x0001e80000100a00 */
[----:B0-----:R-:W3:Y:S04]  /*3ef40*/  LDL.LU R20, [R1+0x5f0] ;  /* 0x0005f00001147983 */ /* 0x001ee80000300800 */
[----:B------:R-:W3:Y:S04]  /*3ef50*/  LDL.LU R21, [R1+0x5f4] ;  /* 0x0005f40001157983 */ /* 0x000ee80000300800 */
        /* <DEDUP_REMOVED lines=8> */
[----:B----4-:R-:W-:-:S02]  /*3efe0*/  F2FP.F16.E4M3.UNPACK_B R16, R16.H1 ;  /* 0x00000010ff10723e */ /* 0x010fc400030006ff */
[----:B------:R-:W-:-:S07]  /*3eff0*/  F2FP.F16.E4M3.UNPACK_B R17, R17.H1 ;  /* 0x00000011ff11723e */ /* 0x000fce00030006ff */
        /* <DEDUP_REMOVED lines=8> */
[----:B------:R-:W-:Y:S04]  /*3f080*/  STL.64 [R1+0x2e78], R18 ;  /* 0x002e781201007387 */ /* 0x000fe80000100a00 */
[----:B------:R0:W-:Y:S04]  /*3f090*/  STL.64 [R1+0x2e70], R16 ;  /* 0x002e701001007387 */ /* 0x0001e80000100a00 */
[----:B0-----:R-:W4:Y:S04]  /*3f0a0*/  LDL.LU R16, [R1+0x560] ;  /* 0x0005600001107983 */ /* 0x001f280000300800 */
[----:B------:R-:W4:Y:S04]  /*3f0b0*/  LDL.LU R17, [R1+0x564] ;  /* 0x0005640001117983 */ /* 0x000f280000300800 */
[----:B------:R-:W4:Y:S04]  /*3f0c0*/  LDL.LU R18, [R1+0x568] ;  /* 0x0005680001127983 */ /* 0x000f280000300800 */
[----:B------:R-:W4:Y:S01]  /*3f0d0*/  LDL.LU R19, [R1+0x56c] ;  /* 0x00056c0001137983 */ /* 0x000f220000300800 */
[----:B--2---:R-:W-:-:S15]  /*3f0e0*/  HMMA.16816.F32 R4, R12, R10, R4 ;  /* 0x0000000a0c04723c */ /* 0x004fde0000001804 */
[----:B------:R-:W-:-:S04]  /*3f0f0*/  NOP ;  /* 0x0000000000007918 */ /* 0x000fc80000000000 */
[----:B------:R-:W-:Y:S04]  /*3f100*/  STL.64 [R1+0x540], R4 ;  /* 0x0005400401007387 */ /* 0x000fe80000100a00 */
[----:B------:R0:W-:Y:S04]  /*3f110*/  STL.64 [R1+0x548], R6 ;  /* 0x0005480601007387 */ /* 0x0001e80000100a00 */
[----:B0-----:R-:W2:Y:S04]  /*3f120*/  LDL.LU.64 R6, [R1+0x30d8] ;  /* 0x0030d80001067983 */ /* 0x001ea80000300a00 */
[----:B------:R-:W3:Y:S01]  /*3f130*/  LDL.LU.64 R4, [R1+0x30d0] ;  /* 0x0030d00001047983 */ /* 0x000ee20000300a00 */
[----:B------:R-:W-:-:S02]  /*3f140*/  F2FP.F16.E4M3.UNPACK_B R8, R8.H1 ;  /* 0x00000008ff08723e */ /* 0x000fc400030006ff */
[----:B------:R-:W-:Y:S01]  /*3f150*/  F2FP.F16.E4M3.UNPACK_B R9, R9.H1 ;  /* 0x00000009ff09723e */ /* 0x000fe200030006ff */
[----:B------:R-:W-:Y:S04]  /*3f160*/  STL.64 [R1+0x2e58], R10 ;  /* 0x002e580a01007387 */ /* 0x000fe80000100a00 */
[----:B------:R-:W-:Y:S02]  /*3f170*/  STL.64 [R1+0x2e50], R8 ;  /* 0x002e500801007387 */ /* 0x000fe40000100a00 */
[----:B----4-:R-:W-:Y:S01]  /*3f180*/  HMMA.16816.F32 R16, R12, R8, R16 ;  /* 0x000000080c10723c */ /* 0x010fe20000001810 */
[----:B------:R-:W-:-:S15]  /*3f190*/  F2FP.F16.E4M3.UNPACK_B R2, R2.H1 ;  /* 0x00000002ff02723e */ /* 0x000fde00030006ff */
[----:B------:R-:W-:-:S03]  /*3f1a0*/  NOP ;  /* 0x0000000000007918 */ /* 0x000fc60000000000 */
[----:B------:R-:W-:Y:S04]  /*3f1b0*/  STL.64 [R1+0x560], R16 ;  /* 0x0005601001007387 */ /* 0x000fe80000100a00 */
[----:B------:R0:W-:Y:S02]  /*3f1c0*/  STL.64 [R1+0x568], R18 ;  /* 0x0005681201007387 */ /* 0x0001e40000100a00 */
[----:B0-----:R-:W-:Y:S01]  /*3f1d0*/  IMAD.MOV.U32 R19, RZ, RZ, R0 ;  /* 0x000000ffff137224 */ /* 0x001fe200078e0000 */
[----:B--2---:R-:W-:Y:S02]  /*3f1e0*/  F2FP.F16.E4M3.UNPACK_B R6, R6.H1 ;  /* 0x00000006ff06723e */ /* 0x004fe400030006ff */
[----:B------:R-:W-:-:S07]  /*3f1f0*/  F2FP.F16.E4M3.UNPACK_B R7, R7.H1 ;  /* 0x00000007ff07723e */ /* 0x000fce00030006ff */
[----:B---3--:R-:W-:Y:S01]  /*3f200*/  HMMA.16816.F32 R8, R12, R6, R20 ;  /* 0x000000060c08723c */ /* 0x008fe20000001814 */
[----:B------:R-:W-:Y:S02]  /*3f210*/  F2FP.F16.E4M3.UNPACK_B R4, R4.H1 ;  /* 0x00000004ff04723e */ /* 0x000fe400030006ff */
[----:B------:R-:W-:-:S15]  /*3f220*/  F2FP.F16.E4M3.UNPACK_B R5, R5.H1 ;  /* 0x00000005ff05723e */ /* 0x000fde00030006ff */
[----:B------:R-:W-:Y:S01]  /*3f230*/  NOP ;  /* 0x0000000000007918 */ /* 0x000fe20000000000 */
[----:B------:R-:W-:Y:S04]  /*3f240*/  STL.64 [R1+0x5f0], R8 ;  /* 0x0005f00801007387 */ /* 0x000fe80000100a00 */
[----:B------:R0:W-:Y:S02]  /*3f250*/  STL.64 [R1+0x5f8], R10 ;  /* 0x0005f80a01007387 */ /* 0x0001e40000100a00 */
[----:B0-----:R-:W-:Y:S02]  /*3f260*/  HMMA.16816.F32 R8, R12, R4, R24 ;  /* 0x000000040c08723c */ /* 0x001fe40000001818 */
[----:B------:R-:W-:Y:S04]  /*3f270*/  STL [R1+0x3084], R2 ;  /* 0x0030840201007387 */ /* 0x000fe80000100800 */
[----:B------:R-:W-:Y:S04]  /*3f280*/  STL [R1+0x308c], R14 ;  /* 0x00308c0e01007387 */ /* 0x000fe80000100800 */
[----:B------:R-:W-:Y:S09]  /*3f290*/  STL [R1+0x3088], R15 ;  /* 0x0030880f01007387 */ /* 0x000ff20000100800 */
[----:B------:R0:W-:Y:S04]  /*3f2a0*/  STL.64 [R1+0x11a0], R8 ;  /* 0x0011a00801007387 */ /* 0x0001e80000100a00 */
[----:B------:R1:W-:Y:S04]  /*3f2b0*/  STL.64 [R1+0x11a8], R10 ;  /* 0x0011a80a01007387 */ /* 0x0003e80000100a00 */
[----:B------:R-:W-:Y:S04]  /*3f2c0*/  STL.64 [R1+0x2e38], R6 ;  /* 0x002e380601007387 */ /* 0x000fe80000100a00 */
[----:B------:R2:W-:Y:S04]  /*3f2d0*/  STL.64 [R1+0x2e30], R4 ;  /* 0x002e300401007387 */ /* 0x0005e80000100a00 */
[----:B------:R-:W3:Y:S04]  /*3f2e0*/  LDL R18, [R1] ;  /* 0x0000000001127983 */ /* 0x000ee80000100800 */
[----:B------:R-:W4:Y:S04]  /*3f2f0*/  LDL.LU R0, [R1+0x30c8] ;  /* 0x0030c80001007983 */ /* 0x000f280000300800 */
[----:B0-----:R-:W2:Y:S04]  /*3f300*/  LDL.LU R8, [R1+0x1060] ;  /* 0x0010600001087983 */ /* 0x001ea80000300800 */
[----:B------:R-:W2:Y:S04]  /*3f310*/  LDL.LU R9, [R1+0x1064] ;  /* 0x0010640001097983 */ /* 0x000ea80000300800 */
[----:B-1----:R-:W2:Y:S04]  /*3f320*/  LDL.LU R10, [R1+0x1068] ;  /* 0x00106800010a7983 */ /* 0x002ea80000300800 */
[----:B------:R-:W2:Y:S04]  /*3f330*/  LDL.LU R11, [R1+0x106c] ;  /* 0x00106c00010b7983 */ /* 0x000ea80000300800 */
[----:B--2---:R-:W-:Y:S04]  /*3f340*/  STL.64 [R1+0x2ec8], R10 ;  /* 0x002ec80a01007387 */ /* 0x004fe80000100a00 */
[----:B------:R-:W-:Y:S04]  /*3f350*/  STL.64 [R1+0x2ec0], R8 ;  /* 0x002ec00801007387 */ /* 0x000fe80000100a00 */
[----:B------:R-:W2:Y:S01]  /*3f360*/  LDL R16, [R1+0x8] ;  /* 0x0000080001107983 */ /* 0x000ea20000100800 */
[----:B----4-:R-:W-:-:S03]  /*3f370*/  IMAD.MOV.U32 R17, RZ, RZ, R0 ;  /* 0x000000ffff117224 */ /* 0x010fc600078e0000 */
[----:B------:R-:W4:Y:S04]  /*3f380*/  LDL.LU R0, [R1+0x30c4] ;  /* 0x0030c40001007983 */ /* 0x000f280000300800 */
[----:B---3--:R-:W-:Y:S04]  /*3f390*/  STL.64 [R1+0x2ed8], R18 ;  /* 0x002ed81201007387 */ /* 0x008fe80000100a00 */
[----:B--2---:R0:W-:Y:S04]  /*3f3a0*/  STL.64 [R1+0x2ed0], R16 ;  /* 0x002ed01001007387 */ /* 0x0041e80000100a00 */
[----:B------:R-:W2:Y:S04]  /*3f3b0*/  LDL.LU R4, [R1+0x1070] ;  /* 0x0010700001047983 */ /* 0x000ea80000300800 */
[----:B------:R-:W2:Y:S04]  /*3f3c0*/  LDL.LU R5, [R1+0x1074] ;  /* 0x0010740001057983 */ /* 0x000ea80000300800 */
[----:B------:R-:W3:Y:S04]  /*3f3d0*/  LDL.LU R6, [R1+0x1078] ;  /* 0x0010780001067983 */ /* 0x000ee80000300800 */
[----:B------:R-:W3:Y:S01]  /*3f3e0*/  LDL.LU R7, [R1+0x107c] ;  /* 0x00107c0001077983 */ /* 0x000ee20000300800 */
[----:B----4-:R-:W-:-:S03]  /*3f3f0*/  IMAD.MOV.U32 R25, RZ, RZ, R0 ;  /* 0x000000ffff197224 */ /* 0x010fc600078e0000 */
[----:B---3--:R1:W-:Y:S04]  /*3f400*/  STL.64 [R1+0x2ee8], R6 ;  /* 0x002ee80601007387 */ /* 0x0083e80000100a00 */
[----:B--2---:R-:W-:Y:S04]  /*3f410*/  STL.64 [R1+0x2ee0], R4 ;  /* 0x002ee00401007387 */ /* 0x004fe80000100a00 */
[----:B------:R-:W2:Y:S04]  /*3f420*/  LDL R26, [R1+0x10] ;  /* 0x00001000011a7983 */ /* 0x000ea80000100800 */
[----:B------:R-:W2:Y:S04]  /*3f430*/  LDL R27, [R1+0x14] ;  /* 0x00001400011b7983 */ /* 0x000ea80000100800 */
[----:B------:R-:W3:Y:S04]  /*3f440*/  LDL R24, [R1+0x18] ;  /* 0x0000180001187983 */ /* 0x000ee80000100800 */
[----:B------:R-:W1:Y:S04]  /*3f450*/  LDL.LU R0, [R1+0x30c0] ;  /* 0x0030c00001007983 */ /* 0x000e680000300800 */
[----:B--2---:R-:W-:Y:S04]  /*3f460*/  STL.64 [R1+0x2ef8], R26 ;  /* 0x002ef81a01007387 */ /* 0x004fe80000100a00 */
[----:B---3--:R2:W-:Y:S04]  /*3f470*/  STL.64 [R1+0x2ef0], R24 ;  /* 0x002ef01801007387 */ /* 0x0085e80000100a00 */
[----:B0-----:R-:W3:Y:S04]  /*3f480*/  LDL.LU R16, [R1+0x1090] ;  /* 0x0010900001107983 */ /* 0x001ee80000300800 */
[----:B------:R-:W3:Y:S04]  /*3f490*/  LDL.LU R17, [R1+0x1094] ;  /* 0x0010940001117983 */ /* 0x000ee80000300800 */
[----:B------:R-:W4:Y:S04]  /*3f4a0*/  LDL.LU R18, [R1+0x1098] ;  /* 0x0010980001127983 */ /* 0x000f280000300800 */
[----:B------:R-:W4:Y:S01]  /*3f4b0*/  LDL.LU R19, [R1+0x109c] ;  /* 0x00109c0001137983 */ /* 0x000f220000300800 */
[----:B-1----:R-:W-:-:S03]  /*3f4c0*/  IMAD.MOV.U32 R7, RZ, RZ, R0 ;  /* 0x000000ffff077224 */ /* 0x002fc600078e0000 */
[----:B----4-:R-:W-:Y:S04]  /*3f4d0*/  STL.64 [R1+0x2f08], R18 ;  /* 0x002f081201007387 */ /* 0x010fe80000100a00 */
[----:B---3--:R0:W-:Y:S04]  /*3f4e0*/  STL.64 [R1+0x2f00], R16 ;  /* 0x002f001001007387 */ /* 0x0081e80000100a00 */
[----:B------:R-:W3:Y:S04]  /*3f4f0*/  LDL R6, [R1+0x20] ;  /* 0x0000200001067983 */ /* 0x000ee80000100800 */
[----:B------:R-:W4:Y:S04]  /*3f500*/  LDL.LU R0, [R1+0x30bc] ;  /* 0x0030bc0001007983 */ /* 0x000f280000300800 */
[----:B--2---:R-:W2:Y:S04]  /*3f510*/  LDL.LU R24, [R1+0x10a0] ;  /* 0x0010a00001187983 */ /* 0x004ea80000300800 */
[----:B------:R-:W2:Y:S04]  /*3f520*/  LDL.LU R25, [R1+0x10a4] ;  /* 0x0010a40001197983 */ /* 0x000ea80000300800 */
[----:B------:R-:W2:Y:S04]  /*3f530*/  LDL.LU R26, [R1+0x10a8] ;  /* 0x0010a800011a7983 */ /* 0x000ea80000300800 */
[----:B------:R-:W2:Y:S04]  /*3f540*/  LDL.LU R27, [R1+0x10ac] ;  /* 0x0010ac00011b7983 */ /* 0x000ea80000300800 */
[----:B--2---:R-:W-:Y:S04]  /*3f550*/  STL.64 [R1+0x2f18], R26 ;  /* 0x002f181a01007387 */ /* 0x004fe80000100a00 */
[----:B------:R1:W-:Y:S04]  /*3f560*/  STL.64 [R1+0x2f10], R24 ;  /* 0x002f101801007387 */ /* 0x0003e80000100a00 */
[----:B------:R-:W2:Y:S01]  /*3f570*/  LDL R4, [R1+0x28] ;  /* 0x0000280001047983 */ /* 0x000ea20000100800 */
[----:B----4-:R-:W-:-:S03]  /*3f580*/  IMAD.MOV.U32 R5, RZ, RZ, R0 ;  /* 0x000000ffff057224 */ /* 0x010fc600078e0000 */
[----:B------:R-:W1:Y:S04]  /*3f590*/  LDL.LU R0, [R1+0x30b8] ;  /* 0x0030b80001007983 */ /* 0x000e680000300800 */
[----:B---3--:R-:W-:Y:S04]  /*3f5a0*/  STL.64 [R1+0x2f28], R6 ;  /* 0x002f280601007387 */ /* 0x008fe80000100a00 */
[----:B--2---:R-:W-:Y:S04]  /*3f5b0*/  STL.64 [R1+0x2f20], R4 ;  /* 0x002f200401007387 */ /* 0x004fe80000100a00 */
[----:B0-----:R-:W2:Y:S04]  /*3f5c0*/  LDL.LU R16, [R1+0x10b0] ;  /* 0x0010b00001107983 */ /* 0x001ea80000300800 */
[----:B------:R-:W2:Y:S04]  /*3f5d0*/  LDL.LU R17, [R1+0x10b4] ;  /* 0x0010b40001117983 */ /* 0x000ea80000300800 */
[----:B------:R-:W3:Y:S04]  /*3f5e0*/  LDL.LU R18, [R1+0x10b8] ;  /* 0x0010b80001127983 */ /* 0x000ee80000300800 */
[----:B------:R-:W3:Y:S01]  /*3f5f0*/  LDL.LU R19, [R1+0x10bc] ;  /* 0x0010bc0001137983 */ /* 0x000ee20000300800 */
[----:B-1----:R-:W-:-:S03]  /*3f600*/  IMAD.MOV.U32 R25, RZ, RZ, R0 ;  /* 0x000000ffff197224 */ /* 0x002fc600078e0000 */
[----:B---3--:R-:W-:Y:S04]  /*3f610*/  STL.64 [R1+0x2f38], R18 ;  /* 0x002f381201007387 */ /* 0x008fe80000100a00 */
[----:B--2---:R0:W-:Y:S04]  /*3f620*/  STL.64 [R1+0x2f30], R16 ;  /* 0x002f301001007387 */ /* 0x0041e80000100a00 */
[----:B------:R-:W2:Y:S04]  /*3f630*/  LDL R26, [R1+0x30] ;  /* 0x00003000011a7983 */ /* 0x000ea80000100800 */
[----:B------:R-:W2:Y:S04]  /*3f640*/  LDL R27, [R1+0x34] ;  /* 0x00003400011b7983 */ /* 0x000ea80000100800 */
[----:B------:R-:W3:Y:S04]  /*3f650*/  LDL R24, [R1+0x38] ;  /* 0x0000380001187983 */ /* 0x000ee80000100800 */
[----:B------:R-:W4:Y:S04]  /*3f660*/  LDL.LU R0, [R1+0x30b4] ;  /* 0x0030b40001007983 */ /* 0x000f280000300800 */
[----:B--2---:R1:W-:Y:S04]  /*3f670*/  STL.64 [R1+0x2f48], R26 ;  /* 0x002f481a01007387 */ /* 0x0043e80000100a00 */
[----:B---3--:R-:W-:Y:S04]  /*3f680*/  STL.64 [R1+0x2f40], R24 ;  /* 0x002f401801007387 */ /* 0x008fe80000100a00 */
[----:B0-----:R-:W2:Y:S04]  /*3f690*/  LDL.LU R16, [R1+0x10d0] ;  /* 0x0010d00001107983 */ /* 0x001ea80000300800 */
[----:B------:R-:W2:Y:S04]  /*3f6a0*/  LDL.LU R17, [R1+0x10d4] ;  /* 0x0010d40001117983 */ /* 0x000ea80000300800 */
[----:B------:R-:W3:Y:S04]  /*3f6b0*/  LDL.LU R18, [R1+0x10d8] ;  /* 0x0010d80001127983 */ /* 0x000ee80000300800 */
[----:B------:R-:W3:Y:S04]  /*3f6c0*/  LDL.LU R19, [R1+0x10dc] ;  /* 0x0010dc0001137983 */ /* 0x000ee80000300800 */
[----:B---3--:R-:W-:Y:S04]  /*3f6d0*/  STL.64 [R1+0x2f58], R18 ;  /* 0x002f581201007387 */ /* 0x008fe80000100a00 */
[----:B--2---:R0:W-:Y:S04]  /*3f6e0*/  STL.64 [R1+0x2f50], R16 ;  /* 0x002f501001007387 */ /* 0x0041e80000100a00 */
[----:B-1----:R-:W2:Y:S01]  /*3f6f0*/  LDL R26, [R1+0x40] ;  /* 0x00004000011a7983 */ /* 0x002ea20000100800 */
[----:B----4-:R-:W-:-:S03]  /*3f700*/  IMAD.MOV.U32 R27, RZ, RZ, R0 ;  /* 0x000000ffff1b7224 */ /* 0x010fc600078e0000 */
[----:B------:R-:W3:Y:S04]  /*3f710*/  LDL.LU R0, [R1+0x30b0] ;  /* 0x0030b00001007983 */ /* 0x000ee80000300800 */
[----:B--2---:R-:W-:Y:S04]  /*3f720*/  STL.64 [R1+0x2f60], R26 ;  /* 0x002f601a01007387 */ /* 0x004fe80000100a00 */
[----:B0-----:R-:W2:Y:S04]  /*3f730*/  LDL.LU R16, [R1+0x10e0] ;  /* 0x0010e00001107983 */ /* 0x001ea80000300800 */
[----:B------:R-:W2:Y:S04]  /*3f740*/  LDL.LU R17, [R1+0x10e4] ;  /* 0x0010e40001117983 */ /* 0x000ea80000300800 */
[----:B------:R-:W4:Y:S04]  /*3f750*/  LDL.LU R18, [R1+0x10e8] ;  /* 0x0010e80001127983 */ /* 0x000f280000300800 */
[----:B------:R-:W4:Y:S01]  /*3f760*/  LDL.LU R19, [R1+0x10ec] ;  /* 0x0010ec0001137983 */ /* 0x000f220000300800 */
[----:B---3--:R-:W-:-:S03]  /*3f770*/  IMAD.MOV.U32 R25, RZ, RZ, R0 ;  /* 0x000000ffff197224 */ /* 0x008fc600078e0000 */
[----:B----4-:R-:W-:Y:S04]  /*3f780*/  STL.64 [R1+0x2f70], R18 ;  /* 0x002f701201007387 */ /* 0x010fe80000100a00 */
[----:B--2---:R0:W-:Y:S04]  /*3f790*/  STL.64 [R1+0x2f68], R16 ;  /* 0x002f681001007387 */ /* 0x0041e80000100a00 */
[----:B------:R-:W2:Y:S04]  /*3f7a0*/  LDL R24, [R1+0x48] ;  /* 0x0000480001187983 */ /* 0x000ea80000100800 */
[----:B------:R-:W3:Y:S04]  /*3f7b0*/  LDL.LU R0, [R1+0x30ac] ;  /* 0x0030ac0001007983 */ /* 0x000ee80000300800 */
[----:B--2---:R1:W-:Y:S04]  /*3f7c0*/  STL.64 [R1+0x2f78], R24 ;  /* 0x002f781801007387 */ /* 0x0043e80000100a00 */
[----:B0-----:R-:W2:Y:S04]  /*3f7d0*/  LDL.LU R16, [R1+0x10f0] ;  /* 0x0010f00001107983 */ /* 0x001ea80000300800 */
[----:B------:R-:W2:Y:S04]  /*3f7e0*/  LDL.LU R17, [R1+0x10f4] ;  /* 0x0010f40001117983 */ /* 0x000ea80000300800 */
[----:B------:R-:W4:Y:S04]  /*3f7f0*/  LDL.LU R18, [R1+0x10f8] ;  /* 0x0010f80001127983 */ /* 0x000f280000300800 */
[----:B------:R-:W4:Y:S04]  /*3f800*/  LDL.LU R19, [R1+0x10fc] ;  /* 0x0010fc0001137983 */ /* 0x000f280000300800 */
[----:B----4-:R-:W-:Y:S04]  /*3f810*/  STL.64 [R1+0x2f88], R18 ;  /* 0x002f881201007387 */ /* 0x010fe80000100a00 */
[----:B--2---:R0:W-:Y:S04]  /*3f820*/  STL.64 [R1+0x2f80], R16 ;  /* 0x002f801001007387 */ /* 0x0041e80000100a00 */
[----:B------:R-:W2:Y:S04]  /*3f830*/  LDL R26, [R1+0x50] ;  /* 0x00005000011a7983 */ /* 0x000ea80000100800 */
[----:B------:R-:W2:Y:S04]  /*3f840*/  LDL R27, [R1+0x54] ;  /* 0x00005400011b7983 */ /* 0x000ea80000100800 */
[----:B-1----:R-:W4:Y:S01]  /*3f850*/  LDL R24, [R1+0x58] ;  /* 0x0000580001187983 */ /* 0x002f220000100800 */
[----:B---3--:R-:W-:-:S03]  /*3f860*/  IMAD.MOV.U32 R25, RZ, RZ, R0 ;  /* 0x000000ffff197224 */ /* 0x008fc600078e0000 */
[----:B------:R-:W3:Y:S04]  /*3f870*/  LDL.LU R0, [R1+0x30a8] ;  /* 0x0030a80001007983 */ /* 0x000ee80000300800 */
[----:B--2---:R1:W-:Y:S04]  /*3f880*/  STL.64 [R1+0x2f90], R26 ;  /* 0x002f901a01007387 */ /* 0x0043e80000100a00 */
[----:B----4-:R-:W-:Y:S04]  /*3f890*/  STL.64 [R1+0x2fa8], R24 ;  /* 0x002fa81801007387 */ /* 0x010fe80000100a00 */
[----:B0-----:R-:W2:Y:S04]  /*3f8a0*/  LDL.LU R16, [R1+0x1100] ;  /* 0x0011000001107983 */ /* 0x001ea80000300800 */
[----:B------:R-:W2:Y:S04]  /*3f8b0*/  LDL.LU R17, [R1+0x1104] ;  /* 0x0011040001117983 */ /* 0x000ea80000300800 */
[----:B------:R-:W4:Y:S04]  /*3f8c0*/  LDL.LU R18, [R1+0x1108] ;  /* 0x0011080001127983 */ /* 0x000f280000300800 */
[----:B------:R-:W4:Y:S04]  /*3f8d0*/  LDL.LU R19, [R1+0x110c] ;  /* 0x00110c0001137983 */ /* 0x000f280000300800 */
[----:B-1----:R-:W2:Y:S01]  /*3f8e0*/  LDL R26, [R1+0x60] ;  /* 0x00006000011a7983 */ /* 0x002ea20000100800 */
[----:B---3--:R-:W-:-:S03]  /*3f8f0*/  IMAD.MOV.U32 R27, RZ, RZ, R0 ;  /* 0x000000ffff1b7224 */ /* 0x008fc600078e0000 */
[----:B------:R-:W3:Y:S04]  /*3f900*/  LDL.LU R0, [R1+0x30a4] ;  /* 0x0030a40001007983 */ /* 0x000ee80000300800 */
[----:B--2---:R-:W-:Y:S04]  /*3f910*/  STL.64 [R1+0x2fc0], R26 ;  /* 0x002fc01a01007387 */ /* 0x004fe80000100a00 */
[----:B----4-:R-:W-:Y:S04]  /*3f920*/  STL.64 [R1+0x2fa0], R18 ;  /* 0x002fa01201007387 */ /* 0x010fe80000100a00 */
[----:B------:R0:W-:Y:S04]  /*3f930*/  STL.64 [R1+0x2f98], R16 ;  /* 0x002f981001007387 */ /* 0x0001e80000100a00 */
[----:B0-----:R-:W2:Y:S04]  /*3f940*/  LDL.LU R16, [R1+0x1110] ;  /* 0x0011100001107983 */ /* 0x001ea80000300800 */
[----:B------:R-:W2:Y:S04]  /*3f950*/  LDL.LU R17, [R1+0x1114] ;  /* 0x0011140001117983 */ /* 0x000ea80000300800 */
[----:B------:R-:W4:Y:S04]  /*3f960*/  LDL.LU R18, [R1+0x1118] ;  /* 0x0011180001127983 */ /* 0x000f280000300800 */
[----:B------:R-:W4:Y:S04]  /*3f970*/  LDL.LU R19, [R1+0x111c] ;  /* 0x00111c0001137983 */ /* 0x000f280000300800 */
[----:B------:R-:W2:Y:S01]  /*3f980*/  LDL R24, [R1+0x68] ;  /* 0x0000680001187983 */ /* 0x000ea20000100800 */
        /* <DEDUP_REMOVED lines=29> */
[----:B------:R-:W2:Y:S04]  /*3fb60*/  LDL R26, [R1+0x80] ;  /* 0x00008000011a7983 */ /* 0x000ea80000100800 */
[----:B------:R-:W2:Y:S04]  /*3fb70*/  LDL R27, [R1+0x84] ;  /* 0x00008400011b7983 */ /* 0x000ea80000100800 */
[----:B------:R-:W4:Y:S01]  /*3fb80*/  LDL R24, [R1+0x88] ;  /* 0x0000880001187983 */ /* 0x000f220000100800 */
[----:B---3--:R-:W-:-:S03]  /*3fb90*/  IMAD.MOV.U32 R25, RZ, RZ, R0 ;  /* 0x000000ffff197224 */ /* 0x008fc600078e0000 */
[----:B------:R-:W3:Y:S04]  /*3fba0*/  LDL.LU R0, [R1+0x3094] ;  /* 0x0030940001007983 */ /* 0x000ee80000300800 */
[----:B--2---:R-:W-:Y:S04]  /*3fbb0*/  STL.64 [R1+0x3020], R26 ;  /* 0x0030201a01007387 */ /* 0x004fe80000100a00 */
[----:B----4-:R-:W-:Y:S04]  /*3fbc0*/  STL.64 [R1+0x3038], R24 ;  /* 0x0030381801007387 */ /* 0x010fe80000100a00 */
[----:B------:R-:W-:Y:S04]  /*3fbd0*/  STL.64 [R1+0x3000], R18 ;  /* 0x0030001201007387 */ /* 0x000fe80000100a00 */
        /* <DEDUP_REMOVED lines=24> */
[----:B------:R-:W2:Y:S04]  /*3fd60*/  LDL.LU R15, [R1+0x1ed8] ;  /* 0x001ed800010f7983 */ /* 0x000ea80000300800 */
[----:B------:R-:W2:Y:S04]  /*3fd70*/  LDL.LU R27, [R1+0x1ed4] ;  /* 0x001ed400011b7983 */ /* 0x000ea80000300800 */
[----:B------:R-:W2:Y:S04]  /*3fd80*/  LDL.LU R2, [R1+0x1ee0] ;  /* 0x001ee00001027983 */ /* 0x000ea80000300800 */
[----:B------:R-:W2:Y:S01]  /*3fd90*/  LDL.LU R26, [R1+0x1edc] ;  /* 0x001edc00011a7983 */ /* 0x000ea20000300800 */
[----:B---3--:R-:W-:-:S03]  /*3fda0*/  IMAD.MOV.U32 R25, RZ, RZ, R0 ;  /* 0x000000ffff197224 */ /* 0x008fc600078e0000 */
[----:B------:R-:W3:Y:S04]  /*3fdb0*/  LDL.LU R28, [R1+0x1ee8] ;  /* 0x001ee800011c7983 */ /* 0x000ee80000300800 */
[----:B------:R-:W3:Y:S04]  /*3fdc0*/  LDL.LU R0, [R1+0x1ee4] ;  /* 0x001ee40001007983 */ /* 0x000ee80000300800 */
[----:B----4-:R-:W-:Y:S04]  /*3fdd0*/  STL.64 [R1+0x3048], R18 ;  /* 0x0030481201007387 */ /* 0x010fe80000100a00 */
[----:B--2---:R0:W-:Y:S04]  /*3fde0*/  STL.64 [R1+0x3040], R16 ;  /* 0x0030401001007387 */ /* 0x0041e80000100a00 */
[----:B0-----:R-:W2:Y:S04]  /*3fdf0*/  LDL.LU R16, [R1+0x1180] ;  /* 0x0011800001107983 */ /* 0x001ea80000300800 */
[----:B------:R-:W2:Y:S04]  /*3fe00*/  LDL.LU R17, [R1+0x1184] ;  /* 0x0011840001117983 */ /* 0x000ea80000300800 */
[----:B------:R-:W4:Y:S04]  /*3fe10*/  LDL.LU R18, [R1+0x1188] ;  /* 0x0011880001127983 */ /* 0x000f280000300800 */
[----:B------:R-:W4:Y:S04]  /*3fe20*/  LDL.LU R19, [R1+0x118c] ;  /* 0x00118c0001137983 */ /* 0x000f280000300800 */
[----:B----4-:R-:W-:Y:S04]  /*3fe30*/  STL.64 [R1+0x3060], R18 ;  /* 0x0030601201007387 */ /* 0x010fe80000100a00 */
[----:B--2---:R0:W-:Y:S04]  /*3fe40*/  STL.64 [R1+0x3058], R16 ;  /* 0x0030581001007387 */ /* 0x0041e80000100a00 */
[----:B0-----:R-:W2:Y:S04]  /*3fe50*/  LDL.LU R16, [R1+0x1190] ;  /* 0x0011900001107983 */ /* 0x001ea80000300800 */
[----:B------:R-:W2:Y:S04]  /*3fe60*/  LDL.LU R17, [R1+0x1194] ;  /* 0x0011940001117983 */ /* 0x000ea80000300800 */
[----:B------:R-:W4:Y:S04]  /*3fe70*/  LDL.LU R18, [R1+0x1198] ;  /* 0x0011980001127983 */ /* 0x000f280000300800 */
[----:B------:R-:W4:Y:S01]  /*3fe80*/  LDL.LU R19, [R1+0x119c] ;  /* 0x00119c0001137983 */ /* 0x000f220000300800 */
[----:B------:R-:W-:-:S02]  /*3fe90*/  IMAD R29, R29, 0x100, R14 ;  /* 0x000001001d1d7824 */ /* 0x000fc400078e020e */
[----:B------:R-:W-:Y:S02]  /*3fea0*/  IMAD R27, R27, 0x100, R15 ;  /* 0x000001001b1b7824 */ /* 0x000fe400078e020f */
[----:B------:R-:W-:Y:S01]  /*3feb0*/  IMAD R26, R26, 0x100, R2 ;  /* 0x000001001a1a7824 */ /* 0x000fe200078e0202 */
[----:B----4-:R-:W-:Y:S04]  /*3fec0*/  STL.64 [R1+0x3078], R18 ;  /* 0x0030781201007387 */ /* 0x010fe80000100a00 */
[----:B--2---:R0:W-:Y:S04]  /*3fed0*/  STL.64 [R1+0x3070], R16 ;  /* 0x0030701001007387 */ /* 0x0041e80000100a00 */
[----:B0-----:R-:W2:Y:S04]  /*3fee0*/  LDL.LU R16, [R1+0x5e0] ;  /* 0x0005e00001107983 */ /* 0x001ea80000300800 */
[----:B------:R-:W2:Y:S04]  /*3fef0*/  LDL.LU R17, [R1+0x5e4] ;  /* 0x0005e40001117983 */ /* 0x000ea80000300800 */
[----:B------:R-:W2:Y:S04]  /*3ff00*/  LDL.LU R18, [R1+0x5e8] ;  /* 0x0005e80001127983 */ /* 0x000ea80000300800 */
[----:B------:R-:W2:Y:S04]  /*3ff10*/  LDL.LU R19, [R1+0x5ec] ;  /* 0x0005ec0001137983 */ /* 0x000ea80000300800 */
[----:B------:R-:W4:Y:S04]  /*3ff20*/  LDL.LU R4, [R1+0x10c0] ;  /* 0x0010c00001047983 */ /* 0x000f280000300800 */
[----:B------:R-:W4:Y:S04]  /*3ff30*/  LDL.LU R5, [R1+0x10c4] ;  /* 0x0010c40001057983 */ /* 0x000f280000300800 */
[----:B------:R-:W4:Y:S04]  /*3ff40*/  LDL.LU R6, [R1+0x10c8] ;  /* 0x0010c80001067983 */ /* 0x000f280000300800 */
        /* <DEDUP_REMOVED lines=12> */
[----:B------:R-:W-:Y:S01]  /*40010*/  F2FP.F16.E4M3.UNPACK_B R3, R3.H1 ;  /* 0x00000003ff03723e */ /* 0x000fe200030006ff */
[----:B---3--:R-:W-:-:S02]  /*40020*/  IMAD R0, R0, 0x100, R28 ;  /* 0x0000010000007824 */ /* 0x008fc400078e021c */
[----:B------:R-:W3:Y:S04]  /*40030*/  LDL.LU R28, [R1+0x3080] ;  /* 0x00308000011c7983 */ /* 0x000ee80000300800 */
[----:B--2---:R-:W-:Y:S01]  /*40040*/  HMMA.16816.F32 R12, R12, R2, R16 ;  /* 0x000000020c0c723c */ /* 0x004fe20000001810 */
[----:B------:R-:W2:Y:S04]  /*40050*/  LDL.LU.64 R18, [R1+0x3078] ;  /* 0x0030780001127983 */ /* 0x000ea80000300a00 */
[----:B------:R-:W2:-:S14]  /*40060*/  LDL.LU.64 R16, [R1+0x3070] ;  /* 0x0030700001107983 */ /* 0x000e9c0000300a00 */
[----:B------:R0:W-:Y:S04]  /*40070*/  STL.64 [R1+0x5e0], R12 ;  /* 0x0005e00c01007387 */ /* 0x0001e80000100a00 */
[----:B------:R1:W-:Y:S01]  /*40080*/  STL.64 [R1+0x5e8], R14 ;  /* 0x0005e80e01007387 */ /* 0x0003e20000100a00 */
[----:B0-----:R-:W-:Y:S02]  /*40090*/  F2FP.F16.E4M3.UNPACK_B R12, R29 ;  /* 0x0000001dff0c723e */ /* 0x001fe400020006ff */
[----:B------:R-:W-:Y:S02]  /*400a0*/  F2FP.F16.E4M3.UNPACK_B R13, R27 ;  /* 0x0000001bff0d723e */ /* 0x000fe400020006ff */
[----:B-1----:R-:W-:Y:S02]  /*400b0*/  F2FP.F16.E4M3.UNPACK_B R14, R26 ;  /* 0x0000001aff0e723e */ /* 0x002fe400020006ff */
[----:B------:R-:W-:Y:S01]  /*400c0*/  F2FP.F16.E4M3.UNPACK_B R15, R0 ;  /* 0x00000000ff0f723e */ /* 0x000fe200020006ff */
[----:B------:R-:W3:Y:S06]  /*400d0*/  LDL.LU R29, [R1+0x3068] ;  /* 0x00306800011d7983 */ /* 0x000eec0000300800 */
        /* <DEDUP_REMOVED lines=72> */
[----:B------:R-:W2:Y:S02]  /*40560*/  LDL.LU.64 R24, [R1+0x2f40] ;  /* 0x002f400001187983 */ /* 0x000ea40000300a00 */
[C---:B--2---:R-:W-:Y:S08]  /*40570*/  HMMA.16816.F32 R16, R12.reuse, R24, R16 ;  /* 0x000000180c10723c */ /* 0x044ff00000001810 */
[C---:B----4-:R-:W-:Y:S11]  /*40580*/  HMMA.16816.F32 R24, R12.reuse, R26, R4 ;  /* 0x0000001a0c18723c */ /* 0x050ff60000001804 */
[----:B------:R-:W-:Y:S04]  /*40590*/  STL.64 [R1+0x10d0], R16 ;  /* 0x0010d01001007387 */ /* 0x000fe80000100a00 */
[----:B------:R0:W-:Y:S04]  /*405a0*/  STL.64 [R1+0x10d8], R18 ;  /* 0x0010d81201007387 */ /* 0x0001e80000100a00 */
[----:B0-----:R-:W2:Y:S04]  /*405b0*/  LDL.LU.64 R18, [R1+0x2f38] ;  /* 0x002f380001127983 */ /* 0x001ea80000300a00 */
[----:B------:R-:W2:Y:S04]  /*405c0*/  LDL.LU.64 R16, [R1+0x2f30] ;  /* 0x002f300001107983 */ /* 0x000ea80000300a00 */
[----:B------:R-:W4:Y:S04]  /*405d0*/  LDL.LU.64 R6, [R1+0x2f28] ;  /* 0x002f280001067983 */ /* 0x000f280000300a00 */
[----:B------:R-:W2:Y:S04]  /*405e0*/  LDL.LU.64 R4, [R1+0x2f20] ;  /* 0x002f200001047983 */ /* 0x000ea80000300a00 */
[----:B------:R-:W-:Y:S04]  /*405f0*/  STL.64 [R1+0x10c0], R24 ;  /* 0x0010c01801007387 */ /* 0x000fe80000100a00 */
[----:B------:R0:W-:Y:S04]  /*40600*/  STL.64 [R1+0x10c8], R26 ;  /* 0x0010c81a01007387 */ /* 0x0001e80000100a00 */
[----:B0-----:R-:W4:Y:S04]  /*40610*/  LDL.LU.64 R26, [R1+0x2f18] ;  /* 0x002f1800011a7983 */ /* 0x001f280000300a00 */
[----:B------:R-:W4:Y:S01]  /*40620*/  LDL.LU.64 R24, [R1+0x2f10] ;  /* 0x002f100001187983 */ /* 0x000f220000300a00 */
        /* <DEDUP_REMOVED lines=17> */
[----:B------:R-:W3:Y:S01]  /*40740*/  LDL.LU.64 R16, [R1+0x2ed0] ;  /* 0x002ed00001107983 */ /* 0x000ee20000300a00 */
[----:B----4-:R-:W-:Y:S03]  /*40750*/  HMMA.16816.F32 R24, R12, R26, R8 ;  /* 0x0000001a0c18723c */ /* 0x010fe60000001808 */
[----:B------:R-:W2:Y:S04]  /*40760*/  LDL.LU.64 R10, [R1+0x2ec8] ;  /* 0x002ec800010a7983 */ /* 0x000ea80000300a00 */
[----:B------:R-:W2:-:S12]  /*40770*/  LDL.LU.64 R8, [R1+0x2ec0] ;  /* 0x002ec00001087983 */ /* 0x000e980000300a00 */
        /* <DEDUP_REMOVED lines=8> */
[----:B------:R-:W3:Y:S01]  /*40800*/  LDL.LU R0, [R1+0x1f04] ;  /* 0x001f040001007983 */ /* 0x000ee20000300800 */
[C---:B--2---:R-:W-:Y:S08]  /*40810*/  HMMA.16816.F32 R4, R12.reuse, R18, R8 ;  /* 0x000000120c04723c */ /* 0x044ff00000001808 */
[C---:B------:R-:W-:Y:S11]  /*40820*/  HMMA.16816.F32 R8, R12.reuse, R28, R20 ;  /* 0x0000001c0c08723c */ /* 0x040ff60000001814 */
[----:B------:R0:W-:Y:S04]  /*40830*/  STL.64 [R1+0x1060], R4 ;  /* 0x0010600401007387 */ /* 0x0001e80000100a00 */
[----:B------:R1:W-:Y:S04]  /*40840*/  STL.64 [R1+0x1068], R6 ;  /* 0x0010680601007387 */ /* 0x0003e80000100a00 */
[----:B0-----:R-:W2:Y:S04]  /*40850*/  LDL.LU R4, [R1+0xfd0] ;  /* 0x000fd00001047983 */ /* 0x001ea80000300800 */
[----:B------:R-:W-:Y:S04]  /*40860*/  STL.64 [R1+0x1050], R8 ;  /* 0x0010500801007387 */ /* 0x000fe80000100a00 */
[----:B------:R-:W-:Y:S04]  /*40870*/  STL.64 [R1+0x1058], R10 ;  /* 0x0010580a01007387 */ /* 0x000fe80000100a00 */
[----:B------:R-:W2:Y:S04]  /*40880*/  LDL.LU R5, [R1+0xfd4] ;  /* 0x000fd40001057983 */ /* 0x000ea80000300800 */
[----:B-1----:R-:W2:Y:S04]  /*40890*/  LDL.LU R6, [R1+0xfd8] ;  /* 0x000fd80001067983 */ /* 0x002ea80000300800 */
[----:B------:R-:W2:Y:S04]  /*408a0*/  LDL.LU R7, [R1+0xfdc] ;  /* 0x000fdc0001077983 */ /* 0x000ea80000300800 */
[----:B------:R-:W2:Y:S04]  /*408b0*/  LDL.LU R20, [R1+0x1030] ;  /* 0x0010300001147983 */ /* 0x000ea80000300800 */
[----:B------:R-:W2:Y:S04]  /*408c0*/  LDL.LU R21, [R1+0x1034] ;  /* 0x0010340001157983 */ /* 0x000ea80000300800 */
[----:B------:R-:W2:Y:S04]  /*408d0*/  LDL.LU R22, [R1+0x1038] ;  /* 0x0010380001167983 */ /* 0x000ea80000300800 */
[----:B------:R-:W2:Y:S04]  /*408e0*/  LDL.LU R23, [R1+0x103c] ;  /* 0x00103c0001177983 */ /* 0x000ea80000300800 */
[----:B--2---:R-:W-:Y:S04]  /*408f0*/  STL.64 [R1+0x2ea8], R22 ;  /* 0x002ea81601007387 */ /* 0x004fe80000100a00 */
[----:B------:R0:W-:Y:S04]  /*40900*/  STL.64 [R1+0x2ea0], R20 ;  /* 0x002ea01401007387 */ /* 0x0001e80000100a00 */
[----:B0-----:R-:W4:Y:S04]  /*40910*/  LDL.LU R20, [R1+0x1040] ;  /* 0x0010400001147983 */ /* 0x001f280000300800 */
        /* <DEDUP_REMOVED lines=11> */
[C---:B----4-:R-:W-:Y:S03]  /*409d0*/  HMMA.16816.F32 R20, R12.reuse, R26, R20 ;  /* 0x0000001a0c14723c */ /* 0x050fe60000001814 */
[----:B--2---:R-:W-:Y:S04]  /*409e0*/  STL.64 [R1+0x2e88], R18 ;  /* 0x002e881201007387 */ /* 0x004fe80000100a00 */
[----:B------:R0:W-:Y:S04]  /*409f0*/  STL.64 [R1+0x2e80], R16 ;  /* 0x002e801001007387 */ /* 0x0001e80000100a00 */
[----:B0-----:R-:W2:Y:S04]  /*40a00*/  LDL.LU R16, [R1+0x1020] ;  /* 0x0010200001107983 */ /* 0x001ea80000300800 */
[----:B------:R-:W2:Y:S04]  /*40a10*/  LDL.LU R17, [R1+0x1024] ;  /* 0x0010240001117983 */ /* 0x000ea80000300800 */
[----:B------:R-:W2:Y:S04]  /*40a20*/  LDL.LU R18, [R1+0x1028] ;  /* 0x0010280001127983 */ /* 0x000ea80000300800 */
[----:B------:R-:W2:Y:S04]  /*40a30*/  LDL.LU R19, [R1+0x102c] ;  /* 0x00102c0001137983 */ /* 0x000ea80000300800 */
[----:B------:R-:W-:Y:S04]  /*40a40*/  STL.64 [R1+0x2e68], R10 ;  /* 0x002e680a01007387 */ /* 0x000fe80000100a00 */
[----:B------:R0:W-:Y:S04]  /*40a50*/  STL.64 [R1+0x2e60], R8 ;  /* 0x002e600801007387 */ /* 0x0001e80000100a00 */
[----:B0-----:R-:W4:Y:S04]  /*40a60*/  LDL.LU R8, [R1+0x1000] ;  /* 0x0010000001087983 */ /* 0x001f280000300800 */
[----:B------:R-:W4:Y:S04]  /*40a70*/  LDL.LU R9, [R1+0x1004] ;  /* 0x0010040001097983 */ /* 0x000f280000300800 */
[----:B------:R-:W4:Y:S04]  /*40a80*/  LDL.LU R10, [R1+0x1008] ;  /* 0x00100800010a7983 */ /* 0x000f280000300800 */
[----:B------:R-:W4:Y:S04]  /*40a90*/  LDL.LU R11, [R1+0x100c] ;  /* 0x00100c00010b7983 */ /* 0x000f280000300800 */
[----:B------:R-:W-:Y:S04]  /*40aa0*/  STL.64 [R1+0x2e48], R6 ;  /* 0x002e480601007387 */ /* 0x000fe80000100a00 */
[----:B------:R0:W-:Y:S04]  /*40ab0*/  STL.64 [R1+0x2e40], R4 ;  /* 0x002e400401007387 */ /* 0x0001e80000100a00 */
[----:B0-----:R-:W2:Y:S04]  /*40ac0*/  LDL.LU R4, [R1+0xfe0] ;  /* 0x000fe00001047983 */ /* 0x001ea80000300800 */
[----:B------:R-:W2:Y:S04]  /*40ad0*/  LDL.LU R5, [R1+0xfe4] ;  /* 0x000fe40001057983 */ /* 0x000ea80000300800 */
[----:B------:R-:W2:Y:S04]  /*40ae0*/  LDL.LU R6, [R1+0xfe8] ;  /* 0x000fe80001067983 */ /* 0x000ea80000300800 */
[----:B------:R-:W2:Y:S04]  /*40af0*/  LDL.LU R7, [R1+0xfec] ;  /* 0x000fec0001077983 */ /* 0x000ea80000300800 */
[----:B------:R0:W-:Y:S04]  /*40b00*/  STL [R1+0x2e1c], R28 ;  /* 0x002e1c1c01007387 */ /* 0x0001e80000100800 */
[----:B0-----:R-:W2:Y:S04]  /*40b10*/  LDL.LU R28, [R1+0x1ef4] ;  /* 0x001ef400011c7983 */ /* 0x001ea80000300800 */
[----:B------:R0:W-:Y:S04]  /*40b20*/  STL [R1+0x2e18], R29 ;  /* 0x002e181d01007387 */ /* 0x0001e80000100800 */
[----:B0-----:R-:W2:Y:S04]  /*40b30*/  LDL.LU R29, [R1+0x1efc] ;  /* 0x001efc00011d7983 */ /* 0x001ea80000300800 */
        /* <DEDUP_REMOVED lines=12> */
[----:B0-----:R-:W3:Y:S04]  /*40c00*/  LDL.LU R24, [R1+0x5d0] ;  /* 0x0005d00001187983 */ /* 0x001ee80000300800 */
[----:B------:R-:W3:Y:S04]  /*40c10*/  LDL.LU R25, [R1+0x5d4] ;  /* 0x0005d40001197983 */ /* 0x000ee80000300800 */
[----:B------:R-:W3:Y:S04]  /*40c20*/  LDL.LU R26, [R1+0x5d8] ;  /* 0x0005d800011a7983 */ /* 0x000ee80000300800 */
[----:B------:R-:W3:Y:S01]  /*40c30*/  LDL.LU R27, [R1+0x5dc] ;  /* 0x0005dc00011b7983 */ /* 0x000ee20000300800 */
[C---:B--2---:R-:W-:Y:S03]  /*40c40*/  HMMA.16816.F32 R16, R12.reuse, R22, R16 ;  /* 0x000000160c10723c */ /* 0x044fe60000001810 */
[----:B---3--:R-:W-:Y:S04]  /*40c50*/  STL.64 [R1+0x2e28], R26 ;  /* 0x002e281a01007387 */ /* 0x008fe80000100a00 */
[----:B------:R0:W-:Y:S04]  /*40c60*/  STL.64 [R1+0x2e20], R24 ;  /* 0x002e201801007387 */ /* 0x0001e80000100a00 */
[----:B0-----:R-:W2:Y:S04]  /*40c70*/  LDL.LU R24, [R1+0xfc0] ;  /* 0x000fc00001187983 */ /* 0x001ea80000300800 */
[----:B------:R-:W2:Y:S04]  /*40c80*/  LDL.LU R25, [R1+0xfc4] ;  /* 0x000fc40001197983 */ /* 0x000ea80000300800 */
[----:B------:R-:W2:Y:S04]  /*40c90*/  LDL.LU R26, [R1+0xfc8] ;  /* 0x000fc800011a7983 */ /* 0x000ea80000300800 */
[----:B------:R-:W2:Y:S04]  /*40ca0*/  LDL.LU R27, [R1+0xfcc] ;  /* 0x000fcc00011b7983 */ /* 0x000ea80000300800 */
        /* <DEDUP_REMOVED lines=9> */
[----:B------:R-:W3:Y:S04]  /*40d40*/  LDL.LU.64 R16, [R1+0x2e70] ;  /* 0x002e700001107983 */ /* 0x000ee80000300a00 */
[----:B------:R0:W-:Y:S04]  /*40d50*/  STL.64 [R1+0x2c08], R22 ;  /* 0x002c081601007387 */ /* 0x0001e80000100a00 */
[----:B0-----:R-:W2:Y:S04]  /*40d60*/  LDL.LU R22, [R1+0x1f00] ;  /* 0x001f000001167983 */ /* 0x001ea80000300800 */
[----:B------:R-:W2:Y:S04]  /*40d70*/  LDL.LU R23, [R1+0x1f08] ;  /* 0x001f080001177983 */ /* 0x000ea80000300800 */
[----:B------:R0:W-:Y:S04]  /*40d80*/  STL.64 [R1+0x2c00], R20 ;  /* 0x002c001401007387 */ /* 0x0001e80000100a00 */
[----:B0-----:R-:W2:Y:S04]  /*40d90*/  LDL.LU R20, [R1+0x1eec] ;  /* 0x001eec0001147983 */ /* 0x001ea80000300800 */
[----:B------:R-:W2:Y:S01]  /*40da0*/  LDL.LU R21, [R1+0x1ef8] ;  /* 0x001ef80001157983 */ /* 0x000ea20000300800 */
[----:B----4-:R-:W-:-:S15]  /*40db0*/  HMMA.16816.F32 R8, R12, R18, R8 ;  /* 0x000000120c08723c */ /* 0x010fde0000001808 */
        /* <DEDUP_REMOVED lines=9> */
[----:B0-----:R-:W3:Y:S04]  /*40e50*/  LDL.LU.64 R10, [R1+0x2e58] ;  /* 0x002e5800010a7983 */ /* 0x001ee80000300a00 */
[----:B------:R-:W4:Y:S04]  /*40e60*/  LDL.LU.64 R8, [R1+0x2e50] ;  /* 0x002e500001087983 */ /* 0x000f280000300a00 */
[----:B------:R0:W-:Y:S04]  /*40e70*/  STL.64 [R1+0x2c18], R18 ;  /* 0x002c181201007387 */ /* 0x0001e80000100a00 */
[----:B0-----:R-:W2:Y:S04]  /*40e80*/  LDL.LU R19, [R1+0x1ef0] ;  /* 0x001ef00001137983 */ /* 0x001ea80000300800 */
[----:B------:R-:W-:Y:S01]  /*40e90*/  STL.64 [R1+0x2c10], R16 ;  /* 0x002c101001007387 */ /* 0x000fe20000100a00 */
[----:B---3--:R-:W-:-:S15]  /*40ea0*/  HMMA.16816.F32 R4, R12, R10, R4 ;  /* 0x0000000a0c04723c */ /* 0x008fde0000001804 */
[----:B------:R-:W-:-:S04]  /*40eb0*/  NOP ;  /* 0x0000000000007918 */ /* 0x000fc80000000000 */
[----:B------:R-:W-:Y:S04]  /*40ec0*/  STL.64 [R1+0xfe0], R4 ;  /* 0x000fe00401007387 */ /* 0x000fe80000100a00 */
[----:B------:R0:W-:Y:S04]  /*40ed0*/  STL.64 [R1+0xfe8], R6 ;  /* 0x000fe80601007387 */ /* 0x0001e80000100a00 */
[----:B0-----:R-:W4:Y:S04]  /*40ee0*/  LDL.LU.64 R6, [R1+0x2e48] ;  /* 0x002e480001067983 */ /* 0x001f280000300a00 */
[----:B------:R-:W4:Y:S02]  /*40ef0*/  LDL.LU.64 R4, [R1+0x2e40] ;  /* 0x002e400001047983 */ /* 0x000f240000300a00 */
[----:B----4-:R-:W-:-:S15]  /*40f00*/  HMMA.16816.F32 R4, R12, R8, R4 ;  /* 0x000000080c04723c */ /* 0x010fde0000001804 */
        /* <DEDUP_REMOVED lines=19> */
[----:B------:R-:W-:-:S12]  /*41040*/  STL.64 [R1+0x2bc0], R4 ;  /* 0x002bc00401007387 */ /* 0x000fd80000100a00 */
[----:B------:R0:W-:Y:S02]  /*41050*/  STL.64 [R1+0xfb0], R8 ;  /* 0x000fb00801007387 */ /* 0x0001e40000100a00 */
[----:B0-----:R-:W-:Y:S02]  /*41060*/  IMAD R8, R20, 0x100, R19 ;  /* 0x0000010014087824 */ /* 0x001fe400078e0213 */
[----:B------:R-:W-:Y:S04]  /*41070*/  STL.64 [R1+0xfb8], R10 ;  /* 0x000fb80a01007387 */ /* 0x000fe80000100a00 */
[----:B------:R-:W3:Y:S01]  /*41080*/  LDL.LU R4, [R1+0xe30] ;  /* 0x000e300001047983 */ /* 0x000ee20000300800 */
[----:B--2---:R-:W-:-:S15]  /*41090*/  HMMA.16816.F32 R16, R12, R2, R24 ;  /* 0x000000020c10723c */ /* 0x004fde0000001818 */
[----:B------:R-:W-:-:S04]  /*410a0*/  NOP ;  /* 0x0000000000007918 */ /* 0x000fc80000000000 */
[----:B------:R0:W-:Y:S04]  /*410b0*/  STL.64 [R1+0x5d0], R16 ;  /* 0x0005d01001007387 */ /* 0x0001e80000100a00 */
[----:B------:R1:W-:Y:S04]  /*410c0*/  STL.64 [R1+0x5d8], R18 ;  /* 0x0005d81201007387 */ /* 0x0003e80000100a00 */
[----:B------:R-:W3:Y:S04]  /*410d0*/  LDL.LU R5, [R1+0xe34] ;  /* 0x000e340001057983 */ /* 0x000ee80000300800 */
[----:B------:R-:W2:Y:S04]  /*410e0*/  LDL.LU R6, [R1+0xe38] ;  /* 0x000e380001067983 */ /* 0x000ea80000300800 */
[----:B------:R-:W2:Y:S04]  /*410f0*/  LDL.LU R7, [R1+0xe3c] ;  /* 0x000e3c0001077983 */ /* 0x000ea80000300800 */
[----:B--2---:R2:W-:Y:S04]  /*41100*/  STL.64 [R1+0x2c38], R6 ;  /* 0x002c380601007387 */ /* 0x0045e80000100a00 */
[----:B---3--:R3:W-:Y:S04]  /*41110*/  STL.64 [R1+0x2c30], R4 ;  /* 0x002c300401007387 */ /* 0x0087e80000100a00 */
[----:B0-----:R-:W4:Y:S04]  /*41120*/  LDL.LU R16, [R1+0xe50] ;  /* 0x000e500001107983 */ /* 0x001f280000300800 */
[----:B------:R-:W4:Y:S04]  /*41130*/  LDL.LU R17, [R1+0xe54] ;  /* 0x000e540001117983 */ /* 0x000f280000300800 */
[----:B-1----:R-:W2:Y:S04]  /*41140*/  LDL.LU R18, [R1+0xe58] ;  /* 0x000e580001127983 */ /* 0x002ea80000300800 */
[----:B------:R-:W2:Y:S04]  /*41150*/  LDL.LU R19, [R1+0xe5c] ;  /* 0x000e5c0001137983 */ /* 0x000ea80000300800 */
[----:B--2---:R-:W-:Y:S04]  /*41160*/  STL.64 [R1+0x2c48], R18 ;  /* 0x002c481201007387 */ /* 0x004fe80000100a00 */
[----:B----4-:R-:W-:Y:S04]  /*41170*/  STL.64 [R1+0x2c40], R16 ;  /* 0x002c401001007387 */ /* 0x010fe80000100a00 */
[----:B------:R-:W2:Y:S04]  /*41180*/  LDL.LU R24, [R1+0xe60] ;  /* 0x000e600001187983 */ /* 0x000ea80000300800 */
[----:B------:R-:W2:Y:S04]  /*41190*/  LDL.LU R25, [R1+0xe64] ;  /* 0x000e640001197983 */ /* 0x000ea80000300800 */
[----:B------:R-:W4:Y:S04]  /*411a0*/  LDL.LU R26, [R1+0xe68] ;  /* 0x000e6800011a7983 */ /* 0x000f280000300800 */
[----:B------:R-:W4:Y:S04]  /*411b0*/  LDL.LU R27, [R1+0xe6c] ;  /* 0x000e6c00011b7983 */ /* 0x000f280000300800 */
[----:B----4-:R-:W-:Y:S04]  /*411c0*/  STL.64 [R1+0x2c58], R26 ;  /* 0x002c581a01007387 */ /* 0x010fe80000100a00 */
[----:B--2---:R0:W-:Y:S04]  /*411d0*/  STL.64 [R1+0x2c50], R24 ;  /* 0x002c501801007387 */ /* 0x0041e80000100a00 */
[----:B------:R-:W2:Y:S04]  /*411e0*/  LDL R6, [R1] ;  /* 0x0000000001067983 */ /* 0x000ea80000100800 */
[----:B------:R-:W2:Y:S04]  /*411f0*/  LDL R7, [R1+0x4] ;  /* 0x0000040001077983 */ /* 0x000ea80000100800 */
[----:B---3--:R-:W3:Y:S04]  /*41200*/  LDL R4, [R1+0x8] ;  /* 0x0000080001047983 */ /* 0x008ee80000100800 */
[----:B------:R-:W3:Y:S04]  /*41210*/  LDL R5, [R1+0xc] ;  /* 0x00000c0001057983 */ /* 0x000ee80000100800 */
        /* <DEDUP_REMOVED lines=8> */
[----:B-1----:R-:W2:Y:S04]  /*412a0*/  LDL R6, [R1+0x10] ;  /* 0x0000100001067983 */ /* 0x002ea80000100800 */
[----:B------:R-:W2:Y:S04]  /*412b0*/  LDL R7, [R1+0x14] ;  /* 0x0000140001077983 */ /* 0x000ea80000100800 */
[----:B--2---:R-:W-:Y:S04]  /*412c0*/  STL.64 [R1+0x2c80], R6 ;  /* 0x002c800601007387 */ /* 0x004fe80000100a00 */
[----:B0-----:R-:W2:Y:S04]  /*412d0*/  LDL.LU R24, [R1+0xe90] ;  /* 0x000e900001187983 */ /* 0x001ea80000300800 */
[----:B------:R-:W2:Y:S04]  /*412e0*/  LDL.LU R25, [R1+0xe94] ;  /* 0x000e940001197983 */ /* 0x000ea80000300800 */
[----:B------:R-:W3:Y:S04]  /*412f0*/  LDL.LU R26, [R1+0xe98] ;  /* 0x000e9800011a7983 */ /* 0x000ee80000300800 */
[----:B------:R-:W3:Y:S04]  /*41300*/  LDL.LU R27, [R1+0xe9c] ;  /* 0x000e9c00011b7983 */ /* 0x000ee80000300800 */
[----:B---3--:R-:W-:Y:S04]  /*41310*/  STL.64 [R1+0x2c90], R26 ;  /* 0x002c901a01007387 */ /* 0x008fe80000100a00 */
[----:B--2---:R0:W-:Y:S04]  /*41320*/  STL.64 [R1+0x2c88], R24 ;  /* 0x002c881801007387 */ /* 0x0041e80000100a00 */
[----:B------:R-:W2:Y:S04]  /*41330*/  LDL R4, [R1+0x18] ;  /* 0x0000180001047983 */ /* 0x000ea80000100800 */
[----:B------:R-:W2:Y:S04]  /*41340*/  LDL R5, [R1+0x1c] ;  /* 0x00001c0001057983 */ /* 0x000ea80000100800 */
[----:B--2---:R1:W-:Y:S04]  /*41350*/  STL.64 [R1+0x2c98], R4 ;  /* 0x002c980401007387 */ /* 0x0043e80000100a00 */
        /* <DEDUP_REMOVED lines=8> */
[----:B-1----:R-:W3:Y:S04]  /*413e0*/  LDL R4, [R1+0x28] ;  /* 0x0000280001047983 */ /* 0x002ee80000100800 */
[----:B------:R-:W3:Y:S04]  /*413f0*/  LDL R5, [R1+0x2c] ;  /* 0x00002c0001057983 */ /* 0x000ee80000100800 */
[----:B--2---:R1:W-:Y:S04]  /*41400*/  STL.64 [R1+0x2cb0], R6 ;  /* 0x002cb00601007387 */ /* 0x0043e80000100a00 */
[----:B---3--:R-:W-:Y:S04]  /*41410*/  STL.64 [R1+0x2cc8], R4 ;  /* 0x002cc80401007387 */ /* 0x008fe80000100a00 */
[----:B0-----:R-:W2:Y:S04]  /*41420*/  LDL.LU R24, [R1+0xeb0] ;  /* 0x000eb00001187983 */ /* 0x001ea80000300800 */
[----:B------:R-:W2:Y:S04]  /*41430*/  LDL.LU R25, [R1+0xeb4] ;  /* 0x000eb40001197983 */ /* 0x000ea80000300800 */
[----:B------:R-:W3:Y:S04]  /*41440*/  LDL.LU R26, [R1+0xeb8] ;  /* 0x000eb800011a7983 */ /* 0x000ee80000300800 */
[----:B------:R-:W3:Y:S04]  /*41450*/  LDL.LU R27, [R1+0xebc] ;  /* 0x000ebc00011b7983 */ /* 0x000ee80000300800 */
[----:B-1----:R-:W4:Y:S04]  /*41460*/  LDL R6, [R1+0x30] ;  /* 0x0000300001067983 */ /* 0x002f280000100800 */
[----:B------:R-:W4:Y:S04]  /*41470*/  LDL R7, [R1+0x34] ;  /* 0x0000340001077983 */ /* 0x000f280000100800 */
[----:B----4-:R-:W-:Y:S04]  /*41480*/  STL.64 [R1+0x2ce0], R6 ;  /* 0x002ce00601007387 */ /* 0x010fe80000100a00 */
[----:B---3--:R-:W-:Y:S04]  /*41490*/  STL.64 [R1+0x2cc0], R26 ;  /* 0x002cc01a01007387 */ /* 0x008fe80000100a00 */
[----:B--2---:R0:W-:Y:S04]  /*414a0*/  STL.64 [R1+0x2cb8], R24 ;  /* 0x002cb81801007387 */ /* 0x0041e80000100a00 */
[----:B0-----:R-:W2:Y:S04]  /*414b0*/  LDL.LU R24, [R1+0xec0] ;  /* 0x000ec00001187983 */ /* 0x001ea80000300800 */
[----:B------:R-:W2:Y:S04]  /*414c0*/  LDL.LU R25, [R1+0xec4] ;  /* 0x000ec40001197983 */ /* 0x000ea80000300800 */
[----:B------:R-:W3:Y:S04]  /*414d0*/  LDL.LU R26, [R1+0xec8] ;  /* 0x000ec800011a7983 */ /* 0x000ee80000300800 */
[----:B------:R-:W3:Y:S04]  /*414e0*/  LDL.LU R27, [R1+0xecc] ;  /* 0x000ecc00011b7983 */ /* 0x000ee80000300800 */
[----:B------:R-:W4:Y:S04]  /*414f0*/  LDL R4, [R1+0x38] ;  /* 0x0000380001047983 */ /* 0x000f280000100800 */
        /* <DEDUP_REMOVED lines=28> */
[----:B------:R-:W2:Y:S04]  /*416c0*/  LDL R4, [R1+0x58] ;  /* 0x0000580001047983 */ /* 0x000ea80000100800 */
[----:B------:R-:W2:Y:S04]  /*416d0*/  LDL R5, [R1+0x5c] ;  /* 0x00005c0001057983 */ /* 0x000ea80000100800 */
[----:B----4-:R-:W-:Y:S04]  /*416e0*/  STL.64 [R1+0x2d40], R6 ;  /* 0x002d400601007387 */ /* 0x010fe80000100a00 */
[----:B--2---:R-:W-:Y:S04]  /*416f0*/  STL.64 [R1+0x2d58], R4 ;  /* 0x002d580401007387 */ /* 0x004fe80000100a00 */
[----:B---3--:R-:W-:Y:S04]  /*41700*/  STL.64 [R1+0x2d20], R26 ;  /* 0x002d201a01007387 */ /* 0x008fe80000100a00 */
[----:B------:R0:W-:Y:S04]  /*41710*/  STL.64 [R1+0x2d18], R24 ;  /* 0x002d181801007387 */ /* 0x0001e80000100a00 */
        /* <DEDUP_REMOVED lines=63> */
[----:B---3--:R-:W-:Y:S04]  /*41b10*/  STL.64 [R1+0x2dc8], R26 ;  /* 0x002dc81a01007387 */ /* 0x008fe80000100a00 */
[----:B--2---:R0:W-:Y:S04]  /*41b20*/  STL.64 [R1+0x2dc0], R24 ;  /* 0x002dc01801007387 */ /* 0x0041e80000100a00 */
        /* <DEDUP_REMOVED lines=15> */
[----:B------:R-:W3:Y:S01]  /*41c20*/  LDL.LU R27, [R1+0xf9c] ;  /* 0x000f9c00011b7983 */ /* 0x000ee20000300800 */
[----:B------:R-:W-:-:S02]  /*41c30*/  IMAD R28, R28, 0x100, R21 ;  /* 0x000001001c1c7824 */ /* 0x000fc400078e0215 */
[----:B------:R-:W-:Y:S02]  /*41c40*/  IMAD R29, R29, 0x100, R22 ;  /* 0x000001001d1d7824 */ /* 0x000fe400078e0216 */
[----:B------:R-:W-:Y:S01]  /*41c50*/  IMAD R0, R0, 0x100, R23 ;  /* 0x0000010000007824 */ /* 0x000fe200078e0217 */
[----:B---3--:R-:W-:Y:S04]  /*41c60*/  STL.64 [R1+0x2e10], R26 ;  /* 0x002e101a01007387 */ /* 0x008fe80000100a00 */
[----:B--2---:R0:W-:Y:S04]  /*41c70*/  STL.64 [R1+0x2e08], R24 ;  /* 0x002e081801007387 */ /* 0x0041e80000100a00 */
[----:B0-----:R-:W4:Y:S04]  /*41c80*/  LDL.LU R24, [R1+0xfa0] ;  /* 0x000fa00001187983 */ /* 0x001f280000300800 */
[----:B------:R-:W4:Y:S04]  /*41c90*/  LDL.LU R25, [R1+0xfa4] ;  /* 0x000fa40001197983 */ /* 0x000f280000300800 */
[----:B------:R-:W4:Y:S04]  /*41ca0*/  LDL.LU R26, [R1+0xfa8] ;  /* 0x000fa800011a7983 */ /* 0x000f280000300800 */
[----:B------:R-:W4:Y:S01]  /*41cb0*/  LDL.LU R27, [R1+0xfac] ;  /* 0x000fac00011b7983 */ /* 0x000f220000300800 */
[----:B------:R-:W-:-:S02]  /*41cc0*/  F2FP.F16.E4M3.UNPACK_B R12, R8 ;  /* 0x00000008ff0c723e */ /* 0x000fc400020006ff */
[----:B------:R-:W-:Y:S02]  /*41cd0*/  F2FP.F16.E4M3.UNPACK_B R13, R28 ;  /* 0x0000001cff0d723e */ /* 0x000fe400020006ff */
[----:B------:R-:W-:Y:S02]  /*41ce0*/  F2FP.F16.E4M3.UNPACK_B R14, R29 ;  /* 0x0000001dff0e723e */ /* 0x000fe400020006ff */
[----:B------:R-:W-:Y:S01]  /*41cf0*/  F2FP.F16.E4M3.UNPACK_B R15, R0 ;  /* 0x00000000ff0f723e */ /* 0x000fe200020006ff */
[----:B------:R-:W2:Y:S04]  /*41d00*/  LDL.LU R16, [R1+0xe70] ;  /* 0x000e700001107983 */ /* 0x000ea80000300800 */
[----:B------:R-:W2:Y:S04]  /*41d10*/  LDL.LU R17, [R1+0xe74] ;  /* 0x000e740001117983 */ /* 0x000ea80000300800 */
[----:B------:R-:W2:Y:S04]  /*41d20*/  LDL.LU R18, [R1+0xe78] ;  /* 0x000e780001127983 */ /* 0x000ea80000300800 */
[----:B------:R-:W2:Y:S04]  /*41d30*/  LDL.LU R19, [R1+0xe7c] ;  /* 0x000e7c0001137983 */ /* 0x000ea80000300800 */
[----:B------:R-:W3:Y:S04]  /*41d40*/  LDL.LU R20, [R1+0xe40] ;  /* 0x000e400001147983 */ /* 0x000ee80000300800 */
[----:B------:R-:W3:Y:S04]  /*41d50*/  LDL.LU R21, [R1+0xe44] ;  /* 0x000e440001157983 */ /* 0x000ee80000300800 */
[----:B------:R-:W3:Y:S04]  /*41d60*/  LDL.LU R22, [R1+0xe48] ;  /* 0x000e480001167983 */ /* 0x000ee80000300800 */
[----:B------:R-:W3:Y:S04]  /*41d70*/  LDL.LU R23, [R1+0xe4c] ;  /* 0x000e4c0001177983 */ /* 0x000ee80000300800 */
[----:B------:R-:W2:Y:S04]  /*41d80*/  LDL.LU R8, [R1+0xe20] ;  /* 0x000e200001087983 */ /* 0x000ea80000300800 */
[----:B------:R-:W2:Y:S04]  /*41d90*/  LDL.LU R9, [R1+0xe24] ;  /* 0x000e240001097983 */ /* 0x000ea80000300800 */
[----:B------:R-:W2:Y:S04]  /*41da0*/  LDL.LU R10, [R1+0xe28] ;  /* 0x000e2800010a7983 */ /* 0x000ea80000300800 */
[----:B------:R-:W2:Y:S04]  /*41db0*/  LDL.LU R11, [R1+0xe2c] ;  /* 0x000e2c00010b7983 */ /* 0x000ea80000300800 */
[----:B------:R-:W2:Y:S04]  /*41dc0*/  LDL.LU R28, [R1+0x2e1c] ;  /* 0x002e1c00011c7983 */ /* 0x000ea80000300800 */
[----:B------:R-:W2:Y:S01]  /*41dd0*/  LDL.LU R29, [R1+0x2e18] ;  /* 0x002e1800011d7983 */ /* 0x000ea20000300800 */
        /* <DEDUP_REMOVED lines=113> */
[----:B0-----:R-:W4:Y:S04]  /*424f0*/  LDL.LU.64 R26, [R1+0x2c58] ;  /* 0x002c5800011a7983 */ /* 0x001f280000300a00 */
[----:B------:R-:W4:Y:S01]  /*42500*/  LDL.LU.64 R24, [R1+0x2c50] ;  /* 0x002c500001187983 */ /* 0x000f220000300a00 */
[----:B--2---:R-:W-:Y:S03]  /*42510*/  HMMA.16816.F32 R4, R12, R6, R16 ;  /* 0x000000060c04723c */ /* 0x004fe60000001810 */
[----:B------:R-:W2:Y:S04]  /*42520*/  LDL.LU.64 R18, [R1+0x2c48] ;  /* 0x002c480001127983 */ /* 0x000ea80000300a00 */
[----:B------:R-:W2:-:S12]  /*42530*/  LDL.LU.64 R16, [R1+0x2c40] ;  /* 0x002c400001107983 */ /* 0x000e980000300a00 */
[----:B------:R-:W-:Y:S04]  /*42540*/  STL.64 [R1+0xe70], R4 ;  /* 0x000e700401007387 */ /* 0x000fe80000100a00 */
[----:B------:R0:W-:Y:S04]  /*42550*/  STL.64 [R1+0xe78], R6 ;  /* 0x000e780601007387 */ /* 0x0001e80000100a00 */
[----:B0-----:R-:W2:Y:S04]  /*42560*/  LDL.LU.64 R6, [R1+0x2c38] ;  /* 0x002c380001067983 */ /* 0x001ea80000300a00 */
[----:B------:R-:W2:Y:S01]  /*42570*/  LDL.LU.64 R4, [R1+0x2c30] ;  /* 0x002c300001047983 */ /* 0x000ea20000300a00 */
[----:B----4-:R-:W-:-:S15]  /*42580*/  HMMA.16816.F32 R24, R12, R28, R24 ;  /* 0x0000001c0c18723c */ /* 0x010fde0000001818 */
[----:B------:R-:W-:-:S04]  /*42590*/  NOP ;  /* 0x0000000000007918 */ /* 0x000fc80000000000 */
[----:B------:R-:W-:Y:S04]  /*425a0*/  STL.64 [R1+0xe60], R24 ;  /* 0x000e601801007387 */ /* 0x000fe80000100a00 */
[----:B------:R0:W-:Y:S04]  /*425b0*/  STL.64 [R1+0xe68], R26 ;  /* 0x000e681a01007387 */ /* 0x0001e80000100a00 */
[----:B0-----:R-:W2:Y:S04]  /*425c0*/  LDL.LU.64 R26, [R1+0x2c28] ;  /* 0x002c2800011a7983 */ /* 0x001ea80000300a00 */
[----:B------:R-:W3:Y:S04]  /*425d0*/  LDL.LU.64 R24, [R1+0x2c20] ;  /* 0x002c200001187983 */ /* 0x000ee80000300a00 */
[----:B------:R-:W-:Y:S01]  /*425e0*/  STL.64 [R1+0x2ab8], R28 ;  /* 0x002ab81c01007387 */ /* 0x000fe20000100a00 */
        /* <DEDUP_REMOVED lines=11> */
[----:B------:R4:W-:Y:S04]  /*426a0*/  STL.64 [R1+0x2aa8], R24 ;  /* 0x002aa81801007387 */ /* 0x0009e80000100a00 */
[----:B------:R-:W3:Y:S01]  /*426b0*/  LDL.LU R0, [R1+0x1f24] ;  /* 0x001f240001007983 */ /* 0x000ee20000300800 */
[C---:B----4-:R-:W-:Y:S08]  /*426c0*/  HMMA.16816.F32 R24, R12.reuse, R22, R4 ;  /* 0x000000160c18723c */ /* 0x050ff00000001804 */
[C---:B--2---:R-:W-:Y:S11]  /*426d0*/  HMMA.16816.F32 R4, R12.reuse, R20, R8 ;  /* 0x000000140c04723c */ /* 0x044ff60000001808 */
[----:B------:R0:W-:Y:S04]  /*426e0*/  STL.64 [R1+0xe30], R24 ;  /* 0x000e301801007387 */ /* 0x0001e80000100a00 */
[----:B------:R1:W-:Y:S04]  /*426f0*/  STL.64 [R1+0xe38], R26 ;  /* 0x000e381a01007387 */ /* 0x0003e80000100a00 */
[----:B0-----:R-:W2:Y:S04]  /*42700*/  LDL.LU R24, [R1+0xda0] ;  /* 0x000da00001187983 */ /* 0x001ea80000300800 */
[----:B------:R0:W-:Y:S04]  /*42710*/  STL.64 [R1+0xe20], R4 ;  /* 0x000e200401007387 */ /* 0x0001e80000100a00 */
[----:B------:R4:W-:Y:S04]  /*42720*/  STL.64 [R1+0xe28], R6 ;  /* 0x000e280601007387 */ /* 0x0009e80000100a00 */
[----:B------:R-:W2:Y:S04]  /*42730*/  LDL.LU R25, [R1+0xda4] ;  /* 0x000da40001197983 */ /* 0x000ea80000300800 */
[----:B-1----:R-:W2:Y:S04]  /*42740*/  LDL.LU R26, [R1+0xda8] ;  /* 0x000da800011a7983 */ /* 0x002ea80000300800 */
[----:B------:R-:W2:Y:S04]  /*42750*/  LDL.LU R27, [R1+0xdac] ;  /* 0x000dac00011b7983 */ /* 0x000ea80000300800 */
[----:B0-----:R-:W2:Y:S04]  /*42760*/  LDL.LU R4, [R1+0xde0] ;  /* 0x000de00001047983 */ /* 0x001ea80000300800 */
[----:B------:R-:W2:Y:S04]  /*42770*/  LDL.LU R5, [R1+0xde4] ;  /* 0x000de40001057983 */ /* 0x000ea80000300800 */
[----:B----4-:R-:W4:Y:S04]  /*42780*/  LDL.LU R6, [R1+0xde8] ;  /* 0x000de80001067983 */ /* 0x010f280000300800 */
[----:B------:R-:W4:Y:S04]  /*42790*/  LDL.LU R7, [R1+0xdec] ;  /* 0x000dec0001077983 */ /* 0x000f280000300800 */
        /* <DEDUP_REMOVED lines=10> */
[----:B----4-:R-:W-:Y:S04]  /*42840*/  STL.64 [R1+0x2bd8], R6 ;  /* 0x002bd80601007387 */ /* 0x010fe80000100a00 */
        /* <DEDUP_REMOVED lines=17> */
[C---:B------:R-:W-:Y:S03]  /*42960*/  HMMA.16816.F32 R8, R12.reuse, R18, R8 ;  /* 0x000000120c08723c */ /* 0x040fe60000001808 */
[----:B--2---:R-:W-:Y:S04]  /*42970*/  STL.64 [R1+0x2bb8], R26 ;  /* 0x002bb81a01007387 */ /* 0x004fe80000100a00 */
[----:B------:R0:W-:Y:S04]  /*42980*/  STL.64 [R1+0x2bb0], R24 ;  /* 0x002bb01801007387 */ /* 0x0001e80000100a00 */
[----:B0-----:R-:W2:Y:S04]  /*42990*/  LDL.LU R24, [R1+0xdd0] ;  /* 0x000dd00001187983 */ /* 0x001ea80000300800 */
[----:B------:R-:W2:Y:S04]  /*429a0*/  LDL.LU R25, [R1+0xdd4] ;  /* 0x000dd40001197983 */ /* 0x000ea80000300800 */
[----:B------:R-:W2:Y:S04]  /*429b0*/  LDL.LU R26, [R1+0xdd8] ;  /* 0x000dd800011a7983 */ /* 0x000ea80000300800 */
[----:B------:R-:W2:Y:S04]  /*429c0*/  LDL.LU R27, [R1+0xddc] ;  /* 0x000ddc00011b7983 */ /* 0x000ea80000300800 */
[----:B------:R-:W2:Y:S04]  /*429d0*/  LDL.64 R28, [R1+0x90] ;  /* 0x00009000011c7983 */ /* 0x000ea80000100a00 */
[----:B------:R0:W-:Y:S04]  /*429e0*/  STL.64 [R1+0x2a90], R22 ;  /* 0x002a901601007387 */ /* 0x0001e80000100a00 */
[----:B0-----:R-:W2:Y:S04]  /*429f0*/  LDL.64 R22, [R1+0x98] ;  /* 0x0000980001167983 */ /* 0x001ea80000100a00 */
[----:B------:R0:W-:Y:S04]  /*42a00*/  STL.64 [R1+0x2a88], R20 ;  /* 0x002a881401007387 */ /* 0x0001e80000100a00 */
[----:B0-----:R-:W2:Y:S04]  /*42a10*/  LDL.LU R20, [R1+0x1f1c] ;  /* 0x001f1c0001147983 */ /* 0x001ea80000300800 */
        /* <DEDUP_REMOVED lines=11> */
[----:B------:R-:W-:Y:S04]  /*42ad0*/  STL.64 [R1+0x2a70], R18 ;  /* 0x002a701201007387 */ /* 0x000fe80000100a00 */
[----:B------:R0:W-:Y:S04]  /*42ae0*/  STL.64 [R1+0x2a68], R16 ;  /* 0x002a681001007387 */ /* 0x0001e80000100a00 */
[----:B0-----:R-:W2:Y:S04]  /*42af0*/  LDL.LU R16, [R1+0xdb0] ;  /* 0x000db00001107983 */ /* 0x001ea80000300800 */
[----:B------:R-:W2:Y:S04]  /*42b00*/  LDL.LU R17, [R1+0xdb4] ;  /* 0x000db40001117983 */ /* 0x000ea80000300800 */
[----:B------:R-:W2:Y:S04]  /*42b10*/  LDL.LU R18, [R1+0xdb8] ;  /* 0x000db80001127983 */ /* 0x000ea80000300800 */
        /* <DEDUP_REMOVED lines=15> */
[----:B------:R-:W3:Y:S04]  /*42c10*/  LDL.LU R11, [R1+0x1f20] ;  /* 0x001f2000010b7983 */ /* 0x000ee80000300800 */
[----:B------:R0:W-:Y:S04]  /*42c20*/  STL.64 [R1+0x2a48], R8 ;  /* 0x002a480801007387 */ /* 0x0001e80000100a00 */
[----:B0-----:R-:W3:Y:S04]  /*42c30*/  LDL.LU R8, [R1+0x1f0c] ;  /* 0x001f0c0001087983 */ /* 0x001ee80000300800 */
[----:B------:R-:W4:Y:S01]  /*42c40*/  LDL.LU R9, [R1+0x1f18] ;  /* 0x001f180001097983 */ /* 0x000f220000300800 */
        /* <DEDUP_REMOVED lines=11> */
[----:B------:R-:W2:Y:S04]  /*42d00*/  LDL.LU.64 R24, [R1+0x2ba0] ;  /* 0x002ba00001187983 */ /* 0x000ea80000300a00 */
[----:B------:R0:W-:Y:S04]  /*42d10*/  STL.64 [R1+0x2a40], R6 ;  /* 0x002a400601007387 */ /* 0x0001e80000100a00 */
[----:B0-----:R-:W3:Y:S04]  /*42d20*/  LDL.LU R7, [R1+0x1f10] ;  /* 0x001f100001077983 */ /* 0x001ee80000300800 */
[----:B------:R4:W-:Y:S01]  /*42d30*/  STL.64 [R1+0x2a38], R4 ;  /* 0x002a380401007387 */ /* 0x0009e20000100a00 */
[----:B------:R-:W-:-:S02]  /*42d40*/  IMAD R0, R0, 0x100, R21 ;  /* 0x0000010000007824 */ /* 0x000fc400078e0215 */
[----:B----4-:R-:W-:Y:S02]  /*42d50*/  IMAD R5, R10, 0x100, R9 ;  /* 0x000001000a057824 */ /* 0x010fe400078e0209 */
[----:B------:R-:W-:Y:S01]  /*42d60*/  IMAD R4, R20, 0x100, R11 ;  /* 0x0000010014047824 */ /* 0x000fe200078e020b */
[----:B--2---:R-:W-:Y:S01]  /*42d70*/  HMMA.16816.F32 R12, R12, R2, R24 ;  /* 0x000000020c0c723c */ /* 0x004fe20000001818 */
[----:B------:R-:W2:Y:S04]  /*42d80*/  LDL.LU.64 R26, [R1+0x2b98] ;  /* 0x002b9800011a7983 */ /* 0x000ea80000300a00 */
[----:B------:R-:W2:Y:S04]  /*42d90*/  LDL.LU.64 R24, [R1+0x2b90] ;  /* 0x002b900001187983 */ /* 0x000ea80000300a00 */
[----:B------:R-:W-:Y:S04]  /*42da0*/  STL [R1+0x29bc], R2 ;  /* 0x0029bc0201007387 */ /* 0x000fe80000100800 */
[----:B------:R-:W-:Y:S01]  /*42db0*/  STL [R1+0x29b8], R3 ;  /* 0x0029b80301007387 */ /* 0x000fe20000100800 */
[----:B---3--:R-:W-:-:S05]  /*42dc0*/  IMAD R8, R8, 0x100, R7 ;  /* 0x0000010008087824 */ /* 0x008fca00078e0207 */
[----:B------:R0:W-:Y:S04]  /*42dd0*/  STL.64 [R1+0x5c0], R12 ;  /* 0x0005c00c01007387 */ /* 0x0001e80000100a00 */
[----:B------:R1:W-:Y:S01]  /*42de0*/  STL.64 [R1+0x5c8], R14 ;  /* 0x0005c80e01007387 */ /* 0x0003e20000100a00 */
[----:B0-----:R-:W-:Y:S02]  /*42df0*/  F2FP.F16.E4M3.UNPACK_B R12, R8 ;  /* 0x00000008ff0c723e */ /* 0x001fe400020006ff */
[----:B------:R-:W-:Y:S02]  /*42e00*/  F2FP.F16.E4M3.UNPACK_B R13, R5 ;  /* 0x00000005ff0d723e */ /* 0x000fe400020006ff */
[----:B-1----:R-:W-:Y:S02]  /*42e10*/  F2FP.F16.E4M3.UNPACK_B R14, R4 ;  /* 0x00000004ff0e723e */ /* 0x002fe400020006ff */
[----:B------:R-:W-:-:S07]  /*42e20*/  F2FP.F16.E4M3.UNPACK_B R15, R0 ;  /* 0x00000000ff0f723e */ /* 0x000fce00020006ff */
[----:B------:R-:W-:Y:S01]  /*42e30*/  HMMA.16816.F32 R4, R12, R22, R16 ;  /* 0x000000160c04723c */ /* 0x000fe20000001810 */
[----:B------:R-:W-:Y:S02]  /*42e40*/  IMAD.MOV.U32 R0, RZ, RZ, R23 ;  /* 0x000000ffff007224 */ /* 0x000fe400078e0017 */
[----:B------:R-:W-:-:S15]  /*42e50*/  IMAD.MOV.U32 R2, RZ, RZ, R22 ;  /* 0x000000ffff027224 */ /* 0x000fde00078e0016 */
[----:B------:R-:W-:Y:S01]  /*42e60*/  NOP ;  /* 0x0000000000007918 */ /* 0x000fe20000000000 */
[----:B------:R-:W-:Y:S04]  /*42e70*/  STL.64 [R1+0xdb0], R4 ;  /* 0x000db00401007387 */ /* 0x000fe80000100a00 */
[----:B------:R0:W-:Y:S04]  /*42e80*/  STL.64 [R1+0xdb8], R6 ;  /* 0x000db80601007387 */ /* 0x0001e80000100a00 */
[----:B------:R-:W-:Y:S04]  /*42e90*/  STL [R1+0x29cc], R0 ;  /* 0x0029cc0001007387 */ /* 0x000fe80000100800 */
[----:B------:R-:W-:Y:S04]  /*42ea0*/  STL [R1+0x29c8], R2 ;  /* 0x0029c80201007387 */ /* 0x000fe80000100800 */
[----:B0-----:R-:W3:Y:S01]  /*42eb0*/  LDL.64 R6, [R1+0x68] ;  /* 0x0000680001067983 */ /* 0x001ee20000100a00 */
[----:B--2---:R-:W-:-:S15]  /*42ec0*/  HMMA.16816.F32 R8, R12, R28, R24 ;  /* 0x0000001c0c08723c */ /* 0x004fde0000001818 */
[----:B------:R-:W-:-:S04]  /*42ed0*/  NOP ;  /* 0x0000000000007918 */ /* 0x000fc80000000000 */
[----:B------:R0:W-:Y:S04]  /*42ee0*/  STL.64 [R1+0xda0], R8 ;  /* 0x000da00801007387 */ /* 0x0001e80000100a00 */
[----:B------:R1:W-:Y:S04]  /*42ef0*/  STL.64 [R1+0xda8], R10 ;  /* 0x000da80a01007387 */ /* 0x0003e80000100a00 */
[----:B---3--:R2:W-:Y:S04]  /*42f00*/  STL.64 [R1+0x2b58], R6 ;  /* 0x002b580601007387 */ /* 0x0085e80000100a00 */
[----:B0-----:R-:W3:Y:S04]  /*42f10*/  LDL.LU R8, [R1+0xd40] ;  /* 0x000d400001087983 */ /* 0x001ee80000300800 */
[----:B------:R-:W3:Y:S04]  /*42f20*/  LDL.LU R9, [R1+0xd44] ;  /* 0x000d440001097983 */ /* 0x000ee80000300800 */
[----:B-1----:R-:W4:Y:S04]  /*42f30*/  LDL.LU R10, [R1+0xd48] ;  /* 0x000d4800010a7983 */ /* 0x002f280000300800 */
[----:B------:R-:W4:Y:S04]  /*42f40*/  LDL.LU R11, [R1+0xd4c] ;  /* 0x000d4c00010b7983 */ /* 0x000f280000300800 */
[----:B------:R-:W3:Y:S04]  /*42f50*/  LDL.64 R4, [R1+0x70] ;  /* 0x0000700001047983 */ /* 0x000ee80000100a00 */
[----:B--2---:R-:W2:Y:S04]  /*42f60*/  LDL.64 R6, [R1+0x78] ;  /* 0x0000780001067983 */ /* 0x004ea80000100a00 */
[----:B--2---:R-:W-:Y:S04]  /*42f70*/  STL.64 [R1+0x2b78], R6 ;  /* 0x002b780601007387 */ /* 0x004fe80000100a00 */
[----:B---3--:R-:W-:Y:S04]  /*42f80*/  STL.64 [R1+0x2b70], R4 ;  /* 0x002b700401007387 */ /* 0x008fe80000100a00 */
[----:B----4-:R-:W-:Y:S04]  /*42f90*/  STL.64 [R1+0x2b40], R10 ;  /* 0x002b400a01007387 */ /* 0x010fe80000100a00 */
[----:B------:R0:W-:Y:S04]  /*42fa0*/  STL.64 [R1+0x2b38], R8 ;  /* 0x002b380801007387 */ /* 0x0001e80000100a00 */
[----:B0-----:R-:W2:Y:S04]  /*42fb0*/  LDL.LU R8, [R1+0xd50] ;  /* 0x000d500001087983 */ /* 0x001ea80000300800 */
[----:B------:R-:W2:Y:S04]  /*42fc0*/  LDL.LU R9, [R1+0xd54] ;  /* 0x000d540001097983 */ /* 0x000ea80000300800 */
[----:B------:R-:W3:Y:S04]  /*42fd0*/  LDL.LU R10, [R1+0xd58] ;  /* 0x000d5800010a7983 */ /* 0x000ee80000300800 */
[----:B------:R-:W3:Y:S04]  /*42fe0*/  LDL.LU R11, [R1+0xd5c] ;  /* 0x000d5c00010b7983 */ /* 0x000ee80000300800 */
[----:B------:R-:W4:Y:S04]  /*42ff0*/  LDL.LU R4, [R1+0xd80] ;  /* 0x000d800001047983 */ /* 0x000f280000300800 */
[----:B------:R-:W4:Y:S04]  /*43000*/  LDL.LU R5, [R1+0xd84] ;  /* 0x000d840001057983 */ /* 0x000f280000300800 */
[----:B------:R-:W2:Y:S04]  /*43010*/  LDL.LU R6, [R1+0xd88] ;  /* 0x000d880001067983 */ /* 0x000ea80000300800 */
[----:B------:R-:W2:Y:S04]  /*43020*/  LDL.LU R7, [R1+0xd8c] ;  /* 0x000d8c0001077983 */ /* 0x000ea80000300800 */
[----:B--2---:R-:W-:Y:S04]  /*43030*/  STL.64 [R1+0x2b88], R6 ;  /* 0x002b880601007387 */ /* 0x004fe80000100a00 */
[----:B----4-:R0:W-:Y:S04]  /*43040*/  STL.64 [R1+0x2b80], R4 ;  /* 0x002b800401007387 */ /* 0x0101e80000100a00 */
[----:B0-----:R-:W2:Y:S04]  /*43050*/  LDL.LU R4, [R1+0xd90] ;  /* 0x000d900001047983 */ /* 0x001ea80000300800 */
[----:B------:R-:W2:Y:S04]  /*43060*/  LDL.LU R5, [R1+0xd94] ;  /* 0x000d940001057983 */ /* 0x000ea80000300800 */
[----:B------:R-:W2:Y:S04]  /*43070*/  LDL.LU R6, [R1+0xd98] ;  /* 0x000d980001067983 */ /* 0x000ea80000300800 */
[----:B------:R-:W2:Y:S04]  /*43080*/  LDL.LU R7, [R1+0xd9c] ;  /* 0x000d9c0001077983 */ /* 0x000ea80000300800 */
[----:B---3--:R-:W-:Y:S04]  /*43090*/  STL.64 [R1+0x2b50], R10 ;  /* 0x002b500a01007387 */ /* 0x008fe80000100a00 */
[----:B------:R0:W-:Y:S04]  /*430a0*/  STL.64 [R1+0x2b48], R8 ;  /* 0x002b480801007387 */ /* 0x0001e80000100a00 */
[----:B0-----:R-:W3:Y:S04]  /*430b0*/  LDL.LU R8, [R1+0xd60] ;  /* 0x000d600001087983 */ /* 0x001ee80000300800 */
[----:B------:R-:W3:Y:S04]  /*430c0*/  LDL.LU R9, [R1+0xd64] ;  /* 0x000d640001097983 */ /* 0x000ee80000300800 */
[----:B------:R-:W4:Y:S04]  /*430d0*/  LDL.LU R10, [R1+0xd68] ;  /* 0x000d6800010a7983 */ /* 0x000f280000300800 */
[----:B------:R-:W4:Y:S01]  /*430e0*/  LDL.LU R11, [R1+0xd6c] ;  /* 0x000d6c00010b7983 */ /* 0x000f220000300800 */
[----:B------:R-:W-:-:S03]  /*430f0*/  IMAD.MOV.U32 R3, RZ, RZ, R29 ;  /* 0x000000ffff037224 */ /* 0x000fc600078e001d */
[----:B----4-:R-:W-:Y:S04]  /*43100*/  STL.64 [R1+0x2b68], R10 ;  /* 0x002b680a01007387 */ /* 0x010fe80000100a00 */
[----:B---3--:R0:W-:Y:S04]  /*43110*/  STL.64 [R1+0x2b60], R8 ;  /* 0x002b600801007387 */ /* 0x0081e80000100a00 */
[----:B0-----:R-:W3:Y:S04]  /*43120*/  LDL.LU R8, [R1+0xd70] ;  /* 0x000d700001087983 */ /* 0x001ee80000300800 */
[----:B------:R-:W3:Y:S04]  /*43130*/  LDL.LU R9, [R1+0xd74] ;  /* 0x000d740001097983 */ /* 0x000ee80000300800 */
[----:B------:R-:W3:Y:S04]  /*43140*/  LDL.LU R10, [R1+0xd78] ;  /* 0x000d7800010a7983 */ /* 0x000ee80000300800 */
[----:B------:R-:W3:Y:S04]  /*43150*/  LDL.LU R11, [R1+0xd7c] ;  /* 0x000d7c00010b7983 */ /* 0x000ee80000300800 */
[----:B------:R-:W4:Y:S04]  /*43160*/  LDL.64 R20, [R1+0x60] ;  /* 0x0000600001147983 */ /* 0x000f280000100a00 */
[----:B------:R-:W2:Y:S04]  /*43170*/  LDL.LU R16, [R1+0xd30] ;  /* 0x000d300001107983 */ /* 0x000ea80000300800 */
[----:B------:R-:W2:Y:S04]  /*43180*/  LDL.LU R17, [R1+0xd34] ;  /* 0x000d340001117983 */ /* 0x000ea80000300800 */
[----:B------:R-:W2:Y:S04]  /*43190*/  LDL.LU R18, [R1+0xd38] ;  /* 0x000d380001127983 */ /* 0x000ea80000300800 */
[----:B------:R-:W2:Y:S04]  /*431a0*/  LDL.LU R19, [R1+0xd3c] ;  /* 0x000d3c0001137983 */ /* 0x000ea80000300800 */
[----:B------:R-:W2:Y:S04]  /*431b0*/  LDL.64 R22, [R1+0x58] ;  /* 0x0000580001167983 */ /* 0x000ea80000100a00 */
[----:B------:R-:W2:Y:S04]  /*431c0*/  LDL.LU R24, [R1+0xd20] ;  /* 0x000d200001187983 */ /* 0x000ea80000300800 */
[----:B------:R-:W2:Y:S04]  /*431d0*/  LDL.LU R25, [R1+0xd24] ;  /* 0x000d240001197983 */ /* 0x000ea80000300800 */
[----:B------:R-:W2:Y:S04]  /*431e0*/  LDL.LU R26, [R1+0xd28] ;  /* 0x000d2800011a7983 */ /* 0x000ea80000300800 */
[----:B------:R-:W2:Y:S04]  /*431f0*/  LDL.LU R27, [R1+0xd2c] ;  /* 0x000d2c00011b7983 */ /* 0x000ea80000300800 */
[----:B------:R-:W2:Y:S04]  /*43200*/  LDL.64 R28, [R1+0x50] ;  /* 0x00005000011c7983 */ /* 0x000ea80000100a00 */
[----:B------:R0:W-:Y:S04]  /*43210*/  STL [R1+0x29d0], R3 ;  /* 0x0029d00301007387 */ /* 0x0001e80000100800 */
[----:B0-----:R-:W2:Y:S02]  /*43220*/  LDL.64 R2, [R1+0x88] ;  /* 0x0000880001027983 */ /* 0x001ea40000100a00 */
[----:B--2---:R-:W-:Y:S01]  /*43230*/  HMMA.16816.F32 R4, R12, R2, R4 ;  /* 0x000000020c04723c */ /* 0x004fe20000001804 */
[----:B------:R-:W-:-:S02]  /*43240*/  IMAD.MOV.U32 R0, RZ, RZ, R2 ;  /* 0x000000ffff007224 */ /* 0x000fc400078e0002 */
[----:B------:R-:W-:-:S15]  /*43250*/  IMAD.MOV.U32 R2, RZ, RZ, R3 ;  /* 0x000000ffff027224 */ /* 0x000fde00078e0003 */
[----:B------:R-:W-:Y:S01]  /*43260*/  NOP ;  /* 0x0000000000007918 */ /* 0x000fe20000000000 */
[----:B------:R-:W-:Y:S04]  /*43270*/  STL.64 [R1+0xd90], R4 ;  /* 0x000d900401007387 */ /* 0x000fe80000100a00 */
[----:B------:R0:W-:Y:S04]  /*43280*/  STL.64 [R1+0xd98], R6 ;  /* 0x000d980601007387 */ /* 0x0001e80000100a00 */
[----:B0-----:R-:W2:Y:S04]  /*43290*/  LDL.LU.64 R6, [R1+0x2b88] ;  /* 0x002b880001067983 */ /* 0x001ea80000300a00 */
[----:B------:R-:W2:Y:S04]  /*432a0*/  LDL.LU.64 R4, [R1+0x2b80] ;  /* 0x002b800001047983 */ /* 0x000ea80000300a00 */
[----:B------:R0:W-:Y:S04]  /*432b0*/  STL [R1+0x29d8], R2 ;  /* 0x0029d80201007387 */ /* 0x0001e80000100800 */
[----:B0-----:R-:W2:Y:S04]  /*432c0*/  LDL.64 R2, [R1+0x80] ;  /* 0x0000800001027983 */ /* 0x001ea80000100a00 */
[----:B------:R-:W-:Y:S01]  /*432d0*/  STL [R1+0x29d4], R0 ;  /* 0x0029d40001007387 */ /* 0x000fe20000100800 */
[----:B--2---:R-:W-:-:S15]  /*432e0*/  HMMA.16816.F32 R4, R12, R2, R4 ;  /* 0x000000020c04723c */ /* 0x004fde0000001804 */
[----:B------:R-:W-:-:S04]  /*432f0*/  NOP ;  /* 0x0000000000007918 */ /* 0x000fc80000000000 */
[----:B------:R-:W-:Y:S04]  /*43300*/  STL.64 [R1+0xd80], R4 ;  /* 0x000d800401007387 */ /* 0x000fe80000100a00 */
[----:B------:R0:W-:Y:S04]  /*43310*/  STL.64 [R1+0xd88], R6 ;  /* 0x000d880601007387 */ /* 0x0001e80000100a00 */
[----:B0-----:R-:W3:Y:S04]  /*43320*/  LDL.LU.64 R6, [R1+0x2b78] ;  /* 0x002b780001067983 */ /* 0x001ee80000300a00 */
[----:B------:R-:W2:Y:S04]  /*43330*/  LDL.LU.64 R4, [R1+0x2b70] ;  /* 0x002b700001047983 */ /* 0x000ea80000300a00 */
[----:B------:R-:W-:Y:S01]  /*43340*/  STL [R1+0x29dc], R3 ;  /* 0x0029dc0301007387 */ /* 0x000fe20000100800 */
[----:B---3--:R-:W-:-:S15]  /*43350*/  HMMA.16816.F32 R8, R12, R6, R8 ;  /* 0x000000060c08723c */ /* 0x008fde0000001808 */
[----:B------:R-:W-:-:S04]  /*43360*/  NOP ;  /* 0x0000000000007918 */ /* 0x000fc80000000000 */
[----:B------:R-:W-:Y:S04]  /*43370*/  STL.64 [R1+0xd70], R8 ;  /* 0x000d700801007387 */ /* 0x000fe80000100a00 */
[----:B------:R0:W-:Y:S04]  /*43380*/  STL.64 [R1+0xd78], R10 ;  /* 0x000d780a01007387 */ /* 0x0001e80000100a00 */
[----:B0-----:R-:W2:Y:S04]  /*43390*/  LDL.LU.64 R10, [R1+0x2b68] ;  /* 0x002b6800010a7983 */ /* 0x001ea80000300a00 */
[----:B------:R-:W2:Y:S01]  /*433a0*/  LDL.LU.64 R8, [R1+0x2b60] ;  /* 0x002b600001087983 */ /* 0x000ea20000300a00 */
[----:B------:R-:W-:-:S02]  /*433b0*/  IMAD.MOV.U32 R0, RZ, RZ, R7 ;  /* 0x000000ffff007224 */ /* 0x000fc400078e0007 */
[----:B------:R-:W-:Y:S02]  /*433c0*/  IMAD.MOV.U32 R2, RZ, RZ, R6 ;  /* 0x000000ffff027224 */ /* 0x000fe400078e0006 */
[----:B------:R-:W3:Y:S04]  /*433d0*/  LDL.LU.64 R6, [R1+0x2b58] ;  /* 0x002b580001067983 */ /* 0x000ee80000300a00 */
[----:B------:R-:W-:Y:S04]  /*433e0*/  STL [R1+0x29e4], R0 ;  /* 0x0029e40001007387 */ /* 0x000fe80000100800 */
[----:B------:R-:W-:Y:S01]  /*433f0*/  STL [R1+0x29e0], R2 ;  /* 0x0029e00201007387 */ /* 0x000fe20000100800 */
[----:B--2---:R-:W-:-:S15]  /*43400*/  HMMA.16816.F32 R8, R12, R4, R8 ;  /* 0x000000040c08723c */ /* 0x004fde0000001808 */
[----:B------:R-:W-:-:S04]  /*43410*/  NOP ;  /* 0x0000000000007918 */ /* 0x000fc80000000000 */
[----:B------:R-:W-:Y:S04]  /*43420*/  STL.64 [R1+0xd60], R8 ;  /* 0x000d600801007387 */ /* 0x000fe80000100a00 */
[----:B------:R0:W-:Y:S04]  /*43430*/  STL.64 [R1+0xd68], R10 ;  /* 0x000d680a01007387 */ /* 0x0001e80000100a00 */
[----:B0-----:R-:W3:Y:S04]  /*43440*/  LDL.LU.64 R10, [R1+0x2b50] ;  /* 0x002b5000010a7983 */ /* 0x001ee80000300a00 */
[----:B------:R-:W3:Y:S01]  /*43450*/  LDL.LU.64 R8, [R1+0x2b48] ;  /* 0x002b480001087983 */ /* 0x000ee20000300a00 */
[----:B------:R-:W-:-:S05]  /*43460*/  IMAD.MOV.U32 R3, RZ, RZ, R5 ;  /* 0x000000ffff037224 */ /* 0x000fca00078e0005 */
        /* <DEDUP_REMOVED lines=9> */
[----:B----4-:R-:W-:-:S03]  /*43500*/  IMAD.MOV.U32 R3, RZ, RZ, R21 ;  /* 0x000000ffff037224 */ /* 0x010fc600078e0015 */
[----:B------:R0:W-:Y:S04]  /*43510*/  STL [R1+0x29f0], R2 ;  /* 0x0029f00201007387 */ /* 0x0001e80000100800 */
[----:B------:R1:W-:Y:S04]  /*43520*/  STL [R1+0x29ec], R0 ;  /* 0x0029ec0001007387 */ /* 0x0003e80000100800 */
[----:B------:R-:W-:Y:S01]  /*43530*/  STL [R1+0x29f4], R3 ;  /* 0x0029f40301007387 */ /* 0x000fe20000100800 */
[----:B0-----:R-:W-:Y:S02]  /*43540*/  IMAD.MOV.U32 R2, RZ, RZ, R22 ;  /* 0x000000ffff027224 */ /* 0x001fe400078e0016 */
[----:B-1----:R-:W-:Y:S01]  /*43550*/  IMAD.MOV.U32 R0, RZ, RZ, R23 ;  /* 0x000000ffff007224 */ /* 0x002fe200078e0017 */
[----:B--2---:R-:W-:-:S15]  /*43560*/  HMMA.16816.F32 R4, R12, R20, R8 ;  /* 0x000000140c04723c */ /* 0x004fde0000001808 */
[----:B------:R-:W-:-:S04]  /*43570*/  NOP ;  /* 0x0000000000007918 */ /* 0x000fc80000000000 */
[----:B------:R-:W-:Y:S04]  /*43580*/  STL.64 [R1+0xd40], R4 ;  /* 0x000d400401007387 */ /* 0x000fe80000100a00 */
[----:B------:R0:W-:Y:S02]  /*43590*/  STL.64 [R1+0xd48], R6 ;  /* 0x000d480601007387 */ /* 0x0001e40000100a00 */
[----:B0-----:R-:W-:-:S15]  /*435a0*/  HMMA.16816.F32 R4, R12, R22, R16 ;  /* 0x000000160c04723c */ /* 0x001fde0000001810 */
[----:B------:R-:W-:-:S04]  /*435b0*/  NOP ;  /* 0x0000000000007918 */ /* 0x000fc80000000000 */
[----:B------:R-:W-:Y:S04]  /*435c0*/  STL.64 [R1+0xd30], R4 ;  /* 0x000d300401007387 */ /* 0x000fe80000100a00 */
[----:B------:R0:W-:Y:S04]  /*435d0*/  STL.64 [R1+0xd38], R6 ;  /* 0x000d380601007387 */ /* 0x0001e80000100a00 */
[----:B------:R-:W-:Y:S04]  /*435e0*/  STL [R1+0x29fc], R0 ;  /* 0x0029fc0001007387 */ /* 0x000fe80000100800 */
[----:B------:R-:W-:Y:S04]  /*435f0*/  STL [R1+0x29f8], R2 ;  /* 0x0029f80201007387 */ /* 0x000fe80000100800 */
[----:B0-----:R-:W2:Y:S01]  /*43600*/  LDL.64 R6, [R1+0x28] ;  /* 0x0000280001067983 */ /* 0x001ea20000100a00 */
[----:B------:R-:W-:-:S15]  /*43610*/  HMMA.16816.F32 R8, R12, R28, R24 ;  /* 0x0000001c0c08723c */ /* 0x000fde0000001818 */
[----:B------:R-:W-:-:S04]  /*43620*/  NOP ;  /* 0x0000000000007918 */ /* 0x000fc80000000000 */
[----:B------:R0:W-:Y:S04]  /*43630*/  STL.64 [R1+0xd20], R8 ;  /* 0x000d200801007387 */ /* 0x0001e80000100a00 */
[----:B------:R1:W-:Y:S04]  /*43640*/  STL.64 [R1+0xd28], R10 ;  /* 0x000d280a01007387 */ /* 0x0003e80000100a00 */
[----:B--2---:R2:W-:Y:S04]  /*43650*/  STL.64 [R1+0x2b00], R6 ;  /* 0x002b000601007387 */ /* 0x0045e80000100a00 */
        /* <DEDUP_REMOVED lines=108> */
[----:B------:R0:W-:Y:S02]  /*43d20*/  STL.64 [R1+0xcb8], R6 ;  /* 0x000cb80601007387 */ /* 0x0001e40000100a00 */
[----:B0-----:R-:W-:Y:S02]  /*43d30*/  HMMA.16816.F32 R4, R12, R28, R24 ;  /* 0x0000001c0c04723c */ /* 0x001fe40000001818 */
[----:B------:R-:W-:Y:S04]  /*43d40*/  STL [R1+0x2a2c], R0 ;  /* 0x002a2c0001007387 */ /* 0x000fe80000100800 */
[----:B------:R-:W-:Y:S04]  /*43d50*/  STL [R1+0x2a28], R2 ;  /* 0x002a280201007387 */ /* 0x000fe80000100800 */
[----:B------:R-:W2:Y:S09]  /*43d60*/  LDL.LU R16, [R1+0xc30] ;  /* 0x000c300001107983 */ /* 0x000eb20000300800 */
[----:B------:R-:W-:Y:S04]  /*43d70*/  STL.64 [R1+0xca0], R4 ;  /* 0x000ca00401007387 */ /* 0x000fe80000100a00 */
[----:B------:R-:W-:Y:S04]  /*43d80*/  STL.64 [R1+0xca8], R6 ;  /* 0x000ca80601007387 */ /* 0x000fe80000100a00 */
[----:B------:R-:W2:Y:S04]  /*43d90*/  LDL.LU R17, [R1+0xc34] ;  /* 0x000c340001117983 */ /* 0x000ea80000300800 */
[----:B------:R-:W3:Y:S04]  /*43da0*/  LDL.LU R18, [R1+0xc38] ;  /* 0x000c380001127983 */ /* 0x000ee80000300800 */
[----:B------:R-:W3:Y:S04]  /*43db0*/  LDL.LU R19, [R1+0xc3c] ;  /* 0x000c3c0001137983 */ /* 0x000ee80000300800 */
        /* <DEDUP_REMOVED lines=14> */
[----:B------:R-:W-:-:S03]  /*43ea0*/  IMAD.MOV.U32 R3, RZ, RZ, R29 ;  /* 0x000000ffff037224 */ /* 0x000fc600078e001d */
[----:B--2---:R-:W-:Y:S04]  /*43eb0*/  STL.64 [R1+0x2ad8], R26 ;  /* 0x002ad81a01007387 */ /* 0x004fe80000100a00 */
[----:B------:R0:W-:Y:S04]  /*43ec0*/  STL.64 [R1+0x2ad0], R24 ;  /* 0x002ad01801007387 */ /* 0x0001e80000100a00 */
[----:B0-----:R-:W2:Y:S04]  /*43ed0*/  LDL.LU R24, [R1+0xc90] ;  /* 0x000c900001187983 */ /* 0x001ea80000300800 */
[----:B------:R-:W2:Y:S04]  /*43ee0*/  LDL.LU R25, [R1+0xc94] ;  /* 0x000c940001197983 */ /* 0x000ea80000300800 */
[----:B------:R-:W2:Y:S04]  /*43ef0*/  LDL.LU R26, [R1+0xc98] ;  /* 0x000c9800011a7983 */ /* 0x000ea80000300800 */
[----:B------:R-:W2:Y:S04]  /*43f00*/  LDL.LU R27, [R1+0xc9c] ;  /* 0x000c9c00011b7983 */ /* 0x000ea80000300800 */
[----:B------:R-:W2:Y:S04]  /*43f10*/  LDL.64 R28, [R1] ;  /* 0x00000000011c7983 */ /* 0x000ea80000100a00 */
[----:B------:R-:W-:Y:S04]  /*43f20*/  STL.64 [R1+0x2aa0], R22 ;  /* 0x002aa01601007387 */ /* 0x000fe80000100a00 */
[----:B----4-:R0:W-:Y:S04]  /*43f30*/  STL.64 [R1+0x2a98], R20 ;  /* 0x002a981401007387 */ /* 0x0101e80000100a00 */
[----:B0-----:R-:W4:Y:S04]  /*43f40*/  LDL.LU R20, [R1+0xc60] ;  /* 0x000c600001147983 */ /* 0x001f280000300800 */
[----:B------:R-:W4:Y:S04]  /*43f50*/  LDL.LU R21, [R1+0xc64] ;  /* 0x000c640001157983 */ /* 0x000f280000300800 */
[----:B------:R-:W4:Y:S04]  /*43f60*/  LDL.LU R22, [R1+0xc68] ;  /* 0x000c680001167983 */ /* 0x000f280000300800 */
[----:B------:R-:W4:Y:S04]  /*43f70*/  LDL.LU R23, [R1+0xc6c] ;  /* 0x000c6c0001177983 */ /* 0x000f280000300800 */
[----:B---3--:R-:W-:Y:S04]  /*43f80*/  STL.64 [R1+0x2a80], R18 ;  /* 0x002a801201007387 */ /* 0x008fe80000100a00 */
[----:B------:R0:W-:Y:S04]  /*43f90*/  STL.64 [R1+0x2a78], R16 ;  /* 0x002a781001007387 */ /* 0x0001e80000100a00 */
[----:B0-----:R-:W3:Y:S04]  /*43fa0*/  LDL.LU R16, [R1+0xc40] ;  /* 0x000c400001107983 */ /* 0x001ee80000300800 */
[----:B------:R-:W3:Y:S04]  /*43fb0*/  LDL.LU R17, [R1+0xc44] ;  /* 0x000c440001117983 */ /* 0x000ee80000300800 */
[----:B------:R-:W3:Y:S04]  /*43fc0*/  LDL.LU R18, [R1+0xc48] ;  /* 0x000c480001127983 */ /* 0x000ee80000300800 */
[----:B------:R-:W3:Y:S04]  /*43fd0*/  LDL.LU R19, [R1+0xc4c] ;  /* 0x000c4c0001137983 */ /* 0x000ee80000300800 */
        /* <DEDUP_REMOVED lines=14> */
[----:B------:R0:W-:Y:S04]  /*440c0*/  STL [R1+0x2a30], R3 ;  /* 0x002a300301007387 */ /* 0x0001e80000100800 */
[----:B0-----:R-:W2:Y:S02]  /*440d0*/  LDL.64 R2, [R1+0x8] ;  /* 0x0000080001027983 */ /* 0x001ea40000100a00 */
        /* <DEDUP_REMOVED lines=8> */
[----:B------:R-:W-:Y:S01]  /*44160*/  IMAD.MOV.U32 R3, RZ, RZ, R29 ;  /* 0x000000ffff037224 */ /* 0x000fe200078e001d */
[----:B--2---:R-:W-:-:S15]  /*44170*/  HMMA.16816.F32 R24, R12, R28, R24 ;  /* 0x0000001c0c18723c */ /* 0x004fde0000001818 */
[----:B------:R-:W-:-:S04]  /*44180*/  NOP ;  /* 0x0000000000007918 */ /* 0x000fc80000000000 */
[----:B------:R-:W-:Y:S04]  /*44190*/  STL.64 [R1+0xc80], R24 ;  /* 0x000c801801007387 */ /* 0x000fe80000100a00 */
[----:B------:R0:W-:Y:S04]  /*441a0*/  STL.64 [R1+0xc88], R26 ;  /* 0x000c881a01007387 */ /* 0x0001e80000100a00 */
[----:B0-----:R-:W2:Y:S04]  /*441b0*/  LDL.LU.64 R26, [R1+0x2ac8] ;  /* 0x002ac800011a7983 */ /* 0x001ea80000300a00 */
[----:B------:R-:W2:Y:S04]  /*441c0*/  LDL.LU.64 R24, [R1+0x2ac0] ;  /* 0x002ac00001187983 */ /* 0x000ea80000300a00 */
[----:B------:R-:W2:Y:S02]  /*441d0*/  LDL.LU.64 R28, [R1+0x2ab8] ;  /* 0x002ab800011c7983 */ /* 0x000ea40000300a00 */
[----:B--2---:R-:W-:-:S15]  /*441e0*/  HMMA.16816.F32 R24, R12, R28, R24 ;  /* 0x0000001c0c18723c */ /* 0x004fde0000001818 */
[----:B------:R-:W-:-:S04]  /*441f0*/  NOP ;  /* 0x0000000000007918 */ /* 0x000fc80000000000 */
[----:B------:R-:W-:Y:S04]  /*44200*/  STL.64 [R1+0xc70], R24 ;  /* 0x000c701801007387 */ /* 0x000fe80000100a00 */
[----:B------:R0:W-:Y:S04]  /*44210*/  STL.64 [R1+0xc78], R26 ;  /* 0x000c781a01007387 */ /* 0x0001e80000100a00 */
[----:B0-----:R-:W4:Y:S04]  /*44220*/  LDL.LU.64 R26, [R1+0x2ab0] ;  /* 0x002ab000011a7983 */ /* 0x001f280000300a00 */
[----:B------:R-:W2:Y:S04]  /*44230*/  LDL.LU.64 R24, [R1+0x2aa8] ;  /* 0x002aa80001187983 */ /* 0x000ea80000300a00 */
[----:B------:R-:W-:Y:S04]  /*44240*/  STL [R1+0x29c0], R28 ;  /* 0x0029c01c01007387 */ /* 0x000fe80000100800 */
[----:B------:R-:W-:Y:S01]  /*44250*/  STL [R1+0x29a0], R29 ;  /* 0x0029a01d01007387 */ /* 0x000fe20000100800 */
[----:B----4-:R-:W-:-:S15]  /*44260*/  HMMA.16816.F32 R20, R12, R26, R20 ;  /* 0x0000001a0c14723c */ /* 0x010fde0000001814 */
[----:B------:R-:W-:-:S04]  /*44270*/  NOP ;  /* 0x0000000000007918 */ /* 0x000fc80000000000 */
        /* <DEDUP_REMOVED lines=8> */
[----:B0-----:R-:W3:Y:S04]  /*44300*/  LDL.LU.64 R22, [R1+0x2a90] ;  /* 0x002a900001167983 */ /* 0x001ee80000300a00 */
[----:B------:R-:W2:Y:S04]  /*44310*/  LDL.LU.64 R20, [R1+0x2a88] ;  /* 0x002a880001147983 */ /* 0x000ea80000300a00 */
[----:B------:R-:W-:Y:S04]  /*44320*/  STL.64 [R1+0x27f0], R26 ;  /* 0x0027f01a01007387 */ /* 0x000fe80000100a00 */
[----:B------:R0:W-:Y:S04]  /*44330*/  STL.64 [R1+0x27e8], R24 ;  /* 0x0027e81801007387 */ /* 0x0001e80000100a00 */
[----:B0-----:R-:W4:Y:S04]  /*44340*/  LDL.LU R24, [R1+0xbd0] ;  /* 0x000bd00001187983 */ /* 0x001f280000300800 */
[----:B------:R-:W4:Y:S04]  /*44350*/  LDL.LU R25, [R1+0xbd4] ;  /* 0x000bd40001197983 */ /* 0x000f280000300800 */
[----:B------:R-:W4:Y:S04]  /*44360*/  LDL.LU R26, [R1+0xbd8] ;  /* 0x000bd800011a7983 */ /* 0x000f280000300800 */
[----:B------:R-:W4:Y:S01]  /*44370*/  LDL.LU R27, [R1+0xbdc] ;  /* 0x000bdc00011b7983 */ /* 0x000f220000300800 */
[----:B---3--:R-:W-:-:S15]  /*44380*/  HMMA.16816.F32 R16, R12, R22, R16 ;  /* 0x000000160c10723c */ /* 0x008fde0000001810 */
        /* <DEDUP_REMOVED lines=40> */
[----:B------:R-:W4:Y:S01]  /*44610*/  LDL.LU.64 R4, [R1+0x2a38] ;  /* 0x002a380001047983 */ /* 0x000f220000300a00 */
[----:B---3--:R-:W-:Y:S03]  /*44620*/  HMMA.16816.F32 R16, R12, R8, R16 ;  /* 0x000000080c10723c */ /* 0x008fe60000001810 */
[----:B------:R-:W-:Y:S04]  /*44630*/  STL.64 [R1+0x2790], R10 ;  /* 0x0027900a01007387 */ /* 0x000fe80000100a00 */
[----:B------:R-:W-:-:S12]  /*44640*/  STL.64 [R1+0x2788], R8 ;  /* 0x0027880801007387 */ /* 0x000fd80000100a00 */
[----:B------:R-:W-:Y:S04]  /*44650*/  STL.64 [R1+0xbf0], R16 ;  /* 0x000bf01001007387 */ /* 0x000fe80000100a00 */
[----:B------:R2:W-:Y:S04]  /*44660*/  STL.64 [R1+0xbf8], R18 ;  /* 0x000bf81201007387 */ /* 0x0005e80000100a00 */
[----:B------:R-:W-:Y:S01]  /*44670*/  STL [R1+0x29c4], R15 ;  /* 0x0029c40f01007387 */ /* 0x000fe20000100800 */
[C---:B--2---:R-:W-:Y:S08]  /*44680*/  HMMA.16816.F32 R16, R12.reuse, R6, R20 ;  /* 0x000000060c10723c */ /* 0x044ff00000001814 */
[----:B----4-:R-:W-:Y:S11]  /*44690*/  HMMA.16816.F32 R8, R12, R4, R24 ;  /* 0x000000040c08723c */ /* 0x010ff60000001818 */
[----:B------:R-:W-:Y:S04]  /*446a0*/  STL.64 [R1+0xbe0], R16 ;  /* 0x000be01001007387 */ /* 0x000fe80000100a00 */
[----:B------:R0:W-:Y:S04]  /*446b0*/  STL.64 [R1+0xbe8], R18 ;  /* 0x000be81201007387 */ /* 0x0001e80000100a00 */
[----:B------:R-:W2:Y:S04]  /*446c0*/  LDL.LU R20, [R1+0xa80] ;  /* 0x000a800001147983 */ /* 0x000ea80000300800 */
[----:B------:R1:W-:Y:S04]  /*446d0*/  STL.64 [R1+0xbd0], R8 ;  /* 0x000bd00801007387 */ /* 0x0003e80000100a00 */
[----:B------:R3:W-:Y:S04]  /*446e0*/  STL.64 [R1+0xbd8], R10 ;  /* 0x000bd80a01007387 */ /* 0x0007e80000100a00 */
[----:B------:R-:W2:Y:S04]  /*446f0*/  LDL.LU R21, [R1+0xa84] ;  /* 0x000a840001157983 */ /* 0x000ea80000300800 */
[----:B------:R-:W4:Y:S04]  /*44700*/  LDL.LU R22, [R1+0xa88] ;  /* 0x000a880001167983 */ /* 0x000f280000300800 */
[----:B------:R-:W4:Y:S04]  /*44710*/  LDL.LU R23, [R1+0xa8c] ;  /* 0x000a8c0001177983 */ /* 0x000f280000300800 */
[----:B----4-:R-:W-:Y:S04]  /*44720*/  STL.64 [R1+0x2800], R22 ;  /* 0x0028001601007387 */ /* 0x010fe80000100a00 */
[----:B--2---:R2:W-:Y:S04]  /*44730*/  STL.64 [R1+0x27f8], R20 ;  /* 0x0027f81401007387 */ /* 0x0045e80000100a00 */
[----:B0-----:R-:W4:Y:S01]  /*44740*/  LDL R18, [R1] ;  /* 0x0000000001127983 */ /* 0x001f220000100800 */
[----:B------:R-:W-:-:S02]  /*44750*/  IMAD.MOV.U32 R19, RZ, RZ, R3 ;  /* 0x000000ffff137224 */ /* 0x000fc400078e0003 */
[----:B------:R-:W-:Y:S02]  /*44760*/  IMAD.MOV.U32 R16, RZ, RZ, R0 ;  /* 0x000000ffff107224 */ /* 0x000fe400078e0000 */
[----:B------:R-:W-:Y:S01]  /*44770*/  IMAD.MOV.U32 R17, RZ, RZ, R2 ;  /* 0x000000ffff117224 */ /* 0x000fe200078e0002 */
[----:B------:R-:W2:Y:S04]  /*44780*/  LDL.LU R3, [R1+0x2a30] ;  /* 0x002a300001037983 */ /* 0x000ea80000300800 */
[----:B------:R-:W2:Y:S04]  /*44790*/  LDL.LU R0, [R1+0x2a2c] ;  /* 0x002a2c0001007983 */ /* 0x000ea80000300800 */
[----:B------:R-:W2:Y:S04]  /*447a0*/  LDL.LU R2, [R1+0x2a28] ;  /* 0x002a280001027983 */ /* 0x000ea80000300800 */
[----:B----4-:R-:W-:Y:S04]  /*447b0*/  STL.64 [R1+0x2810], R18 ;  /* 0x0028101201007387 */ /* 0x010fe80000100a00 */
[----:B------:R0:W-:Y:S04]  /*447c0*/  STL.64 [R1+0x2808], R16 ;  /* 0x0028081001007387 */ /* 0x0001e80000100a00 */
[----:B-1----:R-:W4:Y:S04]  /*447d0*/  LDL.LU R8, [R1+0xa90] ;  /* 0x000a900001087983 */ /* 0x002f280000300800 */
[----:B------:R-:W4:Y:S04]  /*447e0*/  LDL.LU R9, [R1+0xa94] ;  /* 0x000a940001097983 */ /* 0x000f280000300800 */
[----:B---3--:R-:W3:Y:S04]  /*447f0*/  LDL.LU R10, [R1+0xa98] ;  /* 0x000a9800010a7983 */ /* 0x008ee80000300800 */
[----:B------:R-:W3:Y:S01]  /*44800*/  LDL.LU R11, [R1+0xa9c] ;  /* 0x000a9c00010b7983 */ /* 0x000ee20000300800 */
[----:B--2---:R-:W-:-:S03]  /*44810*/  IMAD.MOV.U32 R27, RZ, RZ, R3 ;  /* 0x000000ffff1b7224 */ /* 0x004fc600078e0003 */
[----:B---3--:R1:W-:Y:S04]  /*44820*/  STL.64 [R1+0x2820], R10 ;  /* 0x0028200a01007387 */ /* 0x0083e80000100a00 */
[----:B----4-:R2:W-:Y:S04]  /*44830*/  STL.64 [R1+0x2818], R8 ;  /* 0x0028180801007387 */ /* 0x0105e80000100a00 */
[----:B------:R-:W3:Y:S04]  /*44840*/  LDL R26, [R1+0x10] ;  /* 0x00001000011a7983 */ /* 0x000ee80000100800 */
[----:B------:R-:W1:Y:S04]  /*44850*/  LDL.LU R3, [R1+0x2a24] ;  /* 0x002a240001037983 */ /* 0x000e680000300800 */
[----:B------:R-:W4:Y:S04]  /*44860*/  LDL.LU R20, [R1+0xab0] ;  /* 0x000ab00001147983 */ /* 0x000f280000300800 */
[----:B------:R-:W4:Y:S04]  /*44870*/  LDL.LU R21, [R1+0xab4] ;  /* 0x000ab40001157983 */ /* 0x000f280000300800 */
[----:B------:R-:W2:Y:S04]  /*44880*/  LDL.LU R22, [R1+0xab8] ;  /* 0x000ab80001167983 */ /* 0x000ea80000300800 */
[----:B------:R-:W2:Y:S01]  /*44890*/  LDL.LU R23, [R1+0xabc] ;  /* 0x000abc0001177983 */ /* 0x000ea20000300800 */
[----:B------:R-:W-:-:S02]  /*448a0*/  IMAD.MOV.U32 R24, RZ, RZ, R2 ;  /* 0x000000ffff187224 */ /* 0x000fc400078e0002 */
[----:B------:R-:W-:Y:S01]  /*448b0*/  IMAD.MOV.U32 R25, RZ, RZ, R0 ;  /* 0x000000ffff197224 */ /* 0x000fe200078e0000 */
[----:B--2---:R-:W-:Y:S04]  /*448c0*/  STL.64 [R1+0x2830], R22 ;  /* 0x0028301601007387 */ /* 0x004fe80000100a00 */
[----:B----4-:R-:W-:Y:S04]  /*448d0*/  STL.64 [R1+0x2828], R20 ;  /* 0x0028281401007387 */ /* 0x010fe80000100a00 */
[----:B------:R-:W2:Y:S04]  /*448e0*/  LDL.LU R2, [R1+0x2a20] ;  /* 0x002a200001027983 */ /* 0x000ea80000300800 */
[----:B------:R-:W4:Y:S04]  /*448f0*/  LDL.LU R0, [R1+0x2a1c] ;  /* 0x002a1c0001007983 */ /* 0x000f280000300800 */
[----:B---3--:R-:W-:Y:S04]  /*44900*/  STL.64 [R1+0x2840], R26 ;  /* 0x0028401a01007387 */ /* 0x008fe80000100a00 */
[----:B------:R3:W-:Y:S04]  /*44910*/  STL.64 [R1+0x2838], R24 ;  /* 0x0028381801007387 */ /* 0x0007e80000100a00 */
[----:B0-----:R-:W2:Y:S04]  /*44920*/  LDL.LU R16, [R1+0xac0] ;  /* 0x000ac00001107983 */ /* 0x001ea80000300800 */
[----:B------:R-:W2:Y:S04]  /*44930*/  LDL.LU R17, [R1+0xac4] ;  /* 0x000ac40001117983 */ /* 0x000ea80000300800 */
[----:B------:R-:W2:Y:S04]  /*44940*/  LDL.LU R18, [R1+0xac8] ;  /* 0x000ac80001127983 */ /* 0x000ea80000300800 */
[----:B------:R-:W2:Y:S01]  /*44950*/  LDL.LU R19, [R1+0xacc] ;  /* 0x000acc0001137983 */ /* 0x000ea20000300800 */
[----:B-1----:R-:W-:-:S03]  /*44960*/  IMAD.MOV.U32 R11, RZ, RZ, R3 ;  /* 0x000000ffff0b7224 */ /* 0x002fc600078e0003 */
[----:B--2---:R0:W-:Y:S04]  /*44970*/  STL.64 [R1+0x2850], R18 ;  /* 0x0028501201007387 */ /* 0x0041e80000100a00 */
[----:B------:R-:W-:Y:S04]  /*44980*/  STL.64 [R1+0x2848], R16 ;  /* 0x0028481001007387 */ /* 0x000fe80000100a00 */
[----:B------:R-:W2:Y:S01]  /*44990*/  LDL R10, [R1+0x20] ;  /* 0x00002000010a7983 */ /* 0x000ea20000100800 */
[----:B----4-:R-:W-:Y:S02]  /*449a0*/  IMAD.MOV.U32 R8, RZ, RZ, R0 ;  /* 0x000000ffff087224 */ /* 0x010fe400078e0000 */
[----:B------:R-:W-:Y:S01]  /*449b0*/  IMAD.MOV.U32 R9, RZ, RZ, R2 ;  /* 0x000000ffff097224 */ /* 0x000fe200078e0002 */
[----:B------:R-:W0:Y:S04]  /*449c0*/  LDL.LU R3, [R1+0x2a18] ;  /* 0x002a180001037983 */ /* 0x000e280000300800 */
[----:B------:R-:W4:Y:S04]  /*449d0*/  LDL.LU R0, [R1+0x2a14] ;  /* 0x002a140001007983 */ /* 0x000f280000300800 */
[----:B------:R-:W4:Y:S04]  /*449e0*/  LDL.LU R2, [R1+0x2a10] ;  /* 0x002a100001027983 */ /* 0x000f280000300800 */
[----:B--2---:R-:W-:Y:S04]  /*449f0*/  STL.64 [R1+0x2860], R10 ;  /* 0x0028600a01007387 */ /* 0x004fe80000100a00 */
[----:B------:R1:W-:Y:S04]  /*44a00*/  STL.64 [R1+0x2858], R8 ;  /* 0x0028580801007387 */ /* 0x0003e80000100a00 */
[----:B---3--:R-:W2:Y:S04]  /*44a10*/  LDL.LU R24, [R1+0xae0] ;  /* 0x000ae00001187983 */ /* 0x008ea80000300800 */
[----:B------:R-:W2:Y:S04]  /*44a20*/  LDL.LU R25, [R1+0xae4] ;  /* 0x000ae40001197983 */ /* 0x000ea80000300800 */
[----:B------:R-:W3:Y:S04]  /*44a30*/  LDL.LU R26, [R1+0xae8] ;  /* 0x000ae800011a7983 */ /* 0x000ee80000300800 */
[----:B------:R-:W3:Y:S01]  /*44a40*/  LDL.LU R27, [R1+0xaec] ;  /* 0x000aec00011b7983 */ /* 0x000ee20000300800 */
[----:B0-----:R-:W-:-:S03]  /*44a50*/  IMAD.MOV.U32 R19, RZ, RZ, R3 ;  /* 0x000000ffff137224 */ /* 0x001fc600078e0003 */
[----:B---3--:R-:W-:Y:S04]  /*44a60*/  STL.64 [R1+0x2870], R26 ;  /* 0x0028701a01007387 */ /* 0x008fe80000100a00 */
[----:B--2---:R0:W-:Y:S04]  /*44a70*/  STL.64 [R1+0x2868], R24 ;  /* 0x0028681801007387 */ /* 0x0041e80000100a00 */
[----:B------:R-:W2:Y:S04]  /*44a80*/  LDL R18, [R1+0x30] ;  /* 0x0000300001127983 */ /* 0x000ea80000100800 */
[----:B------:R-:W3:Y:S04]  /*44a90*/  LDL.LU R3, [R1+0x2a0c] ;  /* 0x002a0c0001037983 */ /* 0x000ee80000300800 */
[----:B-1----:R-:W2:Y:S04]  /*44aa0*/  LDL.LU R8, [R1+0xaf0] ;  /* 0x000af00001087983 */ /* 0x002ea80000300800 */
[----:B------:R-:W2:Y:S04]  /*44ab0*/  LDL.LU R9, [R1+0xaf4] ;  /* 0x000af40001097983 */ /* 0x000ea80000300800 */
[----:B------:R-:W2:Y:S04]  /*44ac0*/  LDL.LU R10, [R1+0xaf8] ;  /* 0x000af800010a7983 */ /* 0x000ea80000300800 */
[----:B------:R-:W2:Y:S01]  /*44ad0*/  LDL.LU R11, [R1+0xafc] ;  /* 0x000afc00010b7983 */ /* 0x000ea20000300800 */
[----:B----4-:R-:W-:-:S02]  /*44ae0*/  IMAD.MOV.U32 R16, RZ, RZ, R2 ;  /* 0x000000ffff107224 */ /* 0x010fc400078e0002 */
[----:B------:R-:W-:Y:S01]  /*44af0*/  IMAD.MOV.U32 R17, RZ, RZ, R0 ;  /* 0x000000ffff117224 */ /* 0x000fe200078e0000 */
[----:B--2---:R3:W-:Y:S04]  /*44b00*/  STL.64 [R1+0x2880], R10 ;  /* 0x0028800a01007387 */ /* 0x0047e80000100a00 */
[----:B------:R1:W-:Y:S04]  /*44b10*/  STL.64 [R1+0x2878], R8 ;  /* 0x0028780801007387 */ /* 0x0003e80000100a00 */
[----:B------:R-:W2:Y:S04]  /*44b20*/  LDL.LU R2, [R1+0x2a08] ;  /* 0x002a080001027983 */ /* 0x000ea80000300800 */
[----:B------:R-:W1:Y:S04]  /*44b30*/  LDL.LU R0, [R1+0x2a04] ;  /* 0x002a040001007983 */ /* 0x000e680000300800 */
[----:B------:R-:W-:Y:S04]  /*44b40*/  STL.64 [R1+0x2890], R18 ;  /* 0x0028901201007387 */ /* 0x000fe80000100a00 */
[----:B------:R-:W-:Y:S04]  /*44b50*/  STL.64 [R1+0x2888], R16 ;  /* 0x0028881001007387 */ /* 0x000fe80000100a00 */
[----:B0-----:R-:W4:Y:S04]  /*44b60*/  LDL.LU R24, [R1+0xb00] ;  /* 0x000b000001187983 */ /* 0x001f280000300800 */
[----:B------:R-:W4:Y:S04]  /*44b70*/  LDL.LU R25, [R1+0xb04] ;  /* 0x000b040001197983 */ /* 0x000f280000300800 */
[----:B------:R-:W2:Y:S04]  /*44b80*/  LDL.LU R26, [R1+0xb08] ;  /* 0x000b0800011a7983 */ /* 0x000ea80000300800 */
[----:B------:R-:W2:Y:S01]  /*44b90*/  LDL.LU R27, [R1+0xb0c] ;  /* 0x000b0c00011b7983 */ /* 0x000ea20000300800 */
[----:B---3--:R-:W-:-:S03]  /*44ba0*/  IMAD.MOV.U32 R11, RZ, RZ, R3 ;  /* 0x000000ffff0b7224 */ /* 0x008fc600078e0003 */
[----:B--2---:R-:W-:Y:S04]  /*44bb0*/  STL.64 [R1+0x28a0], R26 ;  /* 0x0028a01a01007387 */ /* 0x004fe80000100a00 */
[----:B----4-:R0:W-:Y:S04]  /*44bc0*/  STL.64 [R1+0x2898], R24 ;  /* 0x0028981801007387 */ /* 0x0101e80000100a00 */
[----:B------:R-:W2:Y:S01]  /*44bd0*/  LDL R10, [R1+0x40] ;  /* 0x00004000010a7983 */ /* 0x000ea20000100800 */
[----:B-1----:R-:W-:Y:S02]  /*44be0*/  IMAD.MOV.U32 R8, RZ, RZ, R0 ;  /* 0x000000ffff087224 */ /* 0x002fe400078e0000 */
[----:B------:R-:W-:Y:S01]  /*44bf0*/  IMAD.MOV.U32 R9, RZ, RZ, R2 ;  /* 0x000000ffff097224 */ /* 0x000fe200078e0002 */
[----:B------:R-:W3:Y:S04]  /*44c00*/  LDL.LU R3, [R1+0x2a00] ;  /* 0x002a000001037983 */ /* 0x000ee80000300800 */
[----:B------:R-:W4:Y:S04]  /*44c10*/  LDL.LU R0, [R1+0x29fc] ;  /* 0x0029fc0001007983 */ /* 0x000f280000300800 */
[----:B------:R-:W3:Y:S04]  /*44c20*/  LDL.LU R2, [R1+0x29f8] ;  /* 0x0029f80001027983 */ /* 0x000ee80000300800 */
[----:B--2---:R1:W-:Y:S04]  /*44c30*/  STL.64 [R1+0x28b0], R10 ;  /* 0x0028b00a01007387 */ /* 0x0043e80000100a00 */
[----:B------:R-:W-:Y:S04]  /*44c40*/  STL.64 [R1+0x28a8], R8 ;  /* 0x0028a80801007387 */ /* 0x000fe80000100a00 */
[----:B0-----:R-:W2:Y:S04]  /*44c50*/  LDL.LU R24, [R1+0xb20] ;  /* 0x000b200001187983 */ /* 0x001ea80000300800 */
[----:B------:R-:W2:Y:S04]  /*44c60*/  LDL.LU R25, [R1+0xb24] ;  /* 0x000b240001197983 */ /* 0x000ea80000300800 */
[----:B------:R-:W2:Y:S04]  /*44c70*/  LDL.LU R26, [R1+0xb28] ;  /* 0x000b2800011a7983 */ /* 0x000ea80000300800 */
[----:B------:R-:W2:Y:S04]  /*44c80*/  LDL.LU R27, [R1+0xb2c] ;  /* 0x000b2c00011b7983 */ /* 0x000ea80000300800 */
[----:B--2---:R-:W-:Y:S04]  /*44c90*/  STL.64 [R1+0x28c0], R26 ;  /* 0x0028c01a01007387 */ /* 0x004fe80000100a00 */
[----:B------:R0:W-:Y:S04]  /*44ca0*/  STL.64 [R1+0x28b8], R24 ;  /* 0x0028b81801007387 */ /* 0x0001e80000100a00 */
[----:B-1----:R-:W2:Y:S01]  /*44cb0*/  LDL R10, [R1+0x50] ;  /* 0x00005000010a7983 */ /* 0x002ea20000100800 */
[----:B---3--:R-:W-:-:S03]  /*44cc0*/  IMAD.MOV.U32 R11, RZ, RZ, R3 ;  /* 0x000000ffff0b7224 */ /* 0x008fc600078e0003 */
[----:B------:R-:W3:Y:S04]  /*44cd0*/  LDL.LU R3, [R1+0x29f4] ;  /* 0x0029f40001037983 */ /* 0x000ee80000300800 */
[----:B--2---:R-:W-:Y:S04]  /*44ce0*/  STL.64 [R1+0x28c8], R10 ;  /* 0x0028c80a01007387 */ /* 0x004fe80000100a00 */
[----:B0-----:R-:W2:Y:S04]  /*44cf0*/  LDL.LU R24, [R1+0xb30] ;  /* 0x000b300001187983 */ /* 0x001ea80000300800 */
[----:B------:R-:W2:Y:S04]  /*44d00*/  LDL.LU R25, [R1+0xb34] ;  /* 0x000b340001197983 */ /* 0x000ea80000300800 */
[----:B------:R-:W2:Y:S04]  /*44d10*/  LDL.LU R26, [R1+0xb38] ;  /* 0x000b3800011a7983 */ /* 0x000ea80000300800 */
[----:B------:R-:W2:Y:S01]  /*44d20*/  LDL.LU R27, [R1+0xb3c] ;  /* 0x000b3c00011b7983 */ /* 0x000ea20000300800 */
[----:B------:R-:W-:-:S02]  /*44d30*/  IMAD.MOV.U32 R8, RZ, RZ, R2 ;  /* 0x000000ffff087224 */ /* 0x000fc400078e0002 */
[----:B----4-:R-:W-:Y:S01]  /*44d40*/  IMAD.MOV.U32 R9, RZ, RZ, R0 ;  /* 0x000000ffff097224 */ /* 0x010fe200078e0000 */
[----:B--2---:R-:W-:Y:S04]  /*44d50*/  STL.64 [R1+0x28d8], R26 ;  /* 0x0028d81a01007387 */ /* 0x004fe80000100a00 */
[----:B------:R0:W-:Y:S04]  /*44d60*/  STL.64 [R1+0x28d0], R24 ;  /* 0x0028d01801007387 */ /* 0x0001e80000100a00 */
[----:B------:R-:W2:Y:S04]  /*44d70*/  LDL.LU R2, [R1+0x29f0] ;  /* 0x0029f00001027983 */ /* 0x000ea80000300800 */
[----:B------:R-:W4:Y:S04]  /*44d80*/  LDL.LU R0, [R1+0x29ec] ;  /* 0x0029ec0001007983 */ /* 0x000f280000300800 */
[----:B------:R4:W-:Y:S04]  /*44d90*/  STL.64 [R1+0x28e0], R8 ;  /* 0x0028e00801007387 */ /* 0x0009e80000100a00 */
[----:B0-----:R-:W2:Y:S04]  /*44da0*/  LDL.LU R24, [R1+0xb40] ;  /* 0x000b400001187983 */ /* 0x001ea80000300800 */
[----:B------:R-:W2:Y:S04]  /*44db0*/  LDL.LU R25, [R1+0xb44] ;  /* 0x000b440001197983 */ /* 0x000ea80000300800 */
[----:B------:R-:W2:Y:S04]  /*44dc0*/  LDL.LU R26, [R1+0xb48] ;  /* 0x000b4800011a7983 */ /* 0x000ea80000300800 */
[----:B------:R-:W2:Y:S01]  /*44dd0*/  LDL.LU R27, [R1+0xb4c] ;  /* 0x000b4c00011b7983 */ /* 0x000ea20000300800 */
[----:B---3--:R-:W-:-:S03]  /*44de0*/  IMAD.MOV.U32 R11, RZ, RZ, R3 ;  /* 0x000000ffff0b7224 */ /* 0x008fc600078e0003 */
[----:B--2---:R-:W-:Y:S04]  /*44df0*/  STL.64 [R1+0x28f0], R26 ;  /* 0x0028f01a01007387 */ /* 0x004fe80000100a00 */
[----:B------:R0:W-:Y:S04]  /*44e00*/  STL.64 [R1+0x28e8], R24 ;  /* 0x0028e81801007387 */ /* 0x0001e80000100a00 */
[----:B------:R-:W2:Y:S01]  /*44e10*/  LDL R10, [R1+0x60] ;  /* 0x00006000010a7983 */ /* 0x000ea20000100800 */
[----:B----4-:R-:W-:Y:S02]  /*44e20*/  IMAD.MOV.U32 R8, RZ, RZ, R0 ;  /* 0x000000ffff087224 */ /* 0x010fe400078e0000 */
        /* <DEDUP_REMOVED lines=10> */
[----:B-1----:R-:W2:Y:S01]  /*44ed0*/  LDL R10, [R1+0x70] ;  /* 0x00007000010a7983 */ /* 0x002ea20000100800 */
[----:B---3--:R-:W-:-:S03]  /*44ee0*/  IMAD.MOV.U32 R11, RZ, RZ, R3 ;  /* 0x000000ffff0b7224 */ /* 0x008fc600078e0003 */
[----:B------:R-:W3:Y:S04]  /*44ef0*/  LDL.LU R3, [R1+0x29dc] ;  /* 0x0029dc0001037983 */ /* 0x000ee80000300800 */
[----:B--2---:R-:W-:Y:S04]  /*44f00*/  STL.64 [R1+0x2928], R10 ;  /* 0x0029280a01007387 */ /* 0x004fe80000100a00 */
[----:B------:R-:W-:Y:S04]  /*44f10*/  STL.64 [R1+0x2908], R26 ;  /* 0x0029081a01007387 */ /* 0x000fe80000100a00 */
[----:B------:R0:W-:Y:S04]  /*44f20*/  STL.64 [R1+0x2900], R24 ;  /* 0x0029001801007387 */ /* 0x0001e80000100a00 */
[----:B0-----:R-:W2:Y:S04]  /*44f30*/  LDL.LU R24, [R1+0xb60] ;  /* 0x000b600001187983 */ /* 0x001ea80000300800 */
[----:B------:R-:W2:Y:S04]  /*44f40*/  LDL.LU R25, [R1+0xb64] ;  /* 0x000b640001197983 */ /* 0x000ea80000300800 */
[----:B------:R-:W2:Y:S04]  /*44f50*/  LDL.LU R26, [R1+0xb68] ;  /* 0x000b6800011a7983 */ /* 0x000ea80000300800 */
[----:B------:R-:W2:Y:S01]  /*44f60*/  LDL.LU R27, [R1+0xb6c] ;  /* 0x000b6c00011b7983 */ /* 0x000ea20000300800 */
[----:B------:R-:W-:-:S02]  /*44f70*/  IMAD.MOV.U32 R8, RZ, RZ, R2 ;  /* 0x000000ffff087224 */ /* 0x000fc400078e0002 */
[----:B----4-:R-:W-:Y:S01]  /*44f80*/  IMAD.MOV.U32 R9, RZ, RZ, R0 ;  /* 0x000000ffff097224 */ /* 0x010fe200078e0000 */
[----:B------:R-:W4:Y:S04]  /*44f90*/  LDL.LU R2, [R1+0x29d8] ;  /* 0x0029d80001027983 */ /* 0x000f280000300800 */
[----:B------:R-:W3:Y:S04]  /*44fa0*/  LDL.LU R0, [R1+0x29d4] ;  /* 0x0029d40001007983 */ /* 0x000ee80000300800 */
[----:B------:R-:W-:Y:S04]  /*44fb0*/  STL.64 [R1+0x2940], R8 ;  /* 0x0029400801007387 */ /* 0x000fe80000100a00 */
[----:B--2---:R-:W-:Y:S04]  /*44fc0*/  STL.64 [R1+0x2920], R26 ;  /* 0x0029201a01007387 */ /* 0x004fe80000100a00 */
[----:B------:R0:W-:Y:S04]  /*44fd0*/  STL.64 [R1+0x2918], R24 ;  /* 0x0029181801007387 */ /* 0x0001e80000100a00 */
[----:B0-----:R-:W2:Y:S04]  /*44fe0*/  LDL.LU R24, [R1+0xb70] ;  /* 0x000b700001187983 */ /* 0x001ea80000300800 */
[----:B------:R-:W2:Y:S04]  /*44ff0*/  LDL.LU R25, [R1+0xb74] ;  /* 0x000b740001197983 */ /* 0x000ea80000300800 */
[----:B------:R-:W2:Y:S04]  /*45000*/  LDL.LU R26, [R1+0xb78] ;  /* 0x000b7800011a7983 */ /* 0x000ea80000300800 */
[----:B------:R-:W2:Y:S04]  /*45010*/  LDL.LU R27, [R1+0xb7c] ;  /* 0x000b7c00011b7983 */ /* 0x000ea80000300800 */
[----:B------:R-:W2:Y:S01]  /*45020*/  LDL R10, [R1+0x80] ;  /* 0x00008000010a7983 */ /* 0x000ea20000100800 */
        /* <DEDUP_REMOVED lines=21> */
[----:B---3--:R-:W-:-:S05]  /*45180*/  IMAD.MOV.U32 R11, RZ, RZ, R3 ;  /* 0x000000ffff0b7224 */ /* 0x008fca00078e0003 */
[----:B--2---:R-:W-:Y:S04]  /*45190*/  STL.64 [R1+0x2988], R10 ;  /* 0x0029880a01007387 */ /* 0x004fe80000100a00 */
[----:B------:R-:W-:Y:S04]  /*451a0*/  STL.64 [R1+0x2968], R26 ;  /* 0x0029681a01007387 */ /* 0x000fe80000100a00 */
[----:B------:R0:W-:Y:S04]  /*451b0*/  STL.64 [R1+0x2960], R24 ;  /* 0x0029601801007387 */ /* 0x0001e80000100a00 */
[----:B0-----:R-:W2:Y:S04]  /*451c0*/  LDL.LU R24, [R1+0xba0] ;  /* 0x000ba00001187983 */ /* 0x001ea80000300800 */
[----:B------:R-:W2:Y:S04]  /*451d0*/  LDL.LU R25, [R1+0xba4] ;  /* 0x000ba40001197983 */ /* 0x000ea80000300800 */
[----:B------:R-:W3:Y:S04]  /*451e0*/  LDL.LU R26, [R1+0xba8] ;  /* 0x000ba800011a7983 */ /* 0x000ee80000300800 */
[----:B------:R-:W3:Y:S04]  /*451f0*/  LDL.LU R27, [R1+0xbac] ;  /* 0x000bac00011b7983 */ /* 0x000ee80000300800 */
[----:B------:R-:W2:Y:S04]  /*45200*/  LDL.LU R15, [R1+0x1f30] ;  /* 0x001f3000010f7983 */ /* 0x000ea80000300800 */
[----:B------:R-:W2:Y:S04]  /*45210*/  LDL.LU R29, [R1+0x1f2c] ;  /* 0x001f2c00011d7983 */ /* 0x000ea80000300800 */
[----:B------:R-:W2:Y:S01]  /*45220*/  LDL.LU R28, [R1+0x1f38] ;  /* 0x001f3800011c7983 */ /* 0x000ea20000300800 */
[----:B------:R-:W-:-:S03]  /*45230*/  IMAD.MOV.U32 R8, RZ, RZ, R2 ;  /* 0x000000ffff087224 */ /* 0x000fc600078e0002 */
[----:B------:R-:W2:Y:S04]  /*45240*/  LDL.LU R11, [R1+0x1f34] ;  /* 0x001f3400010b7983 */ /* 0x000ea80000300800 */
[----:B------:R-:W2:Y:S04]  /*45250*/  LDL.LU R2, [R1+0x1f40] ;  /* 0x001f400001027983 */ /* 0x000ea80000300800 */
[----:B------:R-:W2:Y:S01]  /*45260*/  LDL.LU R10, [R1+0x1f3c] ;  /* 0x001f3c00010a7983 */ /* 0x000ea20000300800 */
[----:B----4-:R-:W-:-:S03]  /*45270*/  IMAD.MOV.U32 R9, RZ, RZ, R0 ;  /* 0x000000ffff097224 */ /* 0x010fc600078e0000 */
        /* <DEDUP_REMOVED lines=16> */
[----:B------:R-:W-:Y:S02]  /*45380*/  IMAD R10, R10, 0x100, R2 ;  /* 0x000001000a0a7824 */ /* 0x000fe400078e0202 */
[----:B----4-:R-:W-:Y:S01]  /*45390*/  IMAD R0, R0, 0x100, R3 ;  /* 0x0000010000007824 */ /* 0x010fe200078e0203 */
        /* <DEDUP_REMOVED lines=10> */
[----:B------:R-:W4:Y:S04]  /*45440*/  LDL.LU R20, [R1+0xad0] ;  /* 0x000ad00001147983 */ /* 0x000f280000300800 */
        /* <DEDUP_REMOVED lines=12> */
[----:B------:R-:W2:Y:S02]  /*45510*/  LDL.LU R3, [R1+0x29b8] ;  /* 0x0029b80001037983 */ /* 0x000ea40000300800 */
[----:B--2---:R-:W-:Y:S02]  /*45520*/  HMMA.16816.F32 R12, R12, R2, R24 ;  /* 0x000000020c0c723c */ /* 0x004fe40000001818 */
[----:B------:R-:W2:Y:S04]  /*45530*/  LDL.LU.64 R26, [R1+0x29b0] ;  /* 0x0029b000011a7983 */ /* 0x000ea80000300a00 */
[----:B------:R-:W2:-:S13]  /*45540*/  LDL.LU.64 R24, [R1+0x29a8] ;  /* 0x0029a80001187983 */ /* 0x000e9a0000300a00 */
        /* <DEDUP_REMOVED lines=67> */
[----:B------:R-:W2:Y:S02]  /*45980*/  LDL.LU.64 R8, [R1+0x28a8] ;  /* 0x0028a80001087983 */ /* 0x000ea40000300a00 */
[C---:B--2---:R-:W-:Y:S08]  /*45990*/  HMMA.16816.F32 R24, R12.reuse, R8, R24 ;  /* 0x000000080c18723c */ /* 0x044ff00000001818 */
[C---:B---3--:R-:W-:Y:S11]  /*459a0*/  HMMA.16816.F32 R8, R12.reuse, R10, R16 ;  /* 0x0000000a0c08723c */ /* 0x048ff60000001810 */
[----:B------:R-:W-:Y:S04]  /*459b0*/  STL.64 [R1+0xb20], R24 ;  /* 0x000b201801007387 */ /* 0x000fe80000100a00 */
[----:B------:R0:W-:Y:S04]  /*459c0*/  STL.64 [R1+0xb28], R26 ;  /* 0x000b281a01007387 */ /* 0x0001e80000100a00 */
[----:B0-----:R-:W2:Y:S04]  /*459d0*/  LDL.LU.64 R26, [R1+0x28a0] ;  /* 0x0028a000011a7983 */ /* 0x001ea80000300a00 */
[----:B------:R-:W2:Y:S04]  /*459e0*/  LDL.LU.64 R24, [R1+0x2898] ;  /* 0x0028980001187983 */ /* 0x000ea80000300a00 */
[----:B------:R-:W3:Y:S04]  /*459f0*/  LDL.LU.64 R18, [R1+0x2890] ;  /* 0x0028900001127983 */ /* 0x000ee80000300a00 */
[----:B------:R-:W2:Y:S04]  /*45a00*/  LDL.LU.64 R16, [R1+0x2888] ;  /* 0x0028880001107983 */ /* 0x000ea80000300a00 */
[----:B------:R-:W-:Y:S04]  /*45a10*/  STL.64 [R1+0xb10], R8 ;  /* 0x000b100801007387 */ /* 0x000fe80000100a00 */
[----:B------:R0:W-:Y:S04]  /*45a20*/  STL.64 [R1+0xb18], R10 ;  /* 0x000b180a01007387 */ /* 0x0001e80000100a00 */
[----:B0-----:R-:W3:Y:S04]  /*45a30*/  LDL.LU.64 R10, [R1+0x2880] ;  /* 0x00288000010a7983 */ /* 0x001ee80000300a00 */
[----:B------:R-:W3:Y:S01]  /*45a40*/  LDL.LU.64 R8, [R1+0x2878] ;  /* 0x0028780001087983 */ /* 0x000ee20000300a00 */
[C---:B--2---:R-:W-:Y:S08]  /*45a50*/  HMMA.16816.F32 R24, R12.reuse, R16, R24 ;  /* 0x000000100c18723c */ /* 0x044ff00000001818 */
[C---:B---3--:R-:W-:Y:S11]  /*45a60*/  HMMA.16816.F32 R16, R12.reuse, R18, R8 ;  /* 0x000000120c10723c */ /* 0x048ff60000001808 */
        /* <DEDUP_REMOVED lines=27> */
[----:B0-----:R-:W4:Y:S04]  /*45c20*/  LDL.LU.64 R18, [R1+0x2810] ;  /* 0x0028100001127983 */ /* 0x001f280000300a00 */
[----:B------:R-:W3:Y:S01]  /*45c30*/  LDL.LU.64 R16, [R1+0x2808] ;  /* 0x0028080001107983 */ /* 0x000ee20000300a00 */
[----:B--2---:R-:W-:Y:S03]  /*45c40*/  HMMA.16816.F32 R24, R12, R26, R20 ;  /* 0x0000001a0c18723c */ /* 0x004fe60000001814 */
[----:B------:R-:W2:Y:S04]  /*45c50*/  LDL.LU.64 R22, [R1+0x2800] ;  /* 0x0028000001167983 */ /* 0x000ea80000300a00 */
[----:B------:R-:W2:-:S12]  /*45c60*/  LDL.LU.64 R20, [R1+0x27f8] ;  /* 0x0027f80001147983 */ /* 0x000e980000300a00 */
[----:B------:R-:W-:Y:S04]  /*45c70*/  STL.64 [R1+0xab0], R24 ;  /* 0x000ab01801007387 */ /* 0x000fe80000100a00 */
[----:B------:R0:W-:Y:S04]  /*45c80*/  STL.64 [R1+0xab8], R26 ;  /* 0x000ab81a01007387 */ /* 0x0001e80000100a00 */
[----:B0-----:R-:W2:Y:S04]  /*45c90*/  LDL.LU.64 R26, [R1+0x27f0] ;  /* 0x0027f000011a7983 */ /* 0x001ea80000300a00 */
[----:B------:R-:W2:Y:S01]  /*45ca0*/  LDL.LU.64 R24, [R1+0x27e8] ;  /* 0x0027e80001187983 */ /* 0x000ea20000300a00 */
[----:B---3--:R-:W-:-:S15]  /*45cb0*/  HMMA.16816.F32 R4, R12, R16, R4 ;  /* 0x000000100c04723c */ /* 0x008fde0000001804 */
[----:B------:R-:W-:-:S04]  /*45cc0*/  NOP ;  /* 0x0000000000007918 */ /* 0x000fc80000000000 */
        /* <DEDUP_REMOVED lines=8> */
[----:B------:R-:W-:Y:S04]  /*45d50*/  STL.64 [R1+0xa80], R8 ;  /* 0x000a800801007387 */ /* 0x000fe80000100a00 */
[----:B------:R-:W-:Y:S04]  /*45d60*/  STL.64 [R1+0xa88], R10 ;  /* 0x000a880a01007387 */ /* 0x000fe80000100a00 */
[----:B------:R-:W2:Y:S04]  /*45d70*/  LDL.LU R5, [R1+0xa04] ;  /* 0x000a040001057983 */ /* 0x000ea80000300800 */
[----:B-1----:R-:W4:Y:S04]  /*45d80*/  LDL.LU R6, [R1+0xa08] ;  /* 0x000a080001067983 */ /* 0x002f280000300800 */
        /* <DEDUP_REMOVED lines=30> */
[----:B------:R-:W3:Y:S04]  /*45f70*/  LDL.LU R10, [R1+0xa38] ;  /* 0x000a3800010a7983 */ /* 0x000ee80000300800 */
[----:B------:R-:W3:Y:S04]  /*45f80*/  LDL.LU R11, [R1+0xa3c] ;  /* 0x000a3c00010b7983 */ /* 0x000ee80000300800 */
[----:B----4-:R-:W-:Y:S04]  /*45f90*/  STL.64 [R1+0x2780], R6 ;  /* 0x0027800601007387 */ /* 0x010fe80000100a00 */
[----:B------:R0:W-:Y:S04]  /*45fa0*/  STL.64 [R1+0x2778], R4 ;  /* 0x0027780401007387 */ /* 0x0001e80000100a00 */
[----:B0-----:R-:W4:Y:S04]  /*45fb0*/  LDL.LU R4, [R1+0xa10] ;  /* 0x000a100001047983 */ /* 0x001f280000300800 */
[----:B------:R-:W4:Y:S04]  /*45fc0*/  LDL.LU R5, [R1+0xa14] ;  /* 0x000a140001057983 */ /* 0x000f280000300800 */
[----:B------:R-:W4:Y:S04]  /*45fd0*/  LDL.LU R6, [R1+0xa18] ;  /* 0x000a180001067983 */ /* 0x000f280000300800 */
[----:B------:R-:W4:Y:S04]  /*45fe0*/  LDL.LU R7, [R1+0xa1c] ;  /* 0x000a1c0001077983 */ /* 0x000f280000300800 */
        /* <DEDUP_REMOVED lines=36> */
[----:B------:R-:W2:Y:S04]  /*46230*/  LDL.LU.64 R16, [R1+0x27a8] ;  /* 0x0027a80001107983 */ /* 0x000ea80000300a00 */
[----:B------:R0:W-:Y:S04]  /*46240*/  STL.64 [R1+0x2540], R22 ;  /* 0x0025401601007387 */ /* 0x0001e80000100a00 */
[----:B0-----:R-:W2:Y:S04]  /*46250*/  LDL.LU R22, [R1+0x1f60] ;  /* 0x001f600001167983 */ /* 0x001ea80000300800 */
[----:B------:R-:W2:Y:S04]  /*46260*/  LDL.LU R23, [R1+0x1f68] ;  /* 0x001f680001177983 */ /* 0x000ea80000300800 */
[----:B------:R0:W-:Y:S04]  /*46270*/  STL.64 [R1+0x2538], R20 ;  /* 0x0025381401007387 */ /* 0x0001e80000100a00 */
[----:B0-----:R-:W2:Y:S04]  /*46280*/  LDL.LU R20, [R1+0x1f4c] ;  /* 0x001f4c0001147983 */ /* 0x001ea80000300800 */
[----:B------:R-:W2:Y:S01]  /*46290*/  LDL.LU R21, [R1+0x1f58] ;  /* 0x001f580001157983 */ /* 0x000ea20000300800 */
        /* <DEDUP_REMOVED lines=10> */
[----:B0-----:R-:W4:Y:S04]  /*46340*/  LDL.LU.64 R10, [R1+0x2790] ;  /* 0x00279000010a7983 */ /* 0x001f280000300a00 */
[----:B------:R-:W2:Y:S04]  /*46350*/  LDL.LU.64 R8, [R1+0x2788] ;  /* 0x0027880001087983 */ /* 0x000ea80000300a00 */
[----:B------:R0:W-:Y:S04]  /*46360*/  STL.64 [R1+0x2550], R18 ;  /* 0x0025501201007387 */ /* 0x0001e80000100a00 */
[----:B0-----:R-:W3:Y:S04]  /*46370*/  LDL.LU R19, [R1+0x1f50] ;  /* 0x001f500001137983 */ /* 0x001ee80000300800 */
[----:B------:R-:W-:Y:S01]  /*46380*/  STL.64 [R1+0x2548], R16 ;  /* 0x0025481001007387 */ /* 0x000fe20000100a00 */
        /* <DEDUP_REMOVED lines=23> */
[----:B------:R-:W2:Y:S01]  /*46500*/  LDL.LU.64 R24, [R1+0x2758] ;  /* 0x0027580001187983 */ /* 0x000ea20000300a00 */
[----:B----4-:R-:W-:Y:S03]  /*46510*/  HMMA.16816.F32 R8, R12, R4, R8 ;  /* 0x000000040c08723c */ /* 0x010fe60000001808 */
[----:B------:R-:W-:Y:S04]  /*46520*/  STL.64 [R1+0x2500], R6 ;  /* 0x0025000601007387 */ /* 0x000fe80000100a00 */
[----:B------:R-:W-:-:S12]  /*46530*/  STL.64 [R1+0x24f8], R4 ;  /* 0x0024f80401007387 */ /* 0x000fd80000100a00 */
[----:B------:R3:W-:Y:S02]  /*46540*/  STL.64 [R1+0x9e0], R8 ;  /* 0x0009e00801007387 */ /* 0x0007e40000100a00 */
[----:B---3--:R-:W-:Y:S02]  /*46550*/  IMAD R8, R20, 0x100, R19 ;  /* 0x0000010014087824 */ /* 0x008fe400078e0213 */
        /* <DEDUP_REMOVED lines=408> */
[----:B0-----:R-:W2:Y:S04]  /*47ee0*/  LDL.LU.64 R22, [R1+0x98] ;  /* 0x0000980001167983 */ /* 0x001ea80000300a00 */
        /* <DEDUP_REMOVED lines=75> */
[----:B0-----:R-:W3:Y:S01]  /*483a0*/  LDL.LU.64 R6, [R1+0x68] ;  /* 0x0000680001067983 */ /* 0x001ee20000300a00 */
        /* <DEDUP_REMOVED lines=9> */
[----:B--2---:R-:W2:Y:S04]  /*48440*/  LDL.LU.64 R6, [R1+0x78] ;  /* 0x0000780001067983 */ /* 0x004ea80000300a00 */
[----:B------:R-:W3:Y:S04]  /*48450*/  LDL.64 R4, [R1+0x70] ;  /* 0x0000700001047983 */ /* 0x000ee80000100a00 */
        /* <DEDUP_REMOVED lines=36> */
[----:B------:R-:W2:Y:S04]  /*486a0*/  LDL.LU.64 R22, [R1+0x58] ;  /* 0x0000580001167983 */ /* 0x000ea80000300a00 */
[----:B------:R-:W2:Y:S04]  /*486b0*/  LDL.LU R24, [R1+0x750] ;  /* 0x0007500001187983 */ /* 0x000ea80000300800 */
[----:B------:R-:W2:Y:S04]  /*486c0*/  LDL.LU R25, [R1+0x754] ;  /* 0x0007540001197983 */ /* 0x000ea80000300800 */
[----:B------:R-:W2:Y:S04]  /*486d0*/  LDL.LU R26, [R1+0x758] ;  /* 0x00075800011a7983 */ /* 0x000ea80000300800 */
[----:B------:R-:W2:Y:S04]  /*486e0*/  LDL.LU R27, [R1+0x75c] ;  /* 0x00075c00011b7983 */ /* 0x000ea80000300800 */
[----:B------:R-:W2:Y:S04]  /*486f0*/  LDL.64 R28, [R1+0x50] ;  /* 0x00005000011c7983 */ /* 0x000ea80000100a00 */
[----:B------:R0:W-:Y:S04]  /*48700*/  STL [R1+0x230c], R3 ;  /* 0x00230c0301007387 */ /* 0x0001e80000100800 */
[----:B0-----:R-:W2:Y:S02]  /*48710*/  LDL.LU.64 R2, [R1+0x88] ;  /* 0x0000880001027983 */ /* 0x001ea40000300a00 */
        /* <DEDUP_REMOVED lines=61> */
[----:B0-----:R-:W2:Y:S01]  /*48af0*/  LDL.LU.64 R6, [R1+0x28] ;  /* 0x0000280001067983 */ /* 0x001ea20000300a00 */
        /* <DEDUP_REMOVED lines=119> */
[----:B------:R0:W-:Y:S04]  /*49270*/  STL.64 [R1+0x6d8], R6 ;  /* 0x0006d80601007387 */ /* 0x0001e80000100a00 */
        /* <DEDUP_REMOVED lines=11> */
[----:B0-----:R-:W3:Y:S04]  /*49330*/  LDL.LU.64 R6, [R1+0x8] ;  /* 0x0000080001067983 */ /* 0x001ee80000300a00 */
        /* <DEDUP_REMOVED lines=9> */
[----:B0-----:R-:W3:Y:S04]  /*493d0*/  LDL.LU R24, [R1+0x6c0] ;  /* 0x0006c00001187983 */ /* 0x001ee80000300800 */
[----:B------:R-:W3:Y:S04]  /*493e0*/  LDL.LU R25, [R1+0x6c4] ;  /* 0x0006c40001197983 */ /* 0x000ee80000300800 */
[----:B------:R-:W3:Y:S04]  /*493f0*/  LDL.LU R26, [R1+0x6c8] ;  /* 0x0006c800011a7983 */ /* 0x000ee80000300800 */
[----:B------:R-:W3:Y:S04]  /*49400*/  LDL.LU R27, [R1+0x6cc] ;  /* 0x0006cc00011b7983 */ /* 0x000ee80000300800 */
[----:B------:R-:W2:Y:S04]  /*49410*/  LDL.64 R28, [R1] ;  /* 0x00000000011c7983 */ /* 0x000ea80000100a00 */
[----:B------:R-:W-:Y:S04]  /*49420*/  STL.64 [R1+0x23d8], R22 ;  /* 0x0023d81601007387 */ /* 0x000fe80000100a00 */
[----:B----4-:R0:W-:Y:S04]  /*49430*/  STL.64 [R1+0x23d0], R20 ;  /* 0x0023d01401007387 */ /* 0x0101e80000100a00 */
[----:B0-----:R-:W4:Y:S04]  /*49440*/  LDL.LU R20, [R1+0x690] ;  /* 0x0006900001147983 */ /* 0x001f280000300800 */
[----:B------:R-:W4:Y:S04]  /*49450*/  LDL.LU R21, [R1+0x694] ;  /* 0x0006940001157983 */ /* 0x000f280000300800 */
[----:B------:R-:W4:Y:S04]  /*49460*/  LDL.LU R22, [R1+0x698] ;  /* 0x0006980001167983 */ /* 0x000f280000300800 */
[----:B------:R-:W4:Y:S04]  /*49470*/  LDL.LU R23, [R1+0x69c] ;  /* 0x00069c0001177983 */ /* 0x000f280000300800 */
[----:B------:R-:W2:Y:S04]  /*49480*/  LDL.LU R16, [R1+0x660] ;  /* 0x0006600001107983 */ /* 0x000ea80000300800 */
[----:B------:R-:W2:Y:S04]  /*49490*/  LDL.LU R17, [R1+0x664] ;  /* 0x0006640001117983 */ /* 0x000ea80000300800 */
[----:B------:R-:W2:Y:S04]  /*494a0*/  LDL.LU R18, [R1+0x668] ;  /* 0x0006680001127983 */ /* 0x000ea80000300800 */
[----:B------:R-:W2:Y:S01]  /*494b0*/  LDL.LU R19, [R1+0x66c] ;  /* 0x00066c0001137983 */ /* 0x000ea20000300800 */
[----:B---3--:R-:W-:Y:S03]  /*494c0*/  HMMA.16816.F32 R24, R12, R6, R24 ;  /* 0x000000060c18723c */ /* 0x008fe60000001818 */
        /* <DEDUP_REMOVED lines=12> */
[----:B------:R-:W-:Y:S04]  /*49590*/  STL [R1+0x236c], R3 ;  /* 0x00236c0301007387 */ /* 0x000fe80000100800 */
[----:B------:R-:W-:Y:S04]  /*495a0*/  STL.64 [R1+0x6c0], R24 ;  /* 0x0006c01801007387 */ /* 0x000fe80000100a00 */
[----:B------:R0:W-:Y:S04]  /*495b0*/  STL.64 [R1+0x6c8], R26 ;  /* 0x0006c81a01007387 */ /* 0x0001e80000100a00 */
[----:B0-----:R-:W2:Y:S04]  /*495c0*/  LDL.LU.64 R26, [R1+0x2410] ;  /* 0x00241000011a7983 */ /* 0x001ea80000300a00 */
[----:B------:R-:W2:Y:S04]  /*495d0*/  LDL.LU.64 R24, [R1+0x2408] ;  /* 0x0024080001187983 */ /* 0x000ea80000300a00 */
[----:B------:R-:W3:Y:S01]  /*495e0*/  LDL.LU R4, [R1+0x630] ;  /* 0x0006300001047983 */ /* 0x000ee20000300800 */
[----:B------:R-:W-:-:S03]  /*495f0*/  IMAD.MOV.U32 R0, RZ, RZ, R6 ;  /* 0x000000ffff007224 */ /* 0x000fc600078e0006 */
[----:B------:R-:W3:Y:S01]  /*49600*/  LDL.LU R5, [R1+0x634] ;  /* 0x0006340001057983 */ /* 0x000ee20000300800 */
[----:B------:R-:W-:-:S03]  /*49610*/  IMAD.MOV.U32 R2, RZ, RZ, R7 ;  /* 0x000000ffff027224 */ /* 0x000fc600078e0007 */
        /* <DEDUP_REMOVED lines=16> */
[----:B------:R0:W-:Y:S04]  /*49720*/  STL [R1+0x2300], R28 ;  /* 0x0023001c01007387 */ /* 0x0001e80000100800 */
[----:B0-----:R-:W2:Y:S04]  /*49730*/  LDL.LU R28, [R1+0x1f8c] ;  /* 0x001f8c00011c7983 */ /* 0x001ea80000300800 */
[----:B------:R0:W-:Y:S04]  /*49740*/  STL [R1+0x22e4], R29 ;  /* 0x0022e41d01007387 */ /* 0x0001e80000100800 */
[----:B0-----:R-:W2:Y:S01]  /*49750*/  LDL.LU R29, [R1+0x1f90] ;  /* 0x001f9000011d7983 */ /* 0x001ea20000300800 */
        /* <DEDUP_REMOVED lines=59> */
[----:B------:R-:W2:Y:S01]  /*49b10*/  LDL.LU.64 R4, [R1+0x2370] ;  /* 0x0023700001047983 */ /* 0x000ea20000300a00 */
[----:B---3--:R-:W-:Y:S03]  /*49b20*/  HMMA.16816.F32 R16, R12, R8, R16 ;  /* 0x000000080c10723c */ /* 0x008fe60000001810 */
[----:B------:R-:W-:Y:S04]  /*49b30*/  STL.64 [R1+0x20b8], R10 ;  /* 0x0020b80a01007387 */ /* 0x000fe80000100a00 */
[----:B------:R-:W-:-:S12]  /*49b40*/  STL.64 [R1+0x20b0], R8 ;  /* 0x0020b00801007387 */ /* 0x000fd80000100a00 */
[----:B------:R-:W-:Y:S04]  /*49b50*/  STL.64 [R1+0x620], R16 ;  /* 0x0006201001007387 */ /* 0x000fe80000100a00 */
[----:B------:R4:W-:Y:S02]  /*49b60*/  STL.64 [R1+0x628], R18 ;  /* 0x0006281201007387 */ /* 0x0009e40000100a00 */
[C---:B----4-:R-:W-:Y:S08]  /*49b70*/  HMMA.16816.F32 R16, R12.reuse, R6, R20 ;  /* 0x000000060c10723c */ /* 0x050ff00000001814 */
[----:B--2---:R-:W-:Y:S01]  /*49b80*/  HMMA.16816.F32 R8, R12, R4, R24 ;  /* 0x000000040c08723c */ /* 0x004fe20000001818 */
[----:B------:R-:W-:Y:S10]  /*49b90*/  STL.64 [R1+0x2098], R6 ;  /* 0x0020980601007387 */ /* 0x000ff40000100a00 */
[----:B------:R-:W-:Y:S04]  /*49ba0*/  STL.64 [R1+0x610], R16 ;  /* 0x0006101001007387 */ /* 0x000fe80000100a00 */
[----:B------:R-:W-:Y:S04]  /*49bb0*/  STL.64 [R1+0x618], R18 ;  /* 0x0006181201007387 */ /* 0x000fe80000100a00 */
[----:B------:R-:W-:Y:S04]  /*49bc0*/  STL.64 [R1+0x2090], R4 ;  /* 0x0020900401007387 */ /* 0x000fe80000100a00 */
[----:B------:R0:W-:Y:S04]  /*49bd0*/  STL.64 [R1+0x600], R8 ;  /* 0x0006000801007387 */ /* 0x0001e80000100a00 */
[----:B------:R1:W-:Y:S04]  /*49be0*/  STL.64 [R1+0x608], R10 ;  /* 0x0006080a01007387 */ /* 0x0003e80000100a00 */
[----:B0-----:R-:W2:Y:S04]  /*49bf0*/  LDL.LU R8, [R1+0x2d0] ;  /* 0x0002d00001087983 */ /* 0x001ea80000300800 */
[----:B------:R-:W2:Y:S04]  /*49c00*/  LDL.LU R9, [R1+0x2d4] ;  /* 0x0002d40001097983 */ /* 0x000ea80000300800 */
[----:B-1----:R-:W3:Y:S04]  /*49c10*/  LDL.LU R10, [R1+0x2d8] ;  /* 0x0002d800010a7983 */ /* 0x002ee80000300800 */
[----:B------:R-:W3:Y:S04]  /*49c20*/  LDL.LU R11, [R1+0x2dc] ;  /* 0x0002dc00010b7983 */ /* 0x000ee80000300800 */
[----:B---3--:R-:W-:Y:S04]  /*49c30*/  STL.64 [R1+0x2120], R10 ;  /* 0x0021200a01007387 */ /* 0x008fe80000100a00 */
[----:B--2---:R-:W-:Y:S04]  /*49c40*/  STL.64 [R1+0x2118], R8 ;  /* 0x0021180801007387 */ /* 0x004fe80000100a00 */
[----:B------:R-:W2:Y:S04]  /*49c50*/  LDL.LU R4, [R1+0x2f0] ;  /* 0x0002f00001047983 */ /* 0x000ea80000300800 */
[----:B------:R-:W2:Y:S04]  /*49c60*/  LDL.LU R5, [R1+0x2f4] ;  /* 0x0002f40001057983 */ /* 0x000ea80000300800 */
[----:B------:R-:W3:Y:S04]  /*49c70*/  LDL.LU R6, [R1+0x2f8] ;  /* 0x0002f80001067983 */ /* 0x000ee80000300800 */
[----:B------:R-:W3:Y:S01]  /*49c80*/  LDL.LU R7, [R1+0x2fc] ;  /* 0x0002fc0001077983 */ /* 0x000ee20000300800 */
[----:B------:R-:W-:-:S03]  /*49c90*/  IMAD.MOV.U32 R27, RZ, RZ, R3 ;  /* 0x000000ffff1b7224 */ /* 0x000fc600078e0003 */
[----:B---3--:R0:W-:Y:S04]  /*49ca0*/  STL.64 [R1+0x2130], R6 ;  /* 0x0021300601007387 */ /* 0x0081e80000100a00 */
[----:B--2---:R-:W-:Y:S04]  /*49cb0*/  STL.64 [R1+0x2128], R4 ;  /* 0x0021280401007387 */ /* 0x004fe80000100a00 */
[----:B------:R-:W2:Y:S04]  /*49cc0*/  LDL.LU R26, [R1] ;  /* 0x00000000011a7983 */ /* 0x000ea80000300800 */
[----:B------:R-:W3:Y:S04]  /*49cd0*/  LDL.LU R3, [R1+0x236c] ;  /* 0x00236c0001037983 */ /* 0x000ee80000300800 */
[----:B------:R-:W4:Y:S04]  /*49ce0*/  LDL.LU R20, [R1+0x310] ;  /* 0x0003100001147983 */ /* 0x000f280000300800 */
[----:B------:R-:W4:Y:S04]  /*49cf0*/  LDL.LU R21, [R1+0x314] ;  /* 0x0003140001157983 */ /* 0x000f280000300800 */
[----:B------:R-:W2:Y:S04]  /*49d00*/  LDL.LU R22, [R1+0x318] ;  /* 0x0003180001167983 */ /* 0x000ea80000300800 */
[----:B------:R-:W2:Y:S01]  /*49d10*/  LDL.LU R23, [R1+0x31c] ;  /* 0x00031c0001177983 */ /* 0x000ea20000300800 */
[----:B------:R-:W-:-:S02]  /*49d20*/  IMAD.MOV.U32 R24, RZ, RZ, R0 ;  /* 0x000000ffff187224 */ /* 0x000fc400078e0000 */
[----:B------:R-:W-:Y:S01]  /*49d30*/  IMAD.MOV.U32 R25, RZ, RZ, R2 ;  /* 0x000000ffff197224 */ /* 0x000fe200078e0002 */
[----:B--2---:R-:W-:Y:S04]  /*49d40*/  STL.64 [R1+0x2140], R22 ;  /* 0x0021401601007387 */ /* 0x004fe80000100a00 */
[----:B----4-:R1:W-:Y:S04]  /*49d50*/  STL.64 [R1+0x2138], R20 ;  /* 0x0021381401007387 */ /* 0x0103e80000100a00 */
[----:B------:R-:W2:Y:S04]  /*49d60*/  LDL.LU R0, [R1+0x2368] ;  /* 0x0023680001007983 */ /* 0x000ea80000300800 */
[----:B------:R-:W4:Y:S04]  /*49d70*/  LDL.LU R2, [R1+0x2364] ;  /* 0x0023640001027983 */ /* 0x000f280000300800 */
[----:B------:R-:W-:Y:S04]  /*49d80*/  STL.64 [R1+0x2150], R26 ;  /* 0x0021501a01007387 */ /* 0x000fe80000100a00 */
[----:B------:R1:W-:Y:S04]  /*49d90*/  STL.64 [R1+0x2148], R24 ;  /* 0x0021481801007387 */ /* 0x0003e80000100a00 */
[----:B0-----:R-:W4:Y:S01]  /*49da0*/  LDL.LU R6, [R1+0x10] ;  /* 0x0000100001067983 */ /* 0x001f220000300800 */
[----:B---3--:R-:W-:-:S03]  /*49db0*/  IMAD.MOV.U32 R7, RZ, RZ, R3 ;  /* 0x000000ffff077224 */ /* 0x008fc600078e0003 */
[----:B------:R-:W3:Y:S04]  /*49dc0*/  LDL.LU R3, [R1+0x2360] ;  /* 0x0023600001037983 */ /* 0x000ee80000300800 */
[----:B-1----:R-:W3:Y:S04]  /*49dd0*/  LDL.LU R20, [R1+0x350] ;  /* 0x0003500001147983 */ /* 0x002ee80000300800 */
[----:B------:R-:W3:Y:S04]  /*49de0*/  LDL.LU R21, [R1+0x354] ;  /* 0x0003540001157983 */ /* 0x000ee80000300800 */
[----:B------:R-:W3:Y:S04]  /*49df0*/  LDL.LU R22, [R1+0x358] ;  /* 0x0003580001167983 */ /* 0x000ee80000300800 */
[----:B------:R-:W3:Y:S01]  /*49e00*/  LDL.LU R23, [R1+0x35c] ;  /* 0x00035c0001177983 */ /* 0x000ee20000300800 */
[----:B--2---:R-:W-:-:S02]  /*49e10*/  IMAD.MOV.U32 R5, RZ, RZ, R0 ;  /* 0x000000ffff057224 */ /* 0x004fc400078e0000 */
[----:B----4-:R-:W-:Y:S01]  /*49e20*/  IMAD.MOV.U32 R4, RZ, RZ, R2 ;  /* 0x000000ffff047224 */ /* 0x010fe200078e0002 */
[----:B---3--:R0:W-:Y:S04]  /*49e30*/  STL.64 [R1+0x2160], R22 ;  /* 0x0021601601007387 */ /* 0x0081e80000100a00 */
[----:B------:R-:W-:Y:S04]  /*49e40*/  STL.64 [R1+0x2158], R20 ;  /* 0x0021581401007387 */ /* 0x000fe80000100a00 */
[----:B------:R-:W2:Y:S04]  /*49e50*/  LDL.LU R2, [R1+0x235c] ;  /* 0x00235c0001027983 */ /* 0x000ea80000300800 */
[----:B------:R-:W3:Y:S04]  /*49e60*/  LDL.LU R0, [R1+0x2358] ;  /* 0x0023580001007983 */ /* 0x000ee80000300800 */
[----:B------:R-:W-:Y:S04]  /*49e70*/  STL.64 [R1+0x2170], R6 ;  /* 0x0021700601007387 */ /* 0x000fe80000100a00 */
[----:B------:R1:W-:Y:S04]  /*49e80*/  STL.64 [R1+0x2168], R4 ;  /* 0x0021680401007387 */ /* 0x0003e80000100a00 */
[----:B------:R-:W4:Y:S04]  /*49e90*/  LDL.LU R24, [R1+0x370] ;  /* 0x0003700001187983 */ /* 0x000f280000300800 */
[----:B------:R-:W4:Y:S04]  /*49ea0*/  LDL.LU R25, [R1+0x374] ;  /* 0x0003740001197983 */ /* 0x000f280000300800 */
[----:B------:R-:W2:Y:S04]  /*49eb0*/  LDL.LU R26, [R1+0x378] ;  /* 0x00037800011a7983 */ /* 0x000ea80000300800 */
[----:B------:R-:W2:Y:S01]  /*49ec0*/  LDL.LU R27, [R1+0x37c] ;  /* 0x00037c00011b7983 */ /* 0x000ea20000300800 */
[----:B0-----:R-:W-:-:S03]  /*49ed0*/  IMAD.MOV.U32 R23, RZ, RZ, R3 ;  /* 0x000000ffff177224 */ /* 0x001fc600078e0003 */
[----:B--2---:R-:W-:Y:S04]  /*49ee0*/  STL.64 [R1+0x2180], R26 ;  /* 0x0021801a01007387 */ /* 0x004fe80000100a00 */
[----:B----4-:R-:W-:Y:S04]  /*49ef0*/  STL.64 [R1+0x2178], R24 ;  /* 0x0021781801007387 */ /* 0x010fe80000100a00 */
[----:B------:R-:W2:Y:S04]  /*49f00*/  LDL.LU R22, [R1+0x20] ;  /* 0x0000200001167983 */ /* 0x000ea80000300800 */
[----:B------:R-:W4:Y:S04]  /*49f10*/  LDL.LU R3, [R1+0x2354] ;  /* 0x0023540001037983 */ /* 0x000f280000300800 */
[----:B-1----:R-:W2:Y:S04]  /*49f20*/  LDL.LU R4, [R1+0x390] ;  /* 0x0003900001047983 */ /* 0x002ea80000300800 */
[----:B------:R-:W2:Y:S04]  /*49f30*/  LDL.LU R5, [R1+0x394] ;  /* 0x0003940001057983 */ /* 0x000ea80000300800 */
[----:B------:R-:W2:Y:S04]  /*49f40*/  LDL.LU R6, [R1+0x398] ;  /* 0x0003980001067983 */ /* 0x000ea80000300800 */
[----:B------:R-:W2:Y:S01]  /*49f50*/  LDL.LU R7, [R1+0x39c] ;  /* 0x00039c0001077983 */ /* 0x000ea20000300800 */
[----:B---3--:R-:W-:-:S02]  /*49f60*/  IMAD.MOV.U32 R20, RZ, RZ, R0 ;  /* 0x000000ffff147224 */ /* 0x008fc400078e0000 */
[----:B------:R-:W-:Y:S01]  /*49f70*/  IMAD.MOV.U32 R21, RZ, RZ, R2 ;  /* 0x000000ffff157224 */ /* 0x000fe200078e0002 */
[----:B--2---:R0:W-:Y:S04]  /*49f80*/  STL.64 [R1+0x2190], R6 ;  /* 0x0021900601007387 */ /* 0x0041e80000100a00 */
[----:B------:R-:W-:Y:S04]  /*49f90*/  STL.64 [R1+0x2188], R4 ;  /* 0x0021880401007387 */ /* 0x000fe80000100a00 */
[----:B------:R-:W2:Y:S04]  /*49fa0*/  LDL.LU R0, [R1+0x2350] ;  /* 0x0023500001007983 */ /* 0x000ea80000300800 */
[----:B------:R-:W3:Y:S04]  /*49fb0*/  LDL.LU R2, [R1+0x234c] ;  /* 0x00234c0001027983 */ /* 0x000ee80000300800 */
[----:B------:R-:W-:Y:S04]  /*49fc0*/  STL.64 [R1+0x21a0], R22 ;  /* 0x0021a01601007387 */ /* 0x000fe80000100a00 */
[----:B------:R1:W-:Y:S04]  /*49fd0*/  STL.64 [R1+0x2198], R20 ;  /* 0x0021981401007387 */ /* 0x0003e80000100a00 */
[----:B0-----:R-:W2:Y:S01]  /*49fe0*/  LDL.LU R6, [R1+0x30] ;  /* 0x0000300001067983 */ /* 0x001ea20000300800 */
[----:B----4-:R-:W-:-:S03]  /*49ff0*/  IMAD.MOV.U32 R7, RZ, RZ, R3 ;  /* 0x000000ffff077224 */ /* 0x010fc600078e0003 */
[----:B------:R-:W4:Y:S04]  /*4a000*/  LDL.LU R3, [R1+0x2348] ;  /* 0x0023480001037983 */ /* 0x000f280000300800 */
[----:B--2---:R-:W-:Y:S04]  /*4a010*/  STL.64 [R1+0x21a8], R6 ;  /* 0x0021a80601007387 */ /* 0x004fe80000100a00 */
[----:B-1----:R-:W2:Y:S04]  /*4a020*/  LDL.LU R20, [R1+0x3d0] ;  /* 0x0003d00001147983 */ /* 0x002ea80000300800 */
[----:B------:R-:W2:Y:S04]  /*4a030*/  LDL.LU R21, [R1+0x3d4] ;  /* 0x0003d40001157983 */ /* 0x000ea80000300800 */
[----:B------:R-:W2:Y:S04]  /*4a040*/  LDL.LU R22, [R1+0x3d8] ;  /* 0x0003d80001167983 */ /* 0x000ea80000300800 */
[----:B------:R-:W2:Y:S01]  /*4a050*/  LDL.LU R23, [R1+0x3dc] ;  /* 0x0003dc0001177983 */ /* 0x000ea20000300800 */
[----:B---3--:R-:W-:-:S02]  /*4a060*/  IMAD.MOV.U32 R4, RZ, RZ, R2 ;  /* 0x000000ffff047224 */ /* 0x008fc400078e0002 */
[----:B------:R-:W-:Y:S01]  /*4a070*/  IMAD.MOV.U32 R5, RZ, RZ, R0 ;  /* 0x000000ffff057224 */ /* 0x000fe200078e0000 */
[----:B--2---:R-:W-:Y:S04]  /*4a080*/  STL.64 [R1+0x21b8], R22 ;  /* 0x0021b81601007387 */ /* 0x004fe80000100a00 */
[----:B------:R0:W-:Y:S04]  /*4a090*/  STL.64 [R1+0x21b0], R20 ;  /* 0x0021b01401007387 */ /* 0x0001e80000100a00 */
[----:B------:R-:W2:Y:S04]  /*4a0a0*/  LDL.LU R2, [R1+0x2344] ;  /* 0x0023440001027983 */ /* 0x000ea80000300800 */
[----:B------:R-:W3:Y:S04]  /*4a0b0*/  LDL.LU R0, [R1+0x2340] ;  /* 0x0023400001007983 */ /* 0x000ee80000300800 */
[----:B------:R-:W-:Y:S04]  /*4a0c0*/  STL.64 [R1+0x21c0], R4 ;  /* 0x0021c00401007387 */ /* 0x000fe80000100a00 */
[----:B0-----:R-:W2:Y:S04]  /*4a0d0*/  LDL.LU R20, [R1+0x3f0] ;  /* 0x0003f00001147983 */ /* 0x001ea80000300800 */
[----:B------:R-:W2:Y:S04]  /*4a0e0*/  LDL.LU R21, [R1+0x3f4] ;  /* 0x0003f40001157983 */ /* 0x000ea80000300800 */
[----:B------:R-:W2:Y:S04]  /*4a0f0*/  LDL.LU R22, [R1+0x3f8] ;  /* 0x0003f80001167983 */ /* 0x000ea80000300800 */
[----:B------:R-:W2:Y:S01]  /*4a100*/  LDL.LU R23, [R1+0x3fc] ;  /* 0x0003fc0001177983 */ /* 0x000ea20000300800 */
[----:B----4-:R-:W-:-:S03]  /*4a110*/  IMAD.MOV.U32 R7, RZ, RZ, R3 ;  /* 0x000000ffff077224 */ /* 0x010fc600078e0003 */
[----:B--2---:R-:W-:Y:S04]  /*4a120*/  STL.64 [R1+0x21d0], R22 ;  /* 0x0021d01601007387 */ /* 0x004fe80000100a00 */
[----:B------:R0:W-:Y:S04]  /*4a130*/  STL.64 [R1+0x21c8], R20 ;  /* 0x0021c81401007387 */ /* 0x0001e80000100a00 */
[----:B------:R-:W2:Y:S04]  /*4a140*/  LDL.LU R6, [R1+0x40] ;  /* 0x0000400001067983 */ /* 0x000ea80000300800 */
[----:B------:R-:W4:Y:S04]  /*4a150*/  LDL.LU R3, [R1+0x233c] ;  /* 0x00233c0001037983 */ /* 0x000f280000300800 */
[----:B--2---:R1:W-:Y:S04]  /*4a160*/  STL.64 [R1+0x21d8], R6 ;  /* 0x0021d80601007387 */ /* 0x0043e80000100a00 */
[----:B0-----:R-:W2:Y:S04]  /*4a170*/  LDL.LU R20, [R1+0x410] ;  /* 0x0004100001147983 */ /* 0x001ea80000300800 */
        /* <DEDUP_REMOVED lines=9> */
[----:B-1----:R-:W2:Y:S01]  /*4a210*/  LDL.LU R6, [R1+0x50] ;  /* 0x0000500001067983 */ /* 0x002ea20000300800 */
[----:B----4-:R-:W-:-:S03]  /*4a220*/  IMAD.MOV.U32 R7, RZ, RZ, R3 ;  /* 0x000000ffff077224 */ /* 0x010fc600078e0003 */
[----:B------:R-:W4:Y:S04]  /*4a230*/  LDL.LU R3, [R1+0x2330] ;  /* 0x0023300001037983 */ /* 0x000f280000300800 */
[----:B------:R3:W-:Y:S04]  /*4a240*/  STL.64 [R1+0x21f0], R4 ;  /* 0x0021f00401007387 */ /* 0x0007e80000100a00 */
[----:B--2---:R-:W-:Y:S04]  /*4a250*/  STL.64 [R1+0x2208], R6 ;  /* 0x0022080601007387 */ /* 0x004fe80000100a00 */
[----:B0-----:R-:W2:Y:S04]  /*4a260*/  LDL.LU R20, [R1+0x430] ;  /* 0x0004300001147983 */ /* 0x001ea80000300800 */
[----:B------:R-:W2:Y:S04]  /*4a270*/  LDL.LU R21, [R1+0x434] ;  /* 0x0004340001157983 */ /* 0x000ea80000300800 */
[----:B------:R-:W2:Y:S04]  /*4a280*/  LDL.LU R22, [R1+0x438] ;  /* 0x0004380001167983 */ /* 0x000ea80000300800 */
[----:B------:R-:W2:Y:S01]  /*4a290*/  LDL.LU R23, [R1+0x43c] ;  /* 0x00043c0001177983 */ /* 0x000ea20000300800 */
[----:B---3--:R-:W-:-:S02]  /*4a2a0*/  IMAD.MOV.U32 R4, RZ, RZ, R2 ;  /* 0x000000ffff047224 */ /* 0x008fc400078e0002 */
[----:B------:R-:W-:Y:S01]  /*4a2b0*/  IMAD.MOV.U32 R5, RZ, RZ, R0 ;  /* 0x000000ffff057224 */ /* 0x000fe200078e0000 */
[----:B------:R-:W3:Y:S04]  /*4a2c0*/  LDL.LU R2, [R1+0x232c] ;  /* 0x00232c0001027983 */ /* 0x000ee80000300800 */
        /* <DEDUP_REMOVED lines=8> */
[----:B------:R-:W2:Y:S01]  /*4a350*/  LDL.LU R6, [R1+0x60] ;  /* 0x0000600001067983 */ /* 0x000ea20000300800 */
[----:B----4-:R-:W-:-:S03]  /*4a360*/  IMAD.MOV.U32 R7, RZ, RZ, R3 ;  /* 0x000000ffff077224 */ /* 0x010fc600078e0003 */
[----:B------:R-:W4:Y:S04]  /*4a370*/  LDL.LU R3, [R1+0x2324] ;  /* 0x0023240001037983 */ /* 0x000f280000300800 */
[----:B--2---:R-:W-:Y:S04]  /*4a380*/  STL.64 [R1+0x2238], R6 ;  /* 0x0022380601007387 */ /* 0x004fe80000100a00 */
[----:B------:R-:W-:Y:S04]  /*4a390*/  STL.64 [R1+0x2218], R22 ;  /* 0x0022181601007387 */ /* 0x000fe80000100a00 */
[----:B------:R0:W-:Y:S04]  /*4a3a0*/  STL.64 [R1+0x2210], R20 ;  /* 0x0022101401007387 */ /* 0x0001e80000100a00 */
        /* <DEDUP_REMOVED lines=17> */
[----:B------:R-:W4:Y:S01]  /*4a4c0*/  LDL.LU R3, [R1+0x2318] ;  /* 0x0023180001037983 */ /* 0x000f220000300800 */
[----:B---3--:R-:W-:Y:S02]  /*4a4d0*/  IMAD.MOV.U32 R4, RZ, RZ, R2 ;  /* 0x000000ffff047224 */ /* 0x008fe400078e0002 */
[----:B------:R-:W-:Y:S01]  /*4a4e0*/  IMAD.MOV.U32 R5, RZ, RZ, R0 ;  /* 0x000000ffff057224 */ /* 0x000fe200078e0000 */
        /* <DEDUP_REMOVED lines=10> */
[----:B----4-:R-:W-:-:S03]  /*4a590*/  IMAD.MOV.U32 R7, RZ, RZ, R3 ;  /* 0x000000ffff077224 */ /* 0x010fc600078e0003 */
[----:B------:R-:W4:Y:S04]  /*4a5a0*/  LDL.LU R3, [R1+0x230c] ;  /* 0x00230c0001037983 */ /* 0x000f280000300800 */
[----:B------:R-:W-:Y:S04]  /*4a5b0*/  STL.64 [R1+0x2280], R4 ;  /* 0x0022800401007387 */ /* 0x000fe80000100a00 */
[----:B--2---:R-:W-:Y:S04]  /*4a5c0*/  STL.64 [R1+0x2298], R6 ;  /* 0x0022980601007387 */ /* 0x004fe80000100a00 */
[----:B---3--:R-:W-:Y:S04]  /*4a5d0*/  STL.64 [R1+0x2260], R22 ;  /* 0x0022601601007387 */ /* 0x008fe80000100a00 */
[----:B------:R0:W-:Y:S04]  /*4a5e0*/  STL.64 [R1+0x2258], R20 ;  /* 0x0022581401007387 */ /* 0x0001e80000100a00 */
[----:B0-----:R-:W2:Y:S04]  /*4a5f0*/  LDL.LU R20, [R1+0x4d0] ;  /* 0x0004d00001147983 */ /* 0x001ea80000300800 */
[----:B------:R-:W2:Y:S04]  /*4a600*/  LDL.LU R21, [R1+0x4d4] ;  /* 0x0004d40001157983 */ /* 0x000ea80000300800 */
[----:B------:R-:W3:Y:S04]  /*4a610*/  LDL.LU R22, [R1+0x4d8] ;  /* 0x0004d80001167983 */ /* 0x000ee80000300800 */
[----:B------:R-:W3:Y:S01]  /*4a620*/  LDL.LU R23, [R1+0x4dc] ;  /* 0x0004dc0001177983 */ /* 0x000ee20000300800 */
[----:B------:R-:W-:-:S02]  /*4a630*/  IMAD.MOV.U32 R4, RZ, RZ, R0 ;  /* 0x000000ffff047224 */ /* 0x000fc400078e0000 */
[----:B------:R-:W-:Y:S01]  /*4a640*/  IMAD.MOV.U32 R5, RZ, RZ, R2 ;  /* 0x000000ffff057224 */ /* 0x000fe200078e0002 */
[----:B------:R-:W2:Y:S04]  /*4a650*/  LDL.LU R0, [R1+0x2308] ;  /* 0x0023080001007983 */ /* 0x000ea80000300800 */
[----:B------:R-:W4:Y:S04]  /*4a660*/  LDL.LU R2, [R1+0x2304] ;  /* 0x0023040001027983 */ /* 0x000f280000300800 */
[----:B------:R-:W-:Y:S04]  /*4a670*/  STL.64 [R1+0x22b0], R4 ;  /* 0x0022b00401007387 */ /* 0x000fe80000100a00 */
[----:B---3--:R-:W-:Y:S04]  /*4a680*/  STL.64 [R1+0x2278], R22 ;  /* 0x0022781601007387 */ /* 0x008fe80000100a00 */
[----:B--2---:R0:W-:Y:S04]  /*4a690*/  STL.64 [R1+0x2270], R20 ;  /* 0x0022701401007387 */ /* 0x0041e80000100a00 */
[----:B0-----:R-:W2:Y:S04]  /*4a6a0*/  LDL.LU R20, [R1+0x4f0] ;  /* 0x0004f00001147983 */ /* 0x001ea80000300800 */
[----:B------:R-:W2:Y:S04]  /*4a6b0*/  LDL.LU R21, [R1+0x4f4] ;  /* 0x0004f40001157983 */ /* 0x000ea80000300800 */
[----:B------:R-:W3:Y:S04]  /*4a6c0*/  LDL.LU R22, [R1+0x4f8] ;  /* 0x0004f80001167983 */ /* 0x000ee80000300800 */
[----:B------:R-:W3:Y:S04]  /*4a6d0*/  LDL.LU R23, [R1+0x4fc] ;  /* 0x0004fc0001177983 */ /* 0x000ee80000300800 */
[----:B------:R-:W2:Y:S01]  /*4a6e0*/  LDL.LU R6, [R1+0x90] ;  /* 0x0000900001067983 */ /* 0x000ea20000300800 */
[----:B----4-:R-:W-:-:S05]  /*4a6f0*/  IMAD.MOV.U32 R7, RZ, RZ, R3 ;  /* 0x000000ffff077224 */ /* 0x010fca00078e0003 */
[----:B--2---:R-:W-:Y:S04]  /*4a700*/  STL.64 [R1+0x22c8], R6 ;  /* 0x0022c80601007387 */ /* 0x004fe80000100a00 */
[----:B---3--:R-:W-:Y:S04]  /*4a710*/  STL.64 [R1+0x2290], R22 ;  /* 0x0022901601007387 */ /* 0x008fe80000100a00 */
[----:B------:R0:W-:Y:S04]  /*4a720*/  STL.64 [R1+0x2288], R20 ;  /* 0x0022881401007387 */ /* 0x0001e80000100a00 */
[----:B0-----:R-:W2:Y:S04]  /*4a730*/  LDL.LU R20, [R1+0x510] ;  /* 0x0005100001147983 */ /* 0x001ea80000300800 */
[----:B------:R-:W2:Y:S04]  /*4a740*/  LDL.LU R21, [R1+0x514] ;  /* 0x0005140001157983 */ /* 0x000ea80000300800 */
[----:B------:R-:W3:Y:S04]  /*4a750*/  LDL.LU R22, [R1+0x518] ;  /* 0x0005180001167983 */ /* 0x000ee80000300800 */
[----:B------:R-:W3:Y:S01]  /*4a760*/  LDL.LU R23, [R1+0x51c] ;  /* 0x00051c0001177983 */ /* 0x000ee20000300800 */
[----:B------:R-:W-:-:S03]  /*4a770*/  IMAD R29, R28, 0x100, R29 ;  /* 0x000001001c1d7824 */ /* 0x000fc600078e021d */
[----:B---3--:R-:W-:Y:S04]  /*4a780*/  STL.64 [R1+0x22a8], R22 ;  /* 0x0022a81601007387 */ /* 0x008fe80000100a00 */
[----:B--2---:R0:W-:Y:S04]  /*4a790*/  STL.64 [R1+0x22a0], R20 ;  /* 0x0022a01401007387 */ /* 0x0041e80000100a00 */
[----:B0-----:R-:W2:Y:S04]  /*4a7a0*/  LDL.LU R20, [R1+0x530] ;  /* 0x0005300001147983 */ /* 0x001ea80000300800 */
[----:B------:R-:W2:Y:S04]  /*4a7b0*/  LDL.LU R21, [R1+0x534] ;  /* 0x0005340001157983 */ /* 0x000ea80000300800 */
[----:B------:R-:W3:Y:S04]  /*4a7c0*/  LDL.LU R22, [R1+0x538] ;  /* 0x0005380001167983 */ /* 0x000ee80000300800 */
[----:B------:R-:W3:Y:S01]  /*4a7d0*/  LDL.LU R23, [R1+0x53c] ;  /* 0x00053c0001177983 */ /* 0x000ee20000300800 */
[----:B------:R-:W-:-:S03]  /*4a7e0*/  IMAD.MOV.U32 R5, RZ, RZ, R0 ;  /* 0x000000ffff057224 */ /* 0x000fc600078e0000 */
[----:B------:R-:W4:Y:S01]  /*4a7f0*/  LDL.LU R28, [R1+0x1f98] ;  /* 0x001f9800011c7983 */ /* 0x000f220000300800 */
[----:B------:R-:W-:-:S03]  /*4a800*/  IMAD.MOV.U32 R4, RZ, RZ, R2 ;  /* 0x000000ffff047224 */ /* 0x000fc600078e0002 */
[----:B------:R-:W4:Y:S04]  /*4a810*/  LDL.LU R0, [R1+0x1f94] ;  /* 0x001f940001007983 */ /* 0x000f280000300800 */
[----:B------:R-:W4:Y:S04]  /*4a820*/  LDL.LU R2, [R1+0x1fa0] ;  /* 0x001fa00001027983 */ /* 0x000f280000300800 */
[----:B------:R-:W4:Y:S04]  /*4a830*/  LDL.LU R7, [R1+0x1f9c] ;  /* 0x001f9c0001077983 */ /* 0x000f280000300800 */
        /* <DEDUP_REMOVED lines=14> */
[----:B----4-:R-:W-:-:S02]  /*4a920*/  IMAD R0, R0, 0x100, R28 ;  /* 0x0000010000007824 */ /* 0x010fc400078e021c */
[----:B------:R-:W-:Y:S02]  /*4a930*/  IMAD R7, R7, 0x100, R2 ;  /* 0x0000010007077824 */ /* 0x000fe400078e0202 */
[----:B------:R-:W-:Y:S01]  /*4a940*/  IMAD R6, R6, 0x100, R3 ;  /* 0x0000010006067824 */ /* 0x000fe200078e0203 */
        /* <DEDUP_REMOVED lines=30> */
[----:B------:R-:W3:Y:S04]  /*4ab30*/  LDL.LU R29, [R1+0x22e4] ;  /* 0x0022e400011d7983 */ /* 0x000ee80000300800 */
[----:B------:R-:W3:Y:S02]  /*4ab40*/  LDL.LU R0, [R1+0x22e0] ;  /* 0x0022e00001007983 */ /* 0x000ee40000300800 */
        /* <DEDUP_REMOVED lines=80> */
[----:B------:R-:W3:-:S13]  /*4b050*/  LDL.LU.64 R20, [R1+0x2198] ;  /* 0x0021980001147983 */ /* 0x000eda0000300a00 */
[----:B------:R-:W-:Y:S04]  /*4b060*/  STL.64 [R1+0x3d0], R4 ;  /* 0x0003d00401007387 */ /* 0x000fe80000100a00 */
[----:B------:R0:W-:Y:S04]  /*4b070*/  STL.64 [R1+0x3d8], R6 ;  /* 0x0003d80601007387 */ /* 0x0001e80000100a00 */
[----:B0-----:R-:W2:Y:S04]  /*4b080*/  LDL.LU.64 R6, [R1+0x2190] ;  /* 0x0021900001067983 */ /* 0x001ea80000300a00 */
[----:B------:R-:W2:Y:S01]  /*4b090*/  LDL.LU.64 R4, [R1+0x2188] ;  /* 0x0021880001047983 */ /* 0x000ea20000300a00 */
[----:B---3--:R-:W-:-:S15]  /*4b0a0*/  HMMA.16816.F32 R24, R12, R20, R24 ;  /* 0x000000140c18723c */ /* 0x008fde0000001818 */
[----:B------:R-:W-:-:S04]  /*4b0b0*/  NOP ;  /* 0x0000000000007918 */ /* 0x000fc80000000000 */
[----:B------:R-:W-:Y:S04]  /*4b0c0*/  STL.64 [R1+0x3b0], R24 ;  /* 0x0003b01801007387 */ /* 0x000fe80000100a00 */
[----:B------:R0:W-:Y:S01]  /*4b0d0*/  STL.64 [R1+0x3b8], R26 ;  /* 0x0003b81a01007387 */ /* 0x0001e20000100a00 */
[C---:B--2---:R-:W-:Y:S03]  /*4b0e0*/  HMMA.16816.F32 R20, R12.reuse, R22, R4 ;  /* 0x000000160c14723c */ /* 0x044fe60000001804 */
        /* <DEDUP_REMOVED lines=13> */
[----:B------:R-:W4:Y:S01]  /*4b1c0*/  LDL.LU.64 R24, [R1+0x2148] ;  /* 0x0021480001187983 */ /* 0x000f220000300a00 */
[----:B---3--:R-:W-:Y:S03]  /*4b1d0*/  HMMA.16816.F32 R4, R12, R6, R20 ;  /* 0x000000060c04723c */ /* 0x008fe60000001814 */
[----:B------:R-:W2:Y:S04]  /*4b1e0*/  LDL.LU.64 R22, [R1+0x2140] ;  /* 0x0021400001167983 */ /* 0x000ea80000300a00 */
[----:B------:R-:W2:-:S12]  /*4b1f0*/  LDL.LU.64 R20, [R1+0x2138] ;  /* 0x0021380001147983 */ /* 0x000e980000300a00 */
        /* <DEDUP_REMOVED lines=14> */
[----:B0-----:R-:W2:Y:S04]  /*4b2e0*/  LDL.LU.64 R26, [R1+0x2100] ;  /* 0x00210000011a7983 */ /* 0x001ea80000300a00 */
[----:B------:R-:W4:Y:S01]  /*4b2f0*/  LDL.LU.64 R24, [R1+0x20f8] ;  /* 0x0020f80001187983 */ /* 0x000f220000300a00 */
[----:B---3--:R-:W-:-:S15]  /*4b300*/  HMMA.16816.F32 R4, R12, R28, R4 ;  /* 0x0000001c0c04723c */ /* 0x008fde0000001804 */
[----:B------:R-:W-:-:S04]  /*4b310*/  NOP ;  /* 0x0000000000007918 */ /* 0x000fc80000000000 */
[----:B------:R-:W-:Y:S04]  /*4b320*/  STL.64 [R1+0x2f0], R4 ;  /* 0x0002f00401007387 */ /* 0x000fe80000100a00 */
[----:B------:R4:W-:Y:S01]  /*4b330*/  STL.64 [R1+0x2f8], R6 ;  /* 0x0002f80601007387 */ /* 0x0009e20000100a00 */
[C---:B--2---:R-:W-:Y:S08]  /*4b340*/  HMMA.16816.F32 R8, R12.reuse, R26, R8 ;  /* 0x0000001a0c08723c */ /* 0x044ff00000001808 */
[----:B----4-:R-:W-:Y:S01]  /*4b350*/  HMMA.16816.F32 R4, R12, R24, R16 ;  /* 0x000000180c04723c */ /* 0x010fe20000001810 */
[----:B------:R-:W2:Y:S10]  /*4b360*/  LDL.LU R24, [R1+0x1614] ;  /* 0x0016140001187983 */ /* 0x000eb40000300800 */
[----:B------:R-:W-:Y:S04]  /*4b370*/  STL.64 [R1+0x2d0], R8 ;  /* 0x0002d00801007387 */ /* 0x000fe80000100a00 */
[----:B------:R-:W-:Y:S04]  /*4b380*/  STL.64 [R1+0x2d8], R10 ;  /* 0x0002d80a01007387 */ /* 0x000fe80000100a00 */
[----:B------:R-:W2:Y:S04]  /*4b390*/  LDL.LU R25, [R1+0x1638] ;  /* 0x0016380001197983 */ /* 0x000ea80000300800 */
[----:B------:R-:W-:Y:S04]  /*4b3a0*/  STL.64 [R1+0x2b0], R4 ;  /* 0x0002b00401007387 */ /* 0x000fe80000100a00 */
[----:B------:R-:W-:Y:S04]  /*4b3b0*/  STL.64 [R1+0x2b8], R6 ;  /* 0x0002b80601007387 */ /* 0x000fe80000100a00 */
[----:B------:R-:W3:Y:S04]  /*4b3c0*/  LDL.LU R26, [R1+0x160c] ;  /* 0x00160c00011a7983 */ /* 0x000ee80000300800 */
[----:B------:R-:W3:Y:S04]  /*4b3d0*/  LDL.LU R27, [R1+0x1630] ;  /* 0x00163000011b7983 */ /* 0x000ee80000300800 */
[----:B---3--:R-:W-:Y:S04]  /*4b3e0*/  STL.64 [R1+0x2068], R26 ;  /* 0x0020681a01007387 */ /* 0x008fe80000100a00 */
[----:B--2---:R0:W-:Y:S04]  /*4b3f0*/  STL.64 [R1+0x2060], R24 ;  /* 0x0020601801007387 */ /* 0x0041e80000100a00 */
[----:B0-----:R-:W2:Y:S04]  /*4b400*/  LDL.LU R24, [R1+0x150] ;  /* 0x0001500001187983 */ /* 0x001ea80000300800 */
[----:B------:R-:W2:Y:S04]  /*4b410*/  LDL.LU R25, [R1+0x154] ;  /* 0x0001540001197983 */ /* 0x000ea80000300800 */
[----:B------:R-:W3:Y:S01]  /*4b420*/  LDL.LU R26, [R1+0x158] ;  /* 0x00015800011a7983 */ /* 0x000ee20000300800 */
[----:B------:R-:W-:-:S03]  /*4b430*/  IMAD.MOV.U32 R27, RZ, RZ, R0 ;  /* 0x000000ffff1b7224 */ /* 0x000fc600078e0000 */
        /* <DEDUP_REMOVED lines=36> */
[----:B------:R-:W3:Y:S01]  /*4b680*/  LDL.LU R27, [R1+0x18c] ;  /* 0x00018c00011b7983 */ /* 0x000ee20000300800 */
[----:B--2---:R-:W-:Y:S03]  /*4b690*/  HMMA.16816.F32 R16, R12, R22, R16 ;  /* 0x000000160c10723c */ /* 0x004fe60000001810 */
[----:B---3--:R-:W-:Y:S04]  /*4b6a0*/  STL.64 [R1+0x2088], R26 ;  /* 0x0020881a01007387 */ /* 0x008fe80000100a00 */
[----:B------:R0:W-:Y:S04]  /*4b6b0*/  STL.64 [R1+0x2080], R24 ;  /* 0x0020801801007387 */ /* 0x0001e80000100a00 */
[----:B0-----:R-:W2:Y:S04]  /*4b6c0*/  LDL.LU R24, [R1+0x190] ;  /* 0x0001900001187983 */ /* 0x001ea80000300800 */
[----:B------:R-:W2:Y:S04]  /*4b6d0*/  LDL.LU R25, [R1+0x194] ;  /* 0x0001940001197983 */ /* 0x000ea80000300800 */
[----:B------:R-:W2:Y:S04]  /*4b6e0*/  LDL.LU R26, [R1+0x198] ;  /* 0x00019800011a7983 */ /* 0x000ea80000300800 */
[----:B------:R-:W3:Y:S01]  /*4b6f0*/  LDL.LU R28, [R1+0x1604] ;  /* 0x00160400011c7983 */ /* 0x000ee20000300800 */
[----:B----4-:R-:W-:-:S03]  /*4b700*/  IMAD.MOV.U32 R27, RZ, RZ, R0 ;  /* 0x000000ffff1b7224 */ /* 0x010fc600078e0000 */
[----:B------:R-:W4:Y:S04]  /*4b710*/  LDL.LU R29, [R1+0x1628] ;  /* 0x00162800011d7983 */ /* 0x000f280000300800 */
[----:B------:R-:W2:Y:S04]  /*4b720*/  LDL.LU R0, [R1+0x15fc] ;  /* 0x0015fc0001007983 */ /* 0x000ea80000300800 */
[----:B------:R-:W-:Y:S04]  /*4b730*/  STL.64 [R1+0x290], R16 ;  /* 0x0002901001007387 */ /* 0x000fe80000100a00 */
[----:B------:R0:W-:Y:S04]  /*4b740*/  STL.64 [R1+0x298], R18 ;  /* 0x0002981201007387 */ /* 0x0001e80000100a00 */
[----:B0-----:R-:W2:Y:S04]  /*4b750*/  LDL.LU.64 R18, [R1+0x20e8] ;  /* 0x0020e80001127983 */ /* 0x001ea80000300a00 */
[----:B------:R-:W2:Y:S04]  /*4b760*/  LDL.LU.64 R16, [R1+0x20e0] ;  /* 0x0020e00001107983 */ /* 0x000ea80000300a00 */
[----:B------:R-:W3:Y:S04]  /*4b770*/  LDL.LU R22, [R1+0x161c] ;  /* 0x00161c0001167983 */ /* 0x000ee80000300800 */
[----:B------:R-:W3:Y:S01]  /*4b780*/  LDL.LU R23, [R1+0x1640] ;  /* 0x0016400001177983 */ /* 0x000ee20000300800 */
[----:B--2---:R-:W-:-:S15]  /*4b790*/  HMMA.16816.F32 R16, R12, R20, R16 ;  /* 0x000000140c10723c */ /* 0x004fde0000001810 */
[----:B------:R-:W-:-:S04]  /*4b7a0*/  NOP ;  /* 0x0000000000007918 */ /* 0x000fc80000000000 */
[----:B------:R-:W-:Y:S04]  /*4b7b0*/  STL.64 [R1+0x270], R16 ;  /* 0x0002701001007387 */ /* 0x000fe80000100a00 */
[----:B------:R0:W-:Y:S04]  /*4b7c0*/  STL.64 [R1+0x278], R18 ;  /* 0x0002781201007387 */ /* 0x0001e80000100a00 */
[----:B0-----:R-:W2:Y:S04]  /*4b7d0*/  LDL.LU.64 R18, [R1+0x20d8] ;  /* 0x0020d80001127983 */ /* 0x001ea80000300a00 */
[----:B------:R-:W3:Y:S04]  /*4b7e0*/  LDL.LU.64 R16, [R1+0x20d0] ;  /* 0x0020d00001107983 */ /* 0x000ee80000300a00 */
[----:B------:R-:W3:Y:S04]  /*4b7f0*/  LDL.LU R20, [R1+0x1624] ;  /* 0x0016240001147983 */ /* 0x000ee80000300800 */
[----:B------:R-:W3:Y:S01]  /*4b800*/  LDL.LU R21, [R1+0x1648] ;  /* 0x0016480001157983 */ /* 0x000ee20000300800 */
        /* <DEDUP_REMOVED lines=45> */
[----:B------:R-:W3:Y:S01]  /*4bae0*/  LDL.LU.64 R24, [R1+0x2070] ;  /* 0x0020700001187983 */ /* 0x000ee20000300a00 */
[----:B--2---:R-:W-:Y:S01]  /*4baf0*/  VIADD R6, R6, 0x1 ;  /* 0x0000000106067836 */ /* 0x004fe20000000000 */
[----:B------:R-:W-:-:S02]  /*4bb00*/  IADD3 R7, P6, PT, R7, UR9, RZ ;  /* 0x0000000907077c10 */ /* 0x000fc4000ffde0ff */
[----:B------:R-:W-:Y:S02]  /*4bb10*/  IADD3 R8, P1, PT, R8, UR9, RZ ;  /* 0x0000000908087c10 */ /* 0x000fe4000ff3e0ff */
[----:B------:R-:W-:Y:S02]  /*4bb20*/  IADD3 R9, P2, PT, R9, UR9, RZ ;  /* 0x0000000909097c10 */ /* 0x000fe4000ff5e0ff */
[----:B------:R-:W-:Y:S02]  /*4bb30*/  IADD3 R10, P3, PT, R10, UR9, RZ ;  /* 0x000000090a0a7c10 */ /* 0x000fe4000ff7e0ff */
[----:B------:R-:W-:Y:S01]  /*4bb40*/  IADD3 R11, P4, PT, R11, UR9, RZ ;  /* 0x000000090b0b7c10 */ /* 0x000fe2000ff9e0ff */
[----:B---3--:R-:W-:Y:S01]  /*4bb50*/  HMMA.16816.F32 R12, R12, R2, R24 ;  /* 0x000000020c0c723c */ /* 0x008fe20000001818 */
[----:B------:R-:W2:Y:S04]  /*4bb60*/  LDL.LU.64 R26, [R1+0x2068] ;  /* 0x00206800011a7983 */ /* 0x000ea80000300a00 */
[----:B------:R-:W3:Y:S04]  /*4bb70*/  LDL.LU.64 R24, [R1+0x2060] ;  /* 0x0020600001187983 */ /* 0x000ee80000300a00 */
[----:B------:R-:W-:Y:S01]  /*4bb80*/  STL [R1+0x13f8], R6 ;  /* 0x0013f80601007387 */ /* 0x000fe20000100800 */
[----:B------:R-:W-:-:S02]  /*4bb90*/  IADD3 R16, P5, PT, R16, UR9, RZ ;  /* 0x0000000910107c10 */ /* 0x000fc4000ffbe0ff */
[----:B------:R-:W-:Y:S02]  /*4bba0*/  IADD3.X R17, PT, PT, R17, UR72, RZ, P6, !PT ;  /* 0x0000004811117c10 */ /* 0x000fe4000b7fe4ff */
[----:B------:R-:W-:Y:S02]  /*4bbb0*/  IADD3 R18, P6, PT, R18, UR9, RZ ;  /* 0x0000000912127c10 */ /* 0x000fe4000ffde0ff */
[----:B------:R-:W-:Y:S02]  /*4bbc0*/  IADD3.X R19, PT, PT, R19, UR72, RZ, P1, !PT ;  /* 0x0000004813137c10 */ /* 0x000fe40008ffe4ff */
[----:B------:R-:W-:Y:S02]  /*4bbd0*/  IADD3 R20, P1, PT, R20, UR9, RZ ;  /* 0x0000000914147c10 */ /* 0x000fe4000ff3e0ff */
[----:B------:R-:W-:Y:S02]  /*4bbe0*/  IADD3.X R21, PT, PT, R21, UR72, RZ, P2, !PT ;  /* 0x0000004815157c10 */ /* 0x000fe400097fe4ff */
[----:B------:R-:W-:Y:S01]  /*4bbf0*/  IADD3 R22, P2, PT, R22, UR9, RZ ;  /* 0x0000000916167c10 */ /* 0x000fe2000ff5e0ff */
[----:B------:R0:W-:Y:S04]  /*4bc00*/  STL.64 [R1+0x150], R12 ;  /* 0x0001500c01007387 */ /* 0x0001e80000100a00 */
[----:B------:R-:W-:Y:S04]  /*4bc10*/  STL.64 [R1+0x158], R14 ;  /* 0x0001580e01007387 */ /* 0x000fe80000100a00 */
        /* <DEDUP_REMOVED lines=8> */
[----:B------:R-:W-:-:S03]  /*4bca0*/  IADD3.X R23, PT, PT, R23, UR72, RZ, P3, !PT ;  /* 0x0000004817177c10 */ /* 0x000fc60009ffe4ff */
[----:B------:R-:W-:Y:S04]  /*4bcb0*/  STL [R1+0x13c8], R19 ;  /* 0x0013c81301007387 */ /* 0x000fe80000100800 */
[----:B------:R-:W-:Y:S04]  /*4bcc0*/  STL [R1+0x1624], R20 ;  /* 0x0016241401007387 */ /* 0x000fe80000100800 */
[----:B------:R-:W-:Y:S04]  /*4bcd0*/  STL [R1+0x1648], R21 ;  /* 0x0016481501007387 */ /* 0x000fe80000100800 */
[----:B------:R-:W-:Y:S04]  /*4bce0*/  STL [R1+0x161c], R22 ;  /* 0x00161c1601007387 */ /* 0x000fe80000100800 */
[----:B------:R-:W-:Y:S01]  /*4bcf0*/  STL [R1+0x1640], R23 ;  /* 0x0016401701007387 */ /* 0x000fe20000100800 */
[----:B---3--:R-:W-:-:S02]  /*4bd00*/  IADD3 R24, P3, PT, R24, UR9, RZ ;  /* 0x0000000918187c10 */ /* 0x008fc4000ff7e0ff */
[----:B------:R-:W-:Y:S02]  /*4bd10*/  IADD3.X R25, PT, PT, R25, UR72, RZ, P4, !PT ;  /* 0x0000004819197c10 */ /* 0x000fe4000a7fe4ff */
[----:B--2---:R-:W-:Y:S02]  /*4bd20*/  IADD3 R26, P4, PT, R26, UR9, RZ ;  /* 0x000000091a1a7c10 */ /* 0x004fe4000ff9e0ff */
[----:B------:R-:W-:Y:S01]  /*4bd30*/  IADD3.X R27, PT, PT, R27, UR72, RZ, P5, !PT ;  /* 0x000000481b1b7c10 */ /* 0x000fe2000affe4ff */
[----:B------:R-:W-:Y:S04]  /*4bd40*/  STL [R1+0x1614], R24 ;  /* 0x0016141801007387 */ /* 0x000fe80000100800 */
[----:B------:R-:W-:Y:S04]  /*4bd50*/  STL [R1+0x1638], R25 ;  /* 0x0016381901007387 */ /* 0x000fe80000100800 */
[----:B------:R-:W-:Y:S04]  /*4bd60*/  STL [R1+0x160c], R26 ;  /* 0x00160c1a01007387 */ /* 0x000fe80000100800 */
[----:B------:R-:W-:Y:S04]  /*4bd70*/  STL [R1+0x1630], R27 ;  /* 0x0016301b01007387 */ /* 0x000fe80000100800 */
[----:B0-----:R-:W2:Y:S01]  /*4bd80*/  LDL.LU R12, [R1+0x1618] ;  /* 0x00161800010c7983 */ /* 0x001ea20000300800 */
[----:B------:R-:W-:-:S02]  /*4bd90*/  IADD3 R28, P5, PT, R28, UR9, RZ ;  /* 0x000000091c1c7c10 */ /* 0x000fc4000ffbe0ff */
[----:B----4-:R-:W-:-:S03]  /*4bda0*/  IADD3.X R29, PT, PT, R29, UR72, RZ, P6, !PT ;  /* 0x000000481d1d7c10 */ /* 0x010fc6000b7fe4ff */
[----:B------:R-:W-:Y:S04]  /*4bdb0*/  STL [R1+0x1604], R28 ;  /* 0x0016041c01007387 */ /* 0x000fe80000100800 */
[----:B--2---:R0:W-:Y:S04]  /*4bdc0*/  STL [R1+0x2054], R12 ;  /* 0x0020540c01007387 */ /* 0x0041e80000100800 */
[----:B------:R-:W-:Y:S04]  /*4bdd0*/  STL [R1+0x1628], R29 ;  /* 0x0016281d01007387 */ /* 0x000fe80000100800 */
[----:B0-----:R-:W2:Y:S01]  /*4bde0*/  LDL.LU R12, [R1+0x15f4] ;  /* 0x0015f400010c7983 */ /* 0x001ea20000300800 */
[----:B------:R-:W-:-:S05]  /*4bdf0*/  IADD3 R0, P6, PT, R0, UR9, RZ ;  /* 0x0000000900007c10 */ /* 0x000fca000ffde0ff */
[----:B------:R-:W-:Y:S01]  /*4be00*/  STL [R1+0x15fc], R0 ;  /* 0x0015fc0001007387 */ /* 0x000fe20000100800 */
[----:B------:R-:W-:-:S03]  /*4be10*/  ISETP.NE.U32.AND P0, PT, R6, UR8, PT ;  /* 0x0000000806007c0c */ /* 0x000fc6000bf05070 */
        /* <DEDUP_REMOVED lines=30> */
[----:B--2---:R-:W-:-:S05]  /*4c000*/  IADD3.X R12, PT, PT, R12, UR72, RZ, P1, !PT ;  /* 0x000000480c0c7c10 */ /* 0x004fca0008ffe4ff */
[----:B------:R0:W-:Y:S04]  /*4c010*/  STL [R1+0x1620], R12 ;  /* 0x0016200c01007387 */ /* 0x0001e80000100800 */
[----:B0-----:R-:W2:Y:S02]  /*4c020*/  LDL.LU R12, [R1+0x2058] ;  /* 0x00205800010c7983 */ /* 0x001ea40000300800 */
[----:B--2---:R-:W-:-:S05]  /*4c030*/  IADD3 R12, P1, PT, R12, UR9, RZ ;  /* 0x000000090c0c7c10 */ /* 0x004fca000ff3e0ff */
[----:B------:R0:W-:Y:S04]  /*4c040*/  STL [R1+0x15f4], R12 ;  /* 0x0015f40c01007387 */ /* 0x0001e80000100800 */
[----:B0-----:R-:W2:Y:S01]  /*4c050*/  LDL.LU R12, [R1+0x2054] ;  /* 0x00205400010c7983 */ /* 0x001ea20000300800 */
[----:B----4-:R-:W-:Y:S02]  /*4c060*/  IADD3.X R14, PT, PT, R14, UR72, RZ, P3, !PT ;  /* 0x000000480e0e7c10 */ /* 0x010fe40009ffe4ff */
[----:B---3--:R-:W-:Y:S02]  /*4c070*/  IADD3 R15, P3, PT, R15, UR9, RZ ;  /* 0x000000090f0f7c10 */ /* 0x008fe4000ff7e0ff */
[----:B------:R-:W-:Y:S02]  /*4c080*/  IADD3.X R2, PT, PT, R2, UR72, RZ, P4, !PT ;  /* 0x0000004802027c10 */ /* 0x000fe4000a7fe4ff */
[----:B------:R-:W-:-:S02]  /*4c090*/  IADD3 R3, P4, PT, R3, UR9, RZ ;  /* 0x0000000903037c10 */ /* 0x000fc4000ff9e0ff */
[----:B------:R-:W-:Y:S02]  /*4c0a0*/  IADD3.X R4, PT, PT, R4, UR72, RZ, P5, !PT ;  /* 0x0000004804047c10 */ /* 0x000fe4000affe4ff */
[----:B------:R-:W-:Y:S02]  /*4c0b0*/  IADD3 R5, P5, PT, R5, UR9, RZ ;  /* 0x0000000905057c10 */ /* 0x000fe4000ffbe0ff */
[----:B------:R-:W-:Y:S02]  /*4c0c0*/  IADD3.X R6, PT, PT, R6, UR72, RZ, P6, !PT ;  /* 0x0000004806067c10 */ /* 0x000fe4000b7fe4ff */
[----:B------:R-:W-:Y:S02]  /*4c0d0*/  IADD3 R7, P6, PT, R7, UR9, RZ ;  /* 0x0000000907077c10 */ /* 0x000fe4000ffde0ff */
        /* <DEDUP_REMOVED lines=12> */
[----:B--2---:R-:W-:Y:S02]  /*4c1a0*/  IADD3.X R12, PT, PT, R12, UR72, RZ, P2, !PT ;  /* 0x000000480c0c7c10 */ /* 0x004fe400097fe4ff */
[----:B------:R-:W-:-:S03]  /*4c1b0*/  IADD3 R13, P2, PT, R13, UR9, RZ ;  /* 0x000000090d0d7c10 */ /* 0x000fc6000ff5e0ff */
[----:B------:R0:W-:Y:S04]  /*4c1c0*/  STL [R1+0x1618], R12 ;  /* 0x0016180c01007387 */ /* 0x0001e80000100800 */
        /* <DEDUP_REMOVED lines=8> */
[----:B------:R-:W-:Y:S01]  /*4c250*/  STL [R1+0x15f8], R6 ;  /* 0x0015f80601007387 */ /* 0x000fe20000100800 */
[----:B------:R-:W-:-:S03]  /*4c260*/  IADD3 R11, P2, PT, R11, UR9, RZ ;  /* 0x000000090b0b7c10 */ /* 0x000fc6000ff5e0ff */
        /* <DEDUP_REMOVED lines=19> */
[----:B0-----:R-:W2:Y:S01]  /*4c3a0*/  LDL.LU R12, [R1+0x1574] ;  /* 0x00157400010c7983 */ /* 0x001ea20000300800 */
[----:B------:R-:W-:-:S02]  /*4c3b0*/  IADD3.X R28, PT, PT, R28, UR72, RZ, P3, !PT ;  /* 0x000000481c1c7c10 */ /* 0x000fc40009ffe4ff */
[----:B------:R-:W-:-:S03]  /*4c3c0*/  IADD3 R29, P3, PT, R29, UR9, RZ ;  /* 0x000000091d1d7c10 */ /* 0x000fc6000ff7e0ff */
[----:B------:R-:W-:Y:S04]  /*4c3d0*/  STL [R1+0x15b0], R28 ;  /* 0x0015b01c01007387 */ /* 0x000fe80000100800 */
[----:B--2---:R0:W-:Y:S04]  /*4c3e0*/  STL [R1+0x204c], R12 ;  /* 0x00204c0c01007387 */ /* 0x0041e80000100800 */
[----:B------:R-:W-:Y:S04]  /*4c3f0*/  STL [R1+0x1584], R29 ;  /* 0x0015841d01007387 */ /* 0x000fe80000100800 */
[----:B0-----:R-:W2:Y:S01]  /*4c400*/  LDL.LU R12, [R1+0x15a0] ;  /* 0x0015a000010c7983 */ /* 0x001ea20000300800 */
[----:B------:R-:W-:-:S05]  /*4c410*/  IADD3.X R0, PT, PT, R0, UR72, RZ, P4, !PT ;  /* 0x0000004800007c10 */ /* 0x000fca000a7fe4ff */
[----:B------:R-:W-:Y:S04]  /*4c420*/  STL [R1+0x15a8], R0 ;  /* 0x0015a80001007387 */ /* 0x000fe80000100800 */
        /* <DEDUP_REMOVED lines=30> */
[----:B--2---:R-:W-:-:S05]  /*4c610*/  IADD3 R12, P4, PT, R12, UR9, RZ ;  /* 0x000000090c0c7c10 */ /* 0x004fca000ff9e0ff */
[----:B------:R0:W-:Y:S04]  /*4c620*/  STL [R1+0x157c], R12 ;  /* 0x00157c0c01007387 */ /* 0x0001e80000100800 */
[----:B0-----:R-:W2:Y:S02]  /*4c630*/  LDL.LU R12, [R1+0x2050] ;  /* 0x00205000010c7983 */ /* 0x001ea40000300800 */
[----:B--2---:R-:W-:-:S05]  /*4c640*/  IADD3.X R12, PT, PT, R12, UR72, RZ, P5, !PT ;  /* 0x000000480c0c7c10 */ /* 0x004fca000affe4ff */
[----:B------:R0:W-:Y:S04]  /*4c650*/  STL [R1+0x15a0], R12 ;  /* 0x0015a00c01007387 */ /* 0x0001e80000100800 */
[----:B0-----:R-:W2:Y:S01]  /*4c660*/  LDL.LU R12, [R1+0x204c] ;  /* 0x00204c00010c7983 */ /* 0x001ea20000300800 */
[----:B---3--:R-:W-:Y:S02]  /*4c670*/  IADD3.X R13, PT, PT, R13, UR72, RZ, P6, !PT ;  /* 0x000000480d0d7c10 */ /* 0x008fe4000b7fe4ff */
[----:B----4-:R-:W-:Y:S02]  /*4c680*/  IADD3 R14, P6, PT, R14, UR9, RZ ;  /* 0x000000090e0e7c10 */ /* 0x010fe4000ffde0ff */
        /* <DEDUP_REMOVED lines=19> */
[----:B--2---:R-:W-:-:S05]  /*4c7c0*/  IADD3 R12, P5, PT, R12, UR9, RZ ;  /* 0x000000090c0c7c10 */ /* 0x004fca000ffbe0ff */
[----:B------:R0:W-:Y:S04]  /*4c7d0*/  STL [R1+0x1574], R12 ;  /* 0x0015740c01007387 */ /* 0x0001e80000100800 */
        /* <DEDUP_REMOVED lines=29> */
[----:B0-----:R-:W2:Y:S01]  /*4c9b0*/  LDL.LU R12, [R1+0x1520] ;  /* 0x00152000010c7983 */ /* 0x001ea20000300800 */
[----:B------:R-:W-:-:S02]  /*4c9c0*/  IADD3 R28, P6, PT, R28, UR9, RZ ;  /* 0x000000091c1c7c10 */ /* 0x000fc4000ffde0ff */
[----:B------:R-:W-:-:S03]  /*4c9d0*/  IADD3.X R29, PT, PT, R29, UR72, RZ, P1, !PT ;  /* 0x000000481d1d7c10 */ /* 0x000fc60008ffe4ff */
[----:B------:R-:W-:Y:S04]  /*4c9e0*/  STL [R1+0x150c], R28 ;  /* 0x00150c1c01007387 */ /* 0x000fe80000100800 */
[----:B--2---:R0:W-:Y:S04]  /*4c9f0*/  STL [R1+0x2044], R12 ;  /* 0x0020440c01007387 */ /* 0x0041e80000100800 */
[----:B------:R-:W-:Y:S04]  /*4ca00*/  STL [R1+0x1530], R29 ;  /* 0x0015301d01007387 */ /* 0x000fe80000100800 */
[----:B0-----:R-:W2:Y:S01]  /*4ca10*/  LDL.LU R12, [R1+0x14fc] ;  /* 0x0014fc00010c7983 */ /* 0x001ea20000300800 */
[----:B------:R-:W-:-:S05]  /*4ca20*/  IADD3 R0, P1, PT, R0, UR9, RZ ;  /* 0x0000000900007c10 */ /* 0x000fca000ff3e0ff */
        /* <DEDUP_REMOVED lines=1610> */
[----:B------:R-:W-:-:S02]  /*52ed0*/  IADD3.X R28, PT, PT, R28, UR73, RZ, P6, !PT ;  /* 0x000000491c1c7c10 */ /* 0x000fc4000b7fe4ff */
[----:B--2---:R-:W-:Y:S02]  /*52ee0*/  IADD3.X R12, PT, PT, R12, UR73, RZ, P5, !PT ;  /* 0x000000490c0c7c10 */ /* 0x004fe4000affe4ff */
        /* <DEDUP_REMOVED lines=31> */
[----:B------:R0:W-:Y:S04]  /*530e0*/  STL [R1+0x1d98], R0 ;  /* 0x001d980001007387 */ /* 0x0001e80000100800 */
[----:B------:R-:W-:Y:S04]  /*530f0*/  STL [R1+0x1d90], R28 ;  /* 0x001d901c01007387 */ /* 0x000fe80000100800 */
[----:B0-----:R-:W2:Y:S01]  /*53100*/  LDL.LU R0, [R1+0x1e0c] ;  /* 0x001e0c0001007983 */ /* 0x001ea20000300800 */
[----:B------:R-:W-:-:S05]  /*53110*/  IADD3 R29, P6, PT, R29, UR6, RZ ;  /* 0x000000061d1d7c10 */ /* 0x000fca000ffde0ff */
[----:B------:R-:W-:Y:S04]  /*53120*/  STL [R1+0x1dfc], R29 ;  /* 0x001dfc1d01007387 */ /* 0x000fe80000100800 */
[----:B--2---:R0:W-:Y:S04]  /*53130*/  STL [R1+0x1fbc], R0 ;  /* 0x001fbc0001007387 */ /* 0x0041e80000100800 */
[----:B0-----:R-:W2:Y:S04]  /*53140*/  LDL.LU R0, [R1+0x1da0] ;  /* 0x001da00001007983 */ /* 0x001ea80000300800 */
        /* <DEDUP_REMOVED lines=58> */
[----:B------:R-:W-:Y:S02]  /*534f0*/  IADD3.X R27, PT, PT, R27, UR73, RZ, P5, !PT ;  /* 0x000000491b1b7c10 */ /* 0x000fe4000affe4ff */
[----:B------:R-:W-:Y:S02]  /*53500*/  IADD3.X R29, PT, PT, R29, UR73, RZ, P1, !PT ;  /* 0x000000491d1d7c10 */ /* 0x000fe40008ffe4ff */
[----:B------:R-:W-:Y:S02]  /*53510*/  IADD3.X R28, PT, PT, R28, UR73, RZ, P6, !PT ;  /* 0x000000491c1c7c10 */ /* 0x000fe4000b7fe4ff */
[----:B--2---:R-:W-:-:S05]  /*53520*/  IADD3 R0, P2, PT, R0, UR6, RZ ;  /* 0x0000000600007c10 */ /* 0x004fca000ff5e0ff */
[----:B------:R0:W-:Y:S01]  /*53530*/  STL [R1+0x1e0c], R0 ;  /* 0x001e0c0001007387 */ /* 0x0001e20000100800 */
[----:B------:R-:W-:Y:S02]  /*53540*/  IADD3.X R8, PT, PT, R8, UR73, RZ, P2, !PT ;  /* 0x0000004908087c10 */ /* 0x000fe400097fe4ff */
[----:B------:R-:W-:Y:S01]  /*53550*/  IADD3 R9, P2, PT, R9, UR6, RZ ;  /* 0x0000000609097c10 */ /* 0x000fe2000ff5e0ff */
[----:B0-----:R0:W5:Y:S04]  /*53560*/  LDL.LU R0, [R1+0x1fb8] ;  /* 0x001fb80001007983 */ /* 0x0011680000300800 */
[----:B------:R0:W-:Y:S04]  /*53570*/  STL [R1+0x1da8], R12 ;  /* 0x001da80c01007387 */ /* 0x0001e80000100800 */
        /* <DEDUP_REMOVED lines=16> */
[----:B------:R0:W-:Y:S01]  /*53680*/  STL [R1+0x1e38], R19 ;  /* 0x001e381301007387 */ /* 0x0001e20000100800 */
[----:B------:R-:W-:-:S03]  /*53690*/  IADD3.X R24, PT, PT, R24, UR73, RZ, P2, !PT ;  /* 0x0000004918187c10 */ /* 0x000fc600097fe4ff */
        /* <DEDUP_REMOVED lines=10> */
[----:B------:R-:W-:Y:S05]  /*53740*/  @P0 BRA `(.L_x_1) ;  /* 0xfffffce400f00947 */ /* 0x000fea000383ffff */
.L_x_0:
[----:B---3-5:R-:W-:Y:S01]  /*53750*/  MOV.SPILL R0, UR4 ;  /* 0x0000000400007c02 */ /* 0x028fe20009000f00 */
[----:B------:R1:W-:Y:S01]  /*53760*/  STL [R1+0x1fc0], R5 ;  /* 0x001fc00501007387 */ /* 0x0003e20000100800 */
[----:B0-----:R-:W0:Y:S01]  /*53770*/  LDC R4, c[0x0][0x3b4] ;  /* 0x0000ed00ff047b82 */ /* 0x001e220000000800 */
[----:B------:R-:W2:Y:S01]  /*53780*/  LDCU UR28, c[0x0][0x3b4] ;  /* 0x00007680ff1c77ac */ /* 0x000ea20008000800 */
[----:B------:R-:W-:Y:S01]  /*53790*/  MOV.SPILL R16, UR5 ;  /* 0x0000000500107c02 */ /* 0x000fe20009000f00 */
[----:B------:R-:W2:Y:S01]  /*537a0*/  LDL R3, [R1+0xa4] ;  /* 0x0000a40001037983 */ /* 0x000ea20000100800 */
[----:B------:R-:W-:Y:S01]  /*537b0*/  MOV.SPILL R15, UR75 ;  /* 0x0000004b000f7c02 */ /* 0x000fe20009000f00 */
[----:B------:R-:W3:Y:S01]  /*537c0*/  LDCU.64 UR6, c[0x0][0x398] ;  /* 0x00007300ff0677ac */ /* 0x000ee20008000a00 */
[----:B------:R-:W-:Y:S01]  /*537d0*/  MOV.SPILL R14, UR74 ;  /* 0x0000004a000e7c02 */ /* 0x000fe20009000f00 */
[----:B-1----:R-:W4:Y:S01]  /*537e0*/  LDL R5, [R1+0xa8] ;  /* 0x0000a80001057983 */ /* 0x002f220000100800 */
[----:B------:R-:W1:Y:S03]  /*537f0*/  LDCU.128 UR16, c[0x0][0x390] ;  /* 0x00007200ff1077ac */ /* 0x000e660008000c00 */
[----:B------:R0:W-:Y:S01]  /*53800*/  STL [R1+0x1384], R0 ;  /* 0x0013840001007387 */ /* 0x0001e20000100800 */
[----:B------:R-:W0:Y:S03]  /*53810*/  LDCU.128 UR20, c[0x0][0x390] ;  /* 0x00007200ff1477ac */ /* 0x000e260008000c00 */
[----:B------:R-:W4:Y:S01]  /*53820*/  LDL.LU R23, [R1+0x110] ;  /* 0x0001100001177983 */ /* 0x000f220000300800 */
[----:B------:R-:W0:Y:S03]  /*53830*/  LDCU UR26, c[0x0][0x3b8] ;  /* 0x00007700ff1a77ac */ /* 0x000e260008000800 */
[----:B------:R-:W4:Y:S01]  /*53840*/  LDL R25, [R1+0xa0] ;  /* 0x0000a00001197983 */ /* 0x000f220000100800 */
[----:B------:R-:W0:Y:S01]  /*53850*/  LDCU.64 UR48, c[0x0][0x398] ;  /* 0x00007300ff3077ac */ /* 0x000e220008000a00 */
[----:B---3--:R-:W-:Y:S01]  /*53860*/  UMOV UR4, UR7 ;  /* 0x0000000700047c82 */ /* 0x008fe20008000000 */
[----:B------:R-:W3:Y:S01]  /*53870*/  LDCU UR27, c[0x0][0x3b8] ;  /* 0x00007700ff1b77ac */ /* 0x000ee20008000800 */
[----:B------:R-:W0:Y:S01]  /*53880*/  LDCU UR50, c[0x0][0x3b8] ;  /* 0x00007700ff3277ac */ /* 0x000e220008000800 */
[----:B------:R-:W0:Y:S01]  /*53890*/  LDCU.64 UR12, c[0x0][0x398] ;  /* 0x00007300ff0c77ac */ /* 0x000e220008000a00 */
        /* <DEDUP_REMOVED lines=13> */
[----:B------:R-:W-:-:S02]  /*53970*/  LOP3.LUT R29, R29, 0xbfffffff, RZ, 0xc0, !PT ;  /* 0xbfffffff1d1d7812 */ /* 0x000fc400078ec0ff */
[----:B------:R-:W-:Y:S01]  /*53980*/  LOP3.LUT R28, R28, 0xffbfffff, RZ, 0xc0, !PT ;  /* 0xffbfffff1c1c7812 */ /* 0x000fe200078ec0ff */
[----:B------:R-:W-:Y:S01]  /*53990*/  BAR.SYNC.DEFER_BLOCKING 0x0 ;  /* 0x0000000000007b1d */ /* 0x000fe20000010000 */
[----:B--2---:R-:W-:Y:S02]  /*539a0*/  IMAD R3, R3, UR28, RZ ;  /* 0x0000001c03037c24 */ /* 0x004fe4000f8e02ff */
[C---:B----4-:R-:W-:Y:S02]  /*539b0*/  VIADD R2, R25.reuse, 0x140 ;  /* 0x0000014019027836 */ /* 0x050fe40000000000 */
[----:B0-----:R-:W-:Y:S01]  /*539c0*/  VIADD R0, R25, 0x13f ;  /* 0x0000013f19007836 */ /* 0x001fe20000000000 */
[----:B------:R-:W-:Y:S01]  /*539d0*/  LOP3.LUT R23, R23, 0xfffffdff, RZ, 0xc0, !PT ;  /* 0xfffffdff17177812 */ /* 0x000fe200078ec0ff */
[----:B------:R-:W-:Y:S01]  /*539e0*/  UMOV UR54, UR6 ;  /* 0x0000000600367c82 */ /* 0x000fe20008000000 */
[----:B------:R-:W-:Y:S01]  /*539f0*/  ISETP.GE.AND P2, PT, R2, UR4, PT ;  /* 0x0000000402007c0c */ /* 0x000fe2000bf46270 */
[----:B------:R-:W-:Y:S01]  /*53a00*/  VIADD R2, R25, 0x13e ;  /* 0x0000013e19027836 */ /* 0x000fe20000000000 */
[----:B------:R-:W-:Y:S01]  /*53a10*/  MOV.SPILL R9, UR13 ;  /* 0x0000000d00097c02 */ /* 0x000fe20009000f00 */
[----:B------:R-:W-:Y:S01]  /*53a20*/  IMAD R4, R4, 0x40, R3 ;  /* 0x0000004004047824 */ /* 0x000fe200078e0203 */
[----:B------:R-:W-:Y:S01]  /*53a30*/  ISETP.GE.AND P3, PT, R0, UR23, PT ;  /* 0x0000001700007c0c */ /* 0x000fe2000bf66270 */
[----:B------:R-:W0:Y:S01]  /*53a40*/  LDCU.64 UR6, c[0x0][0x398] ;  /* 0x00007300ff0677ac */ /* 0x000e220008000a00 */
[----:B-1----:R-:W-:-:S02]  /*53a50*/  ISETP.GE.AND P1, PT, R2, UR19, PT ;  /* 0x0000001302007c0c */ /* 0x002fc4000bf26270 */
[C---:B------:R-:W-:Y:S02]  /*53a60*/  IADD3 R2, P4, PT, R4.reuse, UR16, RZ ;  /* 0x0000001004027c10 */ /* 0x040fe4000ff9e0ff */
[----:B------:R-:W-:Y:S01]  /*53a70*/  MOV.SPILL R8, UR12 ;  /* 0x0000000c00087c02 */ /* 0x000fe20009000f00 */
[----:B------:R-:W-:Y:S01]  /*53a80*/  UMOV UR70, UR8 ;  /* 0x0000000800467c82 */ /* 0x000fe20008000000 */
[----:B------:R-:W-:Y:S01]  /*53a90*/  ISETP.LT.AND P0, PT, R5, UR22, !P2 ;  /* 0x0000001605007c0c */ /* 0x000fe2000d701270 */
[----:B------:R1:W-:Y:S01]  /*53aa0*/  STL [R1+0x1fb8], R2 ;  /* 0x001fb80201007387 */ /* 0x0003e20000100800 */
[C---:B------:R-:W-:Y:S01]  /*53ab0*/  IMAD R5, R25.reuse, UR26, RZ ;  /* 0x0000001a19057c24 */ /* 0x040fe2000f8e02ff */
[----:B------:R-:W-:Y:S01]  /*53ac0*/  LEA.HI.X.SX32 R4, R4, UR17, 0x1, P4 ;  /* 0x0000001104047c11 */ /* 0x000fe2000a0f0eff */
[----:B------:R-:W-:Y:S01]  /*53ad0*/  VIADD R0, R25, 0x13d ;  /* 0x0000013d19007836 */ /* 0x000fe20000000000 */
[----:B------:R-:W2:Y:S01]  /*53ae0*/  LDCU.64 UR12, c[0x0][0x398] ;  /* 0x00007300ff0c77ac */ /* 0x000ea20008000a00 */
[----:B------:R-:W-:Y:S01]  /*53af0*/  UMOV UR51, UR9 ;  /* 0x0000000900337c82 */ /* 0x000fe20008000000 */
[----:B------:R-:W4:Y:S01]  /*53b00*/  LDCU.64 UR28, c[0x0][0x398] ;  /* 0x00007300ff1c77ac */ /* 0x000f220008000a00 */
[----:B-1----:R-:W4:Y:S05]  /*53b10*/  LDL R2, [R1+0xa4] ;  /* 0x0000a40001027983 */ /* 0x002f2a0000100800 */
[----:B------:R-:W-:Y:S01]  /*53b20*/  @P0 LOP3.LUT R23, R23, 0x200, RZ, 0xfc, !PT ;  /* 0x0000020017170812 */ /* 0x000fe200078efcff */
[----:B---3--:R-:W-:Y:S01]  /*53b30*/  VIADD R20, R5, UR27 ;  /* 0x0000001b05147c36 */ /* 0x008fe20008000000 */
[----:B------:R-:W-:Y:S01]  /*53b40*/  STL [R1+0x1360], R5 ;  /* 0x0013600501007387 */ /* 0x000fe20000100800 */
[----:B------:R-:W-:Y:S01]  /*53b50*/  ISETP.GE.AND P0, PT, R0, UR49, PT ;  /* 0x0000003100007c0c */ /* 0x000fe2000bf06270 */
[----:B0-----:R-:W-:Y:S01]  /*53b60*/  UMOV UR55, UR6 ;  /* 0x0000000600377c82 */ /* 0x001fe20008000000 */
[----:B------:R-:W-:Y:S01]  /*53b70*/  LOP3.LUT R23, R23, 0xfffffeff, RZ, 0xc0, !PT ;  /* 0xfffffeff17177812 */ /* 0x000fe200078ec0ff */
[----:B------:R0:W-:Y:S01]  /*53b80*/  STL [R1+0x1fbc], R4 ;  /* 0x001fbc0401007387 */ /* 0x0001e20000100800 */
[----:B------:R-:W-:Y:S01]  /*53b90*/  SHF.R.S32.HI R17, RZ, 0x1f, R5 ;  /* 0x0000001fff117819 */ /* 0x000fe20000011405 */
[----:B------:R-:W-:Y:S01]  /*53ba0*/  UMOV UR65, UR7 ;  /* 0x0000000700417c82 */ /* 0x000fe20008000000 */
[C---:B------:R-:W-:Y:S01]  /*53bb0*/  IADD3 R0, P5, PT, R3.reuse, UR20, RZ ;  /* 0x0000001403007c10 */ /* 0x040fe2000ffbe0ff */
[C---:B------:R-:W-:Y:S01]  /*53bc0*/  VIADD R21, R20.reuse, UR50 ;  /* 0x0000003214157c36 */ /* 0x040fe20008000000 */
[----:B------:R-:W1:Y:S01]  /*53bd0*/  LDCU.64 UR6, c[0x0][0x398] ;  /* 0x00007300ff0677ac */ /* 0x000e620008000a00 */
[----:B--2---:R-:W-:Y:S01]  /*53be0*/  UMOV UR68, UR13 ;  /* 0x0000000d00447c82 */ /* 0x004fe20008000000 */
[----:B0-----:R-:W2:Y:S01]  /*53bf0*/  LDL R4, [R1+0xa8] ;  /* 0x0000a80001047983 */ /* 0x001ea20000100800 */
[----:B------:R-:W-:Y:S01]  /*53c00*/  LEA.HI.X.SX32 R3, R3, UR21, 0x1, P5 ;  /* 0x0000001503037c11 */ /* 0x000fe2000a8f0eff */
[----:B------:R-:W0:Y:S01]  /*53c10*/  LDCU.64 UR8, c[0x0][0x398] ;  /* 0x00007300ff0877ac */ /* 0x000e220008000a00 */
[-C--:B------:R-:W-:Y:S01]  /*53c20*/  IADD3 R6, P4, PT, R20, R0.reuse, RZ ;  /* 0x0000000014067210 */ /* 0x080fe20007f9e0ff */
[----:B------:R-:W-:Y:S01]  /*53c30*/  STL [R1+0x1324], R20 ;  /* 0x0013241401007387 */ /* 0x000fe20000100800 */
[----:B------:R-:W3:Y:S03]  /*53c40*/  LDCU.64 UR26, c[0x0][0x398] ;  /* 0x00007300ff1a77ac */ /* 0x000ee60008000a00 */
[----:B------:R-:W-:Y:S01]  /*53c50*/  STL [R1+0x1398], R17 ;  /* 0x0013981101007387 */ /* 0x000fe20000100800 */
[----:B------:R-:W0:Y:S01]  /*53c60*/  LDCU.64 UR16, c[0x0][0x398] ;  /* 0x00007300ff1077ac */ /* 0x000e220008000a00 */
[----:B-1----:R-:W-:Y:S01]  /*53c70*/  UMOV UR5, UR6 ;  /* 0x0000000600057c82 */ /* 0x002fe20008000000 */
[----:B------:R-:W-:Y:S01]  /*53c80*/  UMOV UR77, UR7 ;  /* 0x00000007004d7c82 */ /* 0x000fe20008000000 */
[----:B------:R-:W1:Y:S01]  /*53c90*/  LDCU.64 UR6, c[0x0][0x398] ;  /* 0x00007300ff0677ac */ /* 0x000e620008000a00 */
[----:B------:R-:W0:Y:S01]  /*53ca0*/  LDCU.64 UR22, c[0x0][0x398] ;  /* 0x00007300ff1677ac */ /* 0x000e220008000a00 */
[----:B----4-:R-:W-:Y:S01]  /*53cb0*/  ISETP.LT.AND P2, PT, R2, UR18, !P2 ;  /* 0x0000001202007c0c */ /* 0x010fe2000d741270 */
[----:B-1----:R-:W-:Y:S01]  /*53cc0*/  UMOV UR56, UR6 ;  /* 0x0000000600387c82 */ /* 0x002fe20008000000 */
[----:B------:R-:W-:Y:S01]  /*53cd0*/  UMOV UR61, UR7 ;  /* 0x00000007003d7c82 */ /* 0x000fe20008000000 */
[----:B------:R-:W1:Y:S01]  /*53ce0*/  LDCU.64 UR6, c[0x0][0x398] ;  /* 0x00007300ff0677ac */ /* 0x000e620008000a00 */
[----:B------:R-:W-:Y:S01]  /*53cf0*/  MOV.SPILL R10, UR68 ;  /* 0x00000044000a7c02 */ /* 0x000fe20009000f00 */
[----:B0-----:R-:W-:Y:S01]  /*53d00*/  UMOV UR74, UR9 ;  /* 0x00000009004a7c82 */ /* 0x001fe20008000000 */
[----:B------:R-:W-:Y:S01]  /*53d10*/  UMOV UR53, UR8 ;  /* 0x0000000800357c82 */ /* 0x000fe20008000000 */
[----:B------:R-:W0:Y:S06]  /*53d20*/  LDCU.64 UR20, c[0x0][0x398] ;  /* 0x00007300ff1477ac */ /* 0x000e2c0008000a00 */
[----:B------:R-:W-:Y:S01]  /*53d30*/  @P2 LOP3.LUT R23, R23, 0x100, RZ, 0xfc, !PT ;  /* 0x0000010017172812 */ /* 0x000fe200078efcff */
[----:B------:R-:W4:Y:S01]  /*53d40*/  LDCU.64 UR8, c[0x0][0x398] ;  /* 0x00007300ff0877ac */ /* 0x000f220008000a00 */
[----:B------:R-:W-:-:S02]  /*53d50*/  IADD3 R18, P2, PT, R5, R0, RZ ;  /* 0x0000000005127210 */ /* 0x000fc40007f5e0ff */
[----:B------:R-:W-:Y:S01]  /*53d60*/  SHF.R.S32.HI R5, RZ, 0x1f, R20 ;  /* 0x0000001fff057819 */ /* 0x000fe20000011414 */
[----:B------:R-:W-:Y:S01]  /*53d70*/  UMOV UR50, UR16 ;  /* 0x0000001000327c82 */ /* 0x000fe20008000000 */
[----:B------:R-:W0:Y:S01]  /*53d80*/  LDCU.64 UR18, c[0x0][0x398] ;  /* 0x00007300ff1277ac */ /* 0x000e220008000a00 */
[--C-:B------:R-:W-:Y:S02]  /*53d90*/  IMAD.X R19, R17, 0x1, R3.reuse, P2 ;  /* 0x0000000111137824 */ /* 0x100fe400010e0603 */
[----:B------:R-:W-:Y:S01]  /*53da0*/  IMAD.X R7, R5, 0x1, R3, P4 ;  /* 0x0000000105077824 */ /* 0x000fe200020e0603 */
[----:B------:R1:W-:Y:S04]  /*53db0*/  STL [R1+0x1394], R5 ;  /* 0x0013940501007387 */ /* 0x0003e80000100800 */
[----:B------:R-:W-:Y:S04]  /*53dc0*/  STL [R1+0x12d8], R21 ;  /* 0x0012d81501007387 */ /* 0x000fe80000100800 */
[----:B------:R0:W-:Y:S01]  /*53dd0*/  STL.64 [R1+0x1308], R6 ;  /* 0x0013080601007387 */ /* 0x0001e20000100a00 */
[----:B-1----:R-:W-:-:S03]  /*53de0*/  SHF.R.S32.HI R5, RZ, 0x1f, R21 ;  /* 0x0000001fff057819 */ /* 0x002fc60000011415 */
[----:B------:R-:W-:Y:S04]  /*53df0*/  STL.64 [R1+0x1300], R18 ;  /* 0x0013001201007387 */ /* 0x000fe80000100a00 */
[----:B------:R1:W-:Y:S04]  /*53e00*/  STL [R1+0x1fc4], R0 ;  /* 0x001fc40001007387 */ /* 0x0003e80000100800 */
[----:B------:R-:W-:Y:S04]  /*53e10*/  STL [R1+0x1390], R5 ;  /* 0x0013900501007387 */ /* 0x000fe80000100800 */
[----:B------:R-:W3:Y:S01]  /*53e20*/  LDL.LU R22, [R1+0xac] ;  /* 0x0000ac0001167983 */ /* 0x000ee20000300800 */
[----:B0-----:R-:W-:-:S03]  /*53e30*/  IADD3 R6, P2, PT, R21, R0, RZ ;  /* 0x0000000015067210 */ /* 0x001fc60007f5e0ff */
[----:B-1----:R-:W3:Y:S01]  /*53e40*/  LDL.LU R0, [R1+0x44] ;  /* 0x0000440001007983 */ /* 0x002ee20000300800 */
[----:B------:R-:W-:Y:S01]  /*53e50*/  UMOV UR64, UR6 ;  /* 0x0000000600407c82 */ /* 0x000fe20008000000 */
[----:B------:R-:W-:Y:S01]  /*53e60*/  UMOV UR58, UR7 ;  /* 0x00000007003a7c82 */ /* 0x000fe20008000000 */
[----:B------:R-:W0:Y:S01]  /*53e70*/  LDCU.64 UR6, c[0x0][0x398] ;  /* 0x00007300ff0677ac */ /* 0x000e220008000a00 */
[----:B--2---:R-:W-:Y:S02]  /*53e80*/  ISETP.LT.AND P4, PT, R4, UR48, !P3 ;  /* 0x0000003004007c0c */ /* 0x004fe4000df81270 */
[----:B------:R-:W-:Y:S01]  /*53e90*/  LOP3.LUT R23, R23, 0xffffff7f, RZ, 0xc0, !PT ;  /* 0xffffff7f17177812 */ /* 0x000fe200078ec0ff */
[----:B------:R-:W-:Y:S01]  /*53ea0*/  IMAD.X R7, R5, 0x1, R3, P2 ;  /* 0x0000000105077824 */ /* 0x000fe200010e0603 */
[----:B------:R-:W-:Y:S01]  /*53eb0*/  ISETP.LT.AND P3, PT, R2, UR46, !P3 ;  /* 0x0000002e02007c0c */ /* 0x000fe2000df61270 */
[----:B------:R-:W2:Y:S01]  /*53ec0*/  LDL.LU R20, [R1+0x40] ;  /* 0x0000400001147983 */ /* 0x000ea20000300800 */
[----:B------:R-:W-:-:S07]  /*53ed0*/  ISETP.LT.AND P2, PT, R4, UR55, !P1 ;  /* 0x0000003704007c0c */ /* 0x000fce000cf41270 */
[----:B------:R-:W-:Y:S01]  /*53ee0*/  @P4 LOP3.LUT R23, R23, 0x80, RZ, 0xfc, !PT ;  /* 0x0000008017174812 */ /* 0x000fe200078efcff */
[----:B0-----:R-:W-:-:S03]  /*53ef0*/  UMOV UR75, UR7 ;  /* 0x00000007004b7c82 */ /* 0x001fc60008000000 */
[----:B------:R-:W-:Y:S02]  /*53f00*/  LOP3.LUT R23, R23, 0xffffffbf, RZ, 0xc0, !PT ;  /* 0xffffffbf17177812 */ /* 0x000fe400078ec0ff */
[----:B------:R-:W-:Y:S01]  /*53f10*/  MOV.SPILL R13, UR75 ;  /* 0x0000004b000d7c02 */ /* 0x000fe20009000f00 */
[----:B------:R-:W-:Y:S01]  /*53f20*/  UMOV UR75, UR12 ;  /* 0x0000000c004b7c82 */ /* 0x000fe20008000000 */
[----:B------:R-:W0:Y:S01]  /*53f30*/  LDCU.64 UR12, c[0x0][0x398] ;  /* 0x00007300ff0c77ac */ /* 0x000e220008000a00 */
[----:B------:R-:W-:-:S04]  /*53f40*/  @P3 LOP3.LUT R23, R23, 0x40, RZ, 0xfc, !PT ;  /* 0x0000004017173812 */ /* 0x000fc800078efcff */
[----:B------:R-:W-:-:S04]  /*53f50*/  LOP3.LUT R23, R23, 0xffffffdf, RZ, 0xc0, !PT ;  /* 0xffffffdf17177812 */ /* 0x000fc800078ec0ff */
[----:B------:R-:W-:Y:S02]  /*53f60*/  @P2 LOP3.LUT R23, R23, 0x20, RZ, 0xfc, !PT ;  /* 0x0000002017172812 */ /* 0x000fe400078efcff */
[----:B------:R-:W-:Y:S02]  /*53f70*/  ISETP.LT.AND P2, PT, R2, UR44, !P1 ;  /* 0x0000002c02007c0c */ /* 0x000fe4000cf41270 */
[----:B------:R-:W-:Y:S02]  /*53f80*/  ISETP.LT.AND P1, PT, R4, UR5, !P0 ;  /* 0x0000000504007c0c */ /* 0x000fe4000c721270 */
[----:B------:R-:W-:Y:S01]  /*53f90*/  LOP3.LUT R23, R23, 0xffffffef, RZ, 0xc0, !PT ;  /* 0xffffffef17177812 */ /* 0x000fe200078ec0ff */
[----:B0-----:R-:W-:Y:S01]  /*53fa0*/  UMOV UR68, UR12 ;  /* 0x0000000c00447c82 */ /* 0x001fe20008000000 */
[----:B------:R-:W-:Y:S01]  /*53fb0*/  UMOV UR67, UR13 ;  /* 0x0000000d00437c82 */ /* 0x000fe20008000000 */
[----:B------:R-:W0:Y:S01]  /*53fc0*/  LDCU.64 UR12, c[0x0][0x398] ;  /* 0x00007300ff0c77ac */ /* 0x000e220008000a00 */
[----:B------:R-:W-:-:S05]  /*53fd0*/  ISETP.LT.AND P0, PT, R2, UR14, !P0 ;  /* 0x0000000e02007c0c */ /* 0x000fca000c701270 */
[----:B------:R-:W-:-:S04]  /*53fe0*/  @P2 LOP3.LUT R23, R23, 0x10, RZ, 0xfc, !PT ;  /* 0x0000001017172812 */ /* 0x000fc800078efcff */
[----:B------:R-:W-:Y:S01]  /*53ff0*/  LOP3.LUT R23, R23, 0xfffffff7, RZ, 0xc0, !PT ;  /* 0xfffffff717177812 */ /* 0x000fe200078ec0ff */
[----:B------:R1:W-:Y:S03]  /*54000*/  STL.64 [R1+0x1310], R6 ;  /* 0x0013100601007387 */ /* 0x0003e60000100a00 */
[----:B------:R-:W-:Y:S01]  /*54010*/  @P1 LOP3.LUT R23, R23, 0x8, RZ, 0xfc, !PT ;  /* 0x0000000817171812 */ /* 0x000fe200078efcff */
[----:B------:R-:W-:Y:S01]  /*54020*/  UMOV UR60, UR6 ;  /* 0x00000006003c7c82 */ /* 0x000fe20008000000 */
[----:B------:R-:W3:Y:S01]  /*54030*/  LDCU.64 UR6, c[0x0][0x398] ;  /* 0x00007300ff0677ac */ /* 0x000ee20008000a00 */
[----:B------:R-:W-:Y:S01]  /*54040*/  MOV.SPILL R12, UR74 ;  /* 0x0000004a000c7c02 */ /* 0x000fe20009000f00 */
[----:B------:R-:W2:Y:S01]  /*54050*/  LDL.LU R19, [R1+0x2c] ;  /* 0x00002c0001137983 */ /* 0x000ea20000300800 */
[----:B------:R-:W-:Y:S01]  /*54060*/  LOP3.LUT R23, R23, 0xfffffffb, RZ, 0xc0, !PT ;  /* 0xfffffffb17177812 */ /* 0x000fe200078ec0ff */
[----:B0-----:R-:W-:Y:S01]  /*54070*/  UMOV UR4, UR12 ;  /* 0x0000000c00047c82 */ /* 0x001fe20008000000 */
[----:B------:R-:W-:Y:S01]  /*54080*/  UMOV UR59, UR13 ;  /* 0x0000000d003b7c82 */ /* 0x000fe20008000000 */
[----:B------:R-:W0:Y:S01]  /*54090*/  LDCU.64 UR12, c[0x0][0x398] ;  /* 0x00007300ff0c77ac */ /* 0x000e220008000a00 */
[----:B-1----:R-:W-:Y:S01]  /*540a0*/  VIADD R6, R25, 0x13c ;  /* 0x0000013c19067836 */ /* 0x002fe20000000000 */
[----:B------:R-:W-:Y:S01]  /*540b0*/  @P0 LOP3.LUT R23, R23, 0x4, RZ, 0xfc, !PT ;  /* 0x0000000417170812 */ /* 0x000fe200078efcff */
[----:B------:R-:W-:Y:S01]  /*540c0*/  VIADD R7, R25, 0x13a ;  /* 0x0000013a19077836 */ /* 0x000fe20000000000 */
[----:B------:R-:W-:Y:S01]  /*540d0*/  UMOV UR46, UR54 ;  /* 0x00000036002e7c82 */ /* 0x000fe20008000000 */
[----:B----4-:R-:W-:Y:S01]  /*540e0*/  UMOV UR52, UR8 ;  /* 0x0000000800347c82 */ /* 0x010fe20008000000 */
[----:B------:R-:W-:Y:S01]  /*540f0*/  ISETP.GE.AND P0, PT, R6, UR47, PT ;  /* 0x0000002f06007c0c */ /* 0x000fe2000bf06270 */
[----:B------:R-:W-:Y:S01]  /*54100*/  UMOV UR62, UR9 ;  /* 0x00000009003e7c82 */ /* 0x000fe20008000000 */
[----:B------:R-:W-:-:S02]  /*54110*/  LOP3.LUT R23, R23, 0xfffffffd, RZ, 0xc0, !PT ;  /* 0xfffffffd17177812 */ /* 0x000fc400078ec0ff */
[----:B---3--:R-:W-:Y:S01]  /*54120*/  LOP3.LUT R22, R22, 0x7fffffff, RZ, 0xc0, !PT ;  /* 0x7fffffff16167812 */ /* 0x008fe200078ec0ff */
[----:B0-----:R-:W-:Y:S01]  /*54130*/  UMOV UR74, UR12 ;  /* 0x0000000c004a7c82 */ /* 0x001fe20008000000 */
[----:B------:R-:W-:Y:S01]  /*54140*/  ISETP.LT.AND P1, PT, R4, UR56, !P0 ;  /* 0x0000003804007c0c */ /* 0x000fe2000c721270 */
[----:B------:R-:W-:Y:S01]  /*54150*/  UMOV UR73, UR13 ;  /* 0x0000000d00497c82 */ /* 0x000fe20008000000 */
[----:B------:R-:W-:Y:S01]  /*54160*/  ISETP.LT.AND P0, PT, R2, UR42, !P0 ;  /* 0x0000002a02007c0c */ /* 0x000fe2000c701270 */
[----:B------:R-:W0:Y:S01]  /*54170*/  LDCU.64 UR12, c[0x0][0x398] ;  /* 0x00007300ff0c77ac */ /* 0x000e220008000a00 */
[----:B------:R-:W-:Y:S01]  /*54180*/  UMOV UR76, UR6 ;  /* 0x00000006004c7c82 */ /* 0x000fe20008000000 */
[----:B------:R-:W-:Y:S01]  /*54190*/  UMOV UR72, UR7 ;  /* 0x0000000700487c82 */ /* 0x000fe20008000000 */
[----:B------:R-:W1:Y:S01]  /*541a0*/  LDCU.64 UR6, c[0x0][0x398] ;  /* 0x00007300ff0677ac */ /* 0x000e620008000a00 */
[----:B------:R-:W-:Y:S01]  /*541b0*/  LOP3.LUT R0, R0, 0x7fffffff, RZ, 0xc0, !PT ;  /* 0x7fffffff00007812 */ /* 0x000fe200078ec0ff */
[----:B------:R-:W3:Y:S05]  /*541c0*/  LDL.LU R18, [R1+0x28] ;  /* 0x0000280001127983 */ /* 0x000eea0000300800 */
[----:B------:R-:W-:Y:S01]  /*541d0*/  @P1 LOP3.LUT R23, R23, 0x2, RZ, 0xfc, !PT ;  /* 0x0000000217171812 */ /* 0x000fe200078efcff */
[----:B------:R-:W-:Y:S01]  /*541e0*/  VIADD R6, R25, 0x138 ;  /* 0x0000013819067836 */ /* 0x000fe20000000000 */
[----:B------:R-:W4:Y:S01]  /*541f0*/  LDCU.64 UR8, c[0x0][0x398] ;  /* 0x00007300ff0877ac */ /* 0x000f220008000a00 */
[----:B--2---:R-:W-:Y:S01]  /*54200*/  LOP3.LUT R20, R20, 0x7fffffff, RZ, 0xc0, !PT ;  /* 0x7fffffff14147812 */ /* 0x004fe200078ec0ff */
[----:B------:R-:W2:Y:S01]  /*54210*/  LDL.LU R17, [R1+0x24] ;  /* 0x0000240001117983 */ /* 0x000ea20000300800 */
[----:B------:R-:W-:Y:S01]  /*54220*/  LOP3.LUT R23, R23, 0xfffffffe, RZ, 0xc0, !PT ;  /* 0xfffffffe17177812 */ /* 0x000fe200078ec0ff */
[----:B0-----:R-:W-:-:S03]  /*54230*/  UMOV UR63, UR13 ;  /* 0x0000000d003f7c82 */ /* 0x001fc60008000000 */
[----:B------:R-:W-:Y:S01]  /*54240*/  @P0 LOP3.LUT R23, R23, 0x1, RZ, 0xfc, !PT ;  /* 0x0000000117170812 */ /* 0x000fe200078efcff */
[----:B------:R-:W-:Y:S01]  /*54250*/  UMOV UR48, UR17 ;  /* 0x0000001100307c82 */ /* 0x000fe20008000000 */
[----:B------:R-:W-:Y:S01]  /*54260*/  ISETP.GE.AND P0, PT, R7, UR45, PT ;  /* 0x0000002d07007c0c */ /* 0x000fe2000bf06270 */
[----:B------:R-:W-:Y:S01]  /*54270*/  UMOV UR13, UR64 ;  /* 0x00000040000d7c82 */ /* 0x000fe20008000000 */
[----:B------:R-:W0:Y:S01]  /*54280*/  LDCU.64 UR16, c[0x0][0x398] ;  /* 0x00007300ff1077ac */ /* 0x000e220008000a00 */
[----:B------:R-:W2:Y:S01]  /*54290*/  LDL.LU R5, [R1+0x20] ;  /* 0x0000200001057983 */ /* 0x000ea20000300800 */
[----:B------:R-:W-:Y:S01]  /*542a0*/  ISETP.LT.AND P2, PT, R4, UR10, !P0 ;  /* 0x0000000a04007c0c */ /* 0x000fe2000c741270 */
[----:B-1----:R-:W-:Y:S01]  /*542b0*/  UMOV UR57, UR6 ;  /* 0x0000000600397c82 */ /* 0x002fe20008000000 */
[----:B------:R-:W-:Y:S01]  /*542c0*/  UMOV UR66, UR7 ;  /* 0x0000000700427c82 */ /* 0x000fe20008000000 */
[----:B------:R-:W1:Y:S01]  /*542d0*/  LDCU.64 UR6, c[0x0][0x398] ;  /* 0x00007300ff0677ac */ /* 0x000e620008000a00 */
[----:B------:R-:W-:-:S02]  /*542e0*/  ISETP.LT.AND P1, PT, R2, UR13, !P0 ;  /* 0x0000000d02007c0c */ /* 0x000fc4000c721270 */
[----:B------:R-:W-:-:S07]  /*542f0*/  ISETP.GE.AND P0, PT, R6, UR15, PT ;  /* 0x0000000f06007c0c */ /* 0x000fce000bf06270 */
[----:B------:R-:W-:Y:S01]  /*54300*/  @P2 LOP3.LUT R22, R22, 0x80000000, RZ, 0xfc, !PT ;  /* 0x8000000016162812 */ /* 0x000fe200078efcff */
[----:B-1----:R-:W-:-:S03]  /*54310*/  UMOV UR69, UR7 ;  /* 0x0000000700457c82 */ /* 0x002fc60008000000 */
[----:B------:R-:W-:Y:S01]  /*54320*/  LOP3.LUT R22, R22, 0xdfffffff, RZ, 0xc0, !PT ;  /* 0xdfffffff16167812 */ /* 0x000fe200078ec0ff */
[C---:B------:R-:W-:Y:S01]  /*54330*/  VIADD R7, R25.reuse, 0x136 ;  /* 0x0000013619077836 */ /* 0x040fe20000000000 */
[----:B------:R-:W-:Y:S01]  /*54340*/  UMOV UR71, UR6 ;  /* 0x0000000600477c82 */ /* 0x000fe20008000000 */
[----:B------:R-:W-:Y:S01]  /*54350*/  MOV.SPILL R11, UR69 ;  /* 0x00000045000b7c02 */ /* 0x000fe20009000f00 */
[----:B------:R-:W-:Y:S01]  /*54360*/  VIADD R6, R25, 0x134 ;  /* 0x0000013419067836 */ /* 0x000fe20000000000 */
[----:B------:R-:W-:Y:S01]  /*54370*/  @P1 LOP3.LUT R22, R22, 0x20000000, RZ, 0xfc, !PT ;  /* 0x2000000016161812 */ /* 0x000fe200078efcff */
[----:B------:R-:W1:Y:S01]  /*54380*/  LDCU.64 UR6, c[0x0][0x398] ;  /* 0x00007300ff0677ac */ /* 0x000e620008000a00 */
[----:B------:R-:W-:Y:S02]  /*54390*/  ISETP.LT.AND P1, PT, R4, UR34, !P0 ;  /* 0x0000002204007c0c */ /* 0x000fe4000c721270 */
[----:B------:R-:W-:Y:S01]  /*543a0*/  ISETP.LT.AND P0, PT, R2, UR60, !P0 ;  /* 0x0000003c02007c0c */ /* 0x000fe2000c701270 */
[----:B------:R-:W-:Y:S01]  /*543b0*/  UMOV UR69, UR12 ;  /* 0x0000000c00457c82 */ /* 0x000fe20008000000 */
[----:B------:R-:W1:Y:S01]  /*543c0*/  LDCU.64 UR12, c[0x0][0x398] ;  /* 0x00007300ff0c77ac */ /* 0x000e620008000a00 */
[----:B------:R-:W-:Y:S01]  /*543d0*/  LOP3.LUT R22, R22, 0xfbffffff, RZ, 0xc0, !PT ;  /* 0xfbffffff16167812 */ /* 0x000fe200078ec0ff */
[----:B0-----:R-:W-:Y:S01]  /*543e0*/  UMOV UR5, UR16 ;  /* 0x0000001000057c82 */ /* 0x001fe20008000000 */
[----:B------:R-:W-:Y:S01]  /*543f0*/  UMOV UR55, UR17 ;  /* 0x0000001100377c82 */ /* 0x000fe20008000000 */
[----:B------:R-:W0:Y:S05]  /*54400*/  LDCU.64 UR16, c[0x0][0x398] ;  /* 0x00007300ff1077ac */ /* 0x000e2a0008000a00 */
[----:B------:R-:W-:Y:S01]  /*54410*/  @P1 LOP3.LUT R22, R22, 0x4000000, RZ, 0xfc, !PT ;  /* 0x0400000016161812 */ /* 0x000fe200078efcff */
[----:B------:R-:W0:Y:S03]  /*54420*/  LDCU.64 UR14, c[0x0][0x398] ;  /* 0x00007300ff0e77ac */ /* 0x000e260008000a00 */
[----:B------:R-:W-:-:S04]  /*54430*/  LOP3.LUT R22, R22, 0xfeffffff, RZ, 0xc0, !PT ;  /* 0xfeffffff16167812 */ /* 0x000fc800078ec0ff */
[----:B------:R-:W-:Y:S02]  /*54440*/  @P0 LOP3.LUT R22, R22, 0x1000000, RZ, 0xfc, !PT ;  /* 0x0100000016160812 */ /* 0x000fe400078efcff */
[----:B------:R-:W-:Y:S01]  /*54450*/  ISETP.GE.AND P0, PT, R7, UR43, PT ;  /* 0x0000002b07007c0c */ /* 0x000fe2000bf06270 */
[----:B-1----:R-:W-:Y:S01]  /*54460*/  UMOV UR44, UR12 ;  /* 0x0000000c002c7c82 */ /* 0x002fe20008000000 */
[----:B------:R-:W-:Y:S01]  /*54470*/  UMOV UR60, UR13 ;  /* 0x0000000d003c7c82 */ /* 0x000fe20008000000 */
[----:B------:R-:W1:Y:S01]  /*54480*/  LDCU.64 UR12, c[0x0][0x398] ;  /* 0x00007300ff0c77ac */ /* 0x000e620008000a00 */
[----:B------:R-:W-:Y:S02]  /*54490*/  ISETP.LT.AND P1, PT, R4, UR24, !P0 ;  /* 0x0000001804007c0c */ /* 0x000fe4000c721270 */
[----:B------:R-:W-:Y:S02]  /*544a0*/  ISETP.LT.AND P0, PT, R2, UR76, !P0 ;  /* 0x0000004c02007c0c */ /* 0x000fe4000c701270 */
[----:B------:R-:W-:-:S09]  /*544b0*/  LOP3.LUT R22, R22, 0xffdfffff, RZ, 0xc0, !PT ;  /* 0xffdfffff16167812 */ /* 0x000fd200078ec0ff */
[----:B------:R-:W-:-:S04]  /*544c0*/  @P1 LOP3.LUT R22, R22, 0x200000, RZ, 0xfc, !PT ;  /* 0x0020000016161812 */ /* 0x000fc800078efcff */
[----:B------:R-:W-:Y:S01]  /*544d0*/  LOP3.LUT R22, R22, 0xfffbffff, RZ, 0xc0, !PT ;  /* 0xfffbffff16167812 */ /* 0x000fe200078ec0ff */
[----:B-1----:R-:W-:Y:S01]  /*544e0*/  UMOV UR42, UR12 ;  /* 0x0000000c002a7c82 */ /* 0x002fe20008000000 */
[----:B------:R-:W-:Y:S01]  /*544f0*/  UMOV UR76, UR13 ;  /* 0x0000000d004c7c82 */ /* 0x000fe20008000000 */
[----:B------:R-:W1:Y:S01]  /*54500*/  LDCU.64 UR12, c[0x0][0x398] ;  /* 0x00007300ff0c77ac */ /* 0x000e620008000a00 */
[----:B------:R-:W-:Y:S02]  /*54510*/  @P0 LOP3.LUT R22, R22, 0x40000, RZ, 0xfc, !PT ;  /* 0x0004000016160812 */ /* 0x000fe400078efcff */
[----:B------:R-:W-:Y:S02]  /*54520*/  ISETP.GE.AND P0, PT, R6, UR11, PT ;  /* 0x0000000b06007c0c */ /* 0x000fe4000bf06270 */
[----:B------:R-:W-:Y:S01]  /*54530*/  LOP3.LUT R22, R22, 0xffff7fff, RZ, 0xc0, !PT ;  /* 0xffff7fff16167812 */ /* 0x000fe200078ec0ff */
[C---:B------:R-:W-:Y:S01]  /*54540*/  VIADD R7, R25.reuse, 0x132 ;  /* 0x0000013219077836 */ /* 0x040fe20000000000 */
[----:B------:R-:W-:Y:S01]  /*54550*/  ISETP.LT.AND P1, PT, R4, UR40, !P0 ;  /* 0x0000002804007c0c */ /* 0x000fe2000c721270 */
[----:B------:R-:W-:Y:S01]  /*54560*/  VIADD R6, R25, 0x130 ;  /* 0x0000013019067836 */ /* 0x000fe20000000000 */
[----:B------:R-:W-:Y:S01]  /*54570*/  ISETP.LT.AND P0, PT, R2, UR57, !P0 ;  /* 0x0000003902007c0c */ /* 0x000fe2000c701270 */
[----:B0-----:R-:W-:Y:S01]  /*54580*/  UMOV UR56, UR16 ;  /* 0x0000001000387c82 */ /* 0x001fe20008000000 */
[----:B------:R-:W-:Y:S01]  /*54590*/  UMOV UR64, UR17 ;  /* 0x0000001100407c82 */ /* 0x000fe20008000000 */
[----:B------:R-:W0:Y:S01]  /*545a0*/  LDCU.64 UR16, c[0x0][0x398] ;  /* 0x00007300ff1077ac */ /* 0x000e220008000a00 */
[----:B------:R-:W0:Y:S01]  /*545b0*/  LDCU.64 UR10, c[0x0][0x398] ;  /* 0x00007300ff0a77ac */ /* 0x000e220008000a00 */
[----:B-1----:R-:W-:-:S06]  /*545c0*/  UMOV UR57, UR12 ;  /* 0x0000000c00397c82 */ /* 0x002fcc0008000000 */
[----:B------:R-:W-:Y:S02]  /*545d0*/  @P1 LOP3.LUT R22, R22, 0x8000, RZ, 0xfc, !PT ;  /* 0x0000800016161812 */ /* 0x000fe400078efcff */
[----:B------:R-:W-:Y:S02]  /*545e0*/  R2UR.FILL UR12, R8 ;  /* 0x00000000080c72ca */ /* 0x000fe400004e0000 */
[----:B------:R-:W-:-:S04]  /*545f0*/  LOP3.LUT R22, R22, 0xffffdfff, RZ, 0xc0, !PT ;  /* 0xffffdfff16167812 */ /* 0x000fc800078ec0ff */
[----:B------:R-:W-:Y:S02]  /*54600*/  @P0 LOP3.LUT R22, R22, 0x2000, RZ, 0xfc, !PT ;  /* 0x0000200016160812 */ /* 0x000fe400078efcff */
[----:B------:R-:W-:Y:S02]  /*54610*/  ISETP.GE.AND P0, PT, R7, UR35, PT ;  /* 0x0000002307007c0c */ /* 0x000fe4000bf06270 */
[----:B------:R-:W-:Y:S01]  /*54620*/  LOP3.LUT R22, R22, 0xfffffbff, RZ, 0xc0, !PT ;  /* 0xfffffbff16167812 */ /* 0x000fe200078ec0ff */
[----:B------:R-:W-:Y:S01]  /*54630*/  VIADD R7, R25, 0x12e ;  /* 0x0000012e19077836 */ /* 0x000fe20000000000 */
[----:B------:R-:W-:Y:S01]  /*54640*/  UMOV UR54, UR13 ;  /* 0x0000000d00367c82 */ /* 0x000fe20008000000 */
[----:B------:R-:W-:Y:S01]  /*54650*/  ISETP.LT.AND P2, PT, R4, UR12, !P0 ;  /* 0x0000000c04007c0c */ /* 0x000fe2000c741270 */
[----:B------:R-:W1:Y:S01]  /*54660*/  LDCU.64 UR34, c[0x0][0x398] ;  /* 0x00007300ff2277ac */ /* 0x000e620008000a00 */
[----:B------:R-:W-:Y:S02]  /*54670*/  ISETP.LT.AND P1, PT, R2, UR71, !P0 ;  /* 0x0000004702007c0c */ /* 0x000fe4000c721270 */
[----:B------:R-:W-:-:S09]  /*54680*/  ISETP.GE.AND P0, PT, R6, UR25, PT ;  /* 0x0000001906007c0c */ /* 0x000fd2000bf06270 */
[----:B------:R-:W-:Y:S02]  /*54690*/  @P2 LOP3.LUT R22, R22, 0x400, RZ, 0xfc, !PT ;  /* 0x0000040016162812 */ /* 0x000fe400078efcff */
[----:B------:R-:W-:Y:S01]  /*546a0*/  R2UR.FILL UR13, R9 ;  /* 0x00000000090d72ca */ /* 0x000fe200004e0000 */
[----:B------:R-:W-:Y:S01]  /*546b0*/  VIADD R6, R25, 0x12c ;  /* 0x0000012c19067836 */ /* 0x000fe20000000000 */
[----:B------:R-:W-:Y:S01]  /*546c0*/  LOP3.LUT R22, R22, 0xfffffeff, RZ, 0xc0, !PT ;  /* 0xfffffeff16167812 */ /* 0x000fe200078ec0ff */
[----:B------:R-:W0:Y:S03]  /*546d0*/  LDCU.64 UR24, c[0x0][0x398] ;  /* 0x00007300ff1877ac */ /* 0x000e260008000a00 */
[----:B------:R-:W-:Y:S02]  /*546e0*/  @P1 LOP3.LUT R22, R22, 0x100, RZ, 0xfc, !PT ;  /* 0x0000010016161812 */ /* 0x000fe400078efcff */
[----:B------:R-:W-:-:S02]  /*546f0*/  ISETP.LT.AND P1, PT, R4, UR6, !P0 ;  /* 0x0000000604007c0c */ /* 0x000fc4000c721270 */
[----:B------:R-:W-:Y:S02]  /*54700*/  ISETP.LT.AND P0, PT, R2, UR70, !P0 ;  /* 0x0000004602007c0c */ /* 0x000fe4000c701270 */
[----:B------:R-:W-:-:S09]  /*54710*/  LOP3.LUT R22, R22, 0xffffffdf, RZ, 0xc0, !PT ;  /* 0xffffffdf16167812 */ /* 0x000fd200078ec0ff */
[----:B------:R-:W-:-:S04]  /*54720*/  @P1 LOP3.LUT R22, R22, 0x20, RZ, 0xfc, !PT ;  /* 0x0000002016161812 */ /* 0x000fc800078efcff */
[----:B------:R-:W-:-:S04]  /*54730*/  LOP3.LUT R22, R22, 0xfffffffb, RZ, 0xc0, !PT ;  /* 0xfffffffb16167812 */ /* 0x000fc800078ec0ff */
[----:B------:R-:W-:Y:S02]  /*54740*/  @P0 LOP3.LUT R22, R22, 0x4, RZ, 0xfc, !PT ;  /* 0x0000000416160812 */ /* 0x000fe400078efcff */
[----:B------:R-:W-:Y:S01]  /*54750*/  ISETP.GE.AND P0, PT, R7, UR41, PT ;  /* 0x0000002907007c0c */ /* 0x000fe2000bf06270 */
[----:B------:R-:W-:Y:S01]  /*54760*/  VIADD R7, R25, 0x12a ;  /* 0x0000012a19077836 */ /* 0x000fe20000000000 */
[----:B------:R-:W0:Y:S02]  /*54770*/  LDCU.64 UR40, c[0x0][0x398] ;  /* 0x00007300ff2877ac */ /* 0x000e240008000a00 */
[----:B------:R-:W-:Y:S02]  /*54780*/  ISETP.LT.AND P1, PT, R4, UR36, !P0 ;  /* 0x0000002404007c0c */ /* 0x000fe4000c721270 */
[----:B------:R-:W-:-:S11]  /*54790*/  ISETP.LT.AND P0, PT, R2, UR53, !P0 ;  /* 0x0000003502007c0c */ /* 0x000fd6000c701270 */
[----:B------:R-:W-:-:S04]  /*547a0*/  @P1 LOP3.LUT R0, R0, 0x80000000, RZ, 0xfc, !PT ;  /* 0x8000000000001812 */ /* 0x000fc800078efcff */
[----:B------:R-:W-:-:S04]  /*547b0*/  LOP3.LUT R0, R0, 0xdfffffff, RZ, 0xc0, !PT ;  /* 0xdfffffff00007812 */ /* 0x000fc800078ec0ff */
[----:B------:R-:W-:Y:S02]  /*547c0*/  @P0 LOP3.LUT R0, R0, 0x20000000, RZ, 0xfc, !PT ;  /* 0x2000000000000812 */ /* 0x000fe400078efcff */
[----:B------:R-:W-:Y:S02]  /*547d0*/  ISETP.GE.AND P0, PT, R6, UR13, PT ;  /* 0x0000000d06007c0c */ /* 0x000fe4000bf06270 */
[----:B------:R-:W-:Y:S01]  /*547e0*/  LOP3.LUT R0, R0, 0xfbffffff, RZ, 0xc0, !PT ;  /* 0xfbffffff00007812 */ /* 0x000fe200078ec0ff */
[----:B------:R-:W-:Y:S01]  /*547f0*/  VIADD R6, R25, 0x128 ;  /* 0x0000012819067836 */ /* 0x000fe20000000000 */
[----:B------:R-:W-:Y:S01]  /*54800*/  ISETP.LT.AND P1, PT, R4, UR38, !P0 ;  /* 0x0000002604007c0c */ /* 0x000fe2000c721270 */
[----:B0-----:R-:W-:Y:S01]  /*54810*/  UMOV UR71, UR40 ;  /* 0x0000002800477c82 */ /* 0x001fe20008000000 */
[----:B------:R-:W-:Y:S01]  /*54820*/  ISETP.LT.AND P0, PT, R2, UR52, !P0 ;  /* 0x0000003402007c0c */ /* 0x000fe2000c701270 */
[----:B------:R-:W-:Y:S01]  /*54830*/  UMOV UR53, UR41 ;  /* 0x0000002900357c82 */ /* 0x000fe20008000000 */
[----:B------:R-:W-:Y:S01]  /*54840*/  UMOV UR38, UR69 ;  /* 0x0000004500267c82 */ /* 0x000fe20008000000 */
[----:B------:R-:W0:Y:S01]  /*54850*/  LDCU.64 UR40, c[0x0][0x398] ;  /* 0x00007300ff2877ac */ /* 0x000e220008000a00 */
[----:B------:R-:W-:Y:S01]  /*54860*/  UMOV UR70, UR24 ;  /* 0x0000001800467c82 */ /* 0x000fe20008000000 */
[----:B------:R-:W-:Y:S01]  /*54870*/  UMOV UR49, UR25 ;  /* 0x0000001900317c82 */ /* 0x000fe20008000000 */
[----:B------:R-:W0:Y:S05]  /*54880*/  LDCU.64 UR24, c[0x0][0x398] ;  /* 0x00007300ff1877ac */ /* 0x000e2a0008000a00 */
[----:B------:R-:W-:Y:S01]  /*54890*/  @P1 LOP3.LUT R0, R0, 0x4000000, RZ, 0xfc, !PT ;  /* 0x0400000000001812 */ /* 0x000fe200078efcff */
[----:B------:R-:W1:Y:S03]  /*548a0*/  LDCU.64 UR12, c[0x0][0x398] ;  /* 0x00007300ff0c77ac */ /* 0x000e660008000a00 */
[----:B------:R-:W-:-:S04]  /*548b0*/  LOP3.LUT R0, R0, 0xfeffffff, RZ, 0xc0, !PT ;  /* 0xfeffffff00007812 */ /* 0x000fc800078ec0ff */
[----:B------:R-:W-:Y:S02]  /*548c0*/  @P0 LOP3.LUT R0, R0, 0x1000000, RZ, 0xfc, !PT ;  /* 0x0100000000000812 */ /* 0x000fe400078efcff */
[----:B------:R-:W-:Y:S02]  /*548d0*/  ISETP.GE.AND P0, PT, R7, UR7, PT ;  /* 0x0000000707007c0c */ /* 0x000fe4000bf06270 */
[----:B------:R-:W-:Y:S01]  /*548e0*/  LOP3.LUT R0, R0, 0xffdfffff, RZ, 0xc0, !PT ;  /* 0xffdfffff00007812 */ /* 0x000fe200078ec0ff */
[----:B------:R-:W-:Y:S01]  /*548f0*/  VIADD R7, R25, 0x126 ;  /* 0x0000012619077836 */ /* 0x000fe20000000000 */
[----:B----4-:R-:W-:Y:S01]  /*54900*/  ISETP.LT.AND P2, PT, R4, UR8, !P0 ;  /* 0x0000000804007c0c */ /* 0x010fe2000c741270 */
[----:B0-----:R-:W-:Y:S01]  /*54910*/  UMOV UR43, UR40 ;  /* 0x00000028002b7c82 */ /* 0x001fe20008000000 */
[----:B------:R-:W-:Y:S01]  /*54920*/  ISETP.LT.AND P1, PT, R2, UR75, !P0 ;  /* 0x0000004b02007c0c */ /* 0x000fe2000c721270 */
[----:B------:R-:W0:Y:S01]  /*54930*/  LDCU.64 UR6, c[0x0][0x398] ;  /* 0x00007300ff0677ac */ /* 0x000e220008000a00 */
[----:B------:R-:W-:-:S09]  /*54940*/  ISETP.GE.AND P0, PT, R6, UR37, PT ;  /* 0x0000002506007c0c */ /* 0x000fd2000bf06270 */
[----:B------:R-:W-:Y:S01]  /*54950*/  @P2 LOP3.LUT R0, R0, 0x200000, RZ, 0xfc, !PT ;  /* 0x0020000000002812 */ /* 0x000fe200078efcff */
[----:B------:R-:W-:Y:S01]  /*54960*/  VIADD R6, R25, 0x124 ;  /* 0x0000012419067836 */ /* 0x000fe20000000000 */
[----:B------:R-:W-:Y:S01]  /*54970*/  UMOV UR40, UR44 ;  /* 0x0000002c00287c82 */ /* 0x000fe20008000000 */
[----:B------:R-:W-:Y:S01]  /*54980*/  LOP3.LUT R19, R19, 0xbfffffff, RZ, 0xc0, !PT ;  /* 0xbfffffff13137812 */ /* 0x000fe200078ec0ff */
[----:B------:R-:W4:Y:S01]  /*54990*/  LDCU.64 UR36, c[0x0][0x398] ;  /* 0x00007300ff2477ac */ /* 0x000f220008000a00 */
[----:B------:R-:W-:-:S04]  /*549a0*/  LOP3.LUT R0, R0, 0xfffbffff, RZ, 0xc0, !PT ;  /* 0xfffbffff00007812 */ /* 0x000fc800078ec0ff */
[----:B------:R-:W-:Y:S02]  /*549b0*/  @P1 LOP3.LUT R0, R0, 0x40000, RZ, 0xfc, !PT ;  /* 0x0004000000001812 */ /* 0x000fe400078efcff */
[----:B------:R-:W-:Y:S02]  /*549c0*/  ISETP.LT.AND P1, PT, R4, UR32, !P0 ;  /* 0x0000002004007c0c */ /* 0x000fe4000c721270 */
[----:B------:R-:W-:Y:S01]  /*549d0*/  ISETP.LT.AND P0, PT, R2, UR68, !P0 ;  /* 0x0000004402007c0c */ /* 0x000fe2000c701270 */
[----:B------:R-:W0:Y:S01]  /*549e0*/  LDCU.64 UR68, c[0x0][0x398] ;  /* 0x00007300ff4477ac */ /* 0x000e220008000a00 */
[----:B------:R-:W-:-:S09]  /*549f0*/  LOP3.LUT R0, R0, 0xffff7fff, RZ, 0xc0, !PT ;  /* 0xffff7fff00007812 */ /* 0x000fd200078ec0ff */
[----:B------:R-:W-:-:S04]  /*54a00*/  @P1 LOP3.LUT R0, R0, 0x8000, RZ, 0xfc, !PT ;  /* 0x0000800000001812 */ /* 0x000fc800078efcff */
[----:B------:R-:W-:-:S04]  /*54a10*/  LOP3.LUT R0, R0, 0xffffdfff, RZ, 0xc0, !PT ;  /* 0xffffdfff00007812 */ /* 0x000fc800078ec0ff */
[----:B------:R-:W-:Y:S02]  /*54a20*/  @P0 LOP3.LUT R0, R0, 0x2000, RZ, 0xfc, !PT ;  /* 0x0000200000000812 */ /* 0x000fe400078efcff */
[----:B------:R-:W-:-:S04]  /*54a30*/  ISETP.GE.AND P0, PT, R7, UR39, PT ;  /* 0x0000002707007c0c */ /* 0x000fc8000bf06270 */
[----:B------:R-:W-:Y:S02]  /*54a40*/  ISETP.LT.AND P1, PT, R4, UR30, !P0 ;  /* 0x0000001e04007c0c */ /* 0x000fe4000c721270 */
[----:B------:R-:W-:Y:S02]  /*54a50*/  ISETP.LT.AND P0, PT, R2, UR4, !P0 ;  /* 0x0000000402007c0c */ /* 0x000fe4000c701270 */
[----:B------:R-:W-:-:S09]  /*54a60*/  LOP3.LUT R0, R0, 0xfffffbff, RZ, 0xc0, !PT ;  /* 0xfffffbff00007812 */ /* 0x000fd200078ec0ff */
[----:B------:R-:W-:-:S04]  /*54a70*/  @P1 LOP3.LUT R0, R0, 0x400, RZ, 0xfc, !PT ;  /* 0x0000040000001812 */ /* 0x000fc800078efcff */
[----:B------:R-:W-:-:S04]  /*54a80*/  LOP3.LUT R0, R0, 0xfffffeff, RZ, 0xc0, !PT ;  /* 0xfffffeff00007812 */ /* 0x000fc800078ec0ff */
[----:B------:R-:W-:Y:S02]  /*54a90*/  @P0 LOP3.LUT R0, R0, 0x100, RZ, 0xfc, !PT ;  /* 0x0000010000000812 */ /* 0x000fe400078efcff */
[----:B------:R-:W-:Y:S02]  /*54aa0*/  ISETP.GE.AND P0, PT, R6, UR9, PT ;  /* 0x0000000906007c0c */ /* 0x000fe4000bf06270 */
[----:B------:R-:W-:Y:S01]  /*54ab0*/  LOP3.LUT R0, R0, 0xffffffdf, RZ, 0xc0, !PT ;  /* 0xffffffdf00007812 */ /* 0x000fe200078ec0ff */
[C---:B------:R-:W-:Y:S01]  /*54ac0*/  VIADD R7, R25.reuse, 0x122 ;  /* 0x0000012219077836 */ /* 0x040fe20000000000 */
[----:B------:R-:W-:Y:S01]  /*54ad0*/  ISETP.LT.AND P1, PT, R4, UR28, !P0 ;  /* 0x0000001c04007c0c */ /* 0x000fe2000c721270 */
[----:B------:R-:W-:Y:S01]  /*54ae0*/  VIADD R6, R25, 0x120 ;  /* 0x0000012019067836 */ /* 0x000fe20000000000 */
[----:B------:R-:W-:Y:S01]  /*54af0*/  ISETP.LT.AND P0, PT, R2, UR74, !P0 ;  /* 0x0000004a02007c0c */ /* 0x000fe2000c701270 */
[----:B----4-:R-:W-:Y:S01]  /*54b00*/  UMOV UR45, UR36 ;  /* 0x00000024002d7c82 */ /* 0x010fe20008000000 */
[----:B------:R-:W-:Y:S01]  /*54b10*/  UMOV UR47, UR37 ;  /* 0x00000025002f7c82 */ /* 0x000fe20008000000 */
[----:B------:R-:W4:Y:S01]  /*54b20*/  LDCU.64 UR36, c[0x0][0x398] ;  /* 0x00007300ff2477ac */ /* 0x000f220008000a00 */
[----:B0-----:R-:W-:Y:S01]  /*54b30*/  UMOV UR44, UR68 ;  /* 0x00000044002c7c82 */ /* 0x001fe20008000000 */
[----:B------:R-:W0:Y:S06]  /*54b40*/  LDCU.64 UR8, c[0x0][0x398] ;  /* 0x00007300ff0877ac */ /* 0x000e2c0008000a00 */
[----:B------:R-:W-:Y:S01]  /*54b50*/  @P1 LOP3.LUT R0, R0, 0x20, RZ, 0xfc, !PT ;  /* 0x0000002000001812 */ /* 0x000fe200078efcff */
[----:B------:R-:W0:Y:S03]  /*54b60*/  LDCU.64 UR74, c[0x0][0x398] ;  /* 0x00007300ff4a77ac */ /* 0x000e260008000a00 */
        /* <DEDUP_REMOVED lines=14> */
[----:B------:R-:W-:Y:S01]  /*54c50*/  UMOV UR26, UR40 ;  /* 0x00000028001a7c82 */ /* 0x000fe20008000000 */
[----:B------:R-:W-:Y:S01]  /*54c60*/  ISETP.LT.AND P0, PT, R2, UR50, !P0 ;  /* 0x0000003202007c0c */ /* 0x000fe2000c701270 */
[----:B0-----:R-:W-:Y:S01]  /*54c70*/  UMOV UR28, UR74 ;  /* 0x0000004a001c7c82 */ /* 0x001fe20008000000 */
[----:B------:R-:W0:Y:S09]  /*54c80*/  LDCU.64 UR30, c[0x0][0x398] ;  /* 0x00007300ff1e77ac */ /* 0x000e320008000a00 */
        /* <DEDUP_REMOVED lines=10> */
[----:B------:R-:W-:-:S04]  /*54d30*/  ISETP.GE.AND P0, PT, R6, UR27, PT ;  /* 0x0000001b06007c0c */ /* 0x000fc8000bf06270 */
[----:B------:R-:W-:Y:S02]  /*54d40*/  ISETP.LT.AND P1, PT, R4, UR18, !P0 ;  /* 0x0000001204007c0c */ /* 0x000fe4000c721270 */
[----:B------:R-:W-:Y:S02]  /*54d50*/  ISETP.LT.AND P0, PT, R2, UR56, !P0 ;  /* 0x0000003802007c0c */ /* 0x000fe4000c701270 */
[----:B------:R-:W-:Y:S01]  /*54d60*/  LOP3.LUT R20, R20, 0xffbfffff, RZ, 0xc0, !PT ;  /* 0xffbfffff14147812 */ /* 0x000fe200078ec0ff */
[----:B------:R-:W-:-:S08]  /*54d70*/  VIADD R7, R25, 0x11a ;  /* 0x0000011a19077836 */ /* 0x000fd00000000000 */
[----:B------:R-:W-:-:S04]  /*54d80*/  @P1 LOP3.LUT R20, R20, 0x400000, RZ, 0xfc, !PT ;  /* 0x0040000014141812 */ /* 0x000fc800078efcff */
[----:B------:R-:W-:-:S04]  /*54d90*/  LOP3.LUT R20, R20, 0xffdfffff, RZ, 0xc0, !PT ;  /* 0xffdfffff14147812 */ /* 0x000fc800078ec0ff */
[----:B------:R-:W-:Y:S02]  /*54da0*/  @P0 LOP3.LUT R20, R20, 0x200000, RZ, 0xfc, !PT ;  /* 0x0020000014140812 */ /* 0x000fe400078efcff */
[----:B------:R-:W-:-:S04]  /*54db0*/  ISETP.GE.AND P0, PT, R7, UR21, PT ;  /* 0x0000001507007c0c */ /* 0x000fc8000bf06270 */
[----:B------:R-:W-:Y:S02]  /*54dc0*/  ISETP.LT.AND P1, PT, R4, UR16, !P0 ;  /* 0x0000001004007c0c */ /* 0x000fe4000c721270 */
[----:B------:R-:W-:Y:S02]  /*54dd0*/  ISETP.LT.AND P0, PT, R2, UR26, !P0 ;  /* 0x0000001a02007c0c */ /* 0x000fe4000c701270 */
[----:B------:R-:W-:Y:S01]  /*54de0*/  LOP3.LUT R20, R20, 0xfffbffff, RZ, 0xc0, !PT ;  /* 0xfffbffff14147812 */ /* 0x000fe200078ec0ff */
[C---:B------:R-:W-:Y:S01]  /*54df0*/  VIADD R6, R25.reuse, 0x118 ;  /* 0x0000011819067836 */ /* 0x040fe20000000000 */
[----:B------:R-:W-:Y:S01]  /*54e00*/  UMOV UR22, UR57 ;  /* 0x0000003900167c82 */ /* 0x000fe20008000000 */
[----:B------:R-:W-:Y:S01]  /*54e10*/  VIADD R7, R25, 0x116 ;  /* 0x0000011619077836 */ /* 0x000fe20000000000 */
[----:B------:R-:W-:Y:S01]  /*54e20*/  UMOV UR18, UR28 ;  /* 0x0000001c00127c82 */ /* 0x000fe20008000000 */
[----:B------:R-:W-:Y:S01]  /*54e30*/  UMOV UR52, UR41 ;  /* 0x0000002900347c82 */ /* 0x000fe20008000000 */
[----:B------:R-:W-:Y:S01]  /*54e40*/  R2UR.FILL UR74, R12 ;  /* 0x000000000c4a72ca */ /* 0x000fe200004e0000 */
[----:B0-----:R-:W-:Y:S01]  /*54e50*/  UMOV UR20, UR30 ;  /* 0x0000001e00147c82 */ /* 0x001fe20008000000 */
[----:B------:R-:W-:Y:S01]  /*54e60*/  UMOV UR38, UR31 ;  /* 0x0000001f00267c82 */ /* 0x000fe20008000000 */
[----:B------:R-:W-:Y:S01]  /*54e70*/  @P1 LOP3.LUT R20, R20, 0x40000, RZ, 0xfc, !PT ;  /* 0x0004000014141812 */ /* 0x000fe200078efcff */
[----:B------:R-:W-:Y:S01]  /*54e80*/  UMOV UR41, UR75 ;  /* 0x0000004b00297c82 */ /* 0x000fe20008000000 */
[----:B------:R-:W-:Y:S01]  /*54e90*/  UMOV UR16, UR20 ;  /* 0x0000001400107c82 */ /* 0x000fe20008000000 */
[----:B------:R-:W0:Y:S01]  /*54ea0*/  LDCU.64 UR30, c[0x0][0x398] ;  /* 0x00007300ff1e77ac */ /* 0x000e220008000a00 */
[----:B------:R-:W-:-:S02]  /*54eb0*/  LOP3.LUT R20, R20, 0xfffdffff, RZ, 0xc0, !PT ;  /* 0xfffdffff14147812 */ /* 0x000fc400078ec0ff */
[----:B------:R-:W-:Y:S01]  /*54ec0*/  R2UR.FILL UR75, R13 ;  /* 0x000000000d4b72ca */ /* 0x000fe200004e0000 */
[----:B------:R-:W-:Y:S01]  /*54ed0*/  UMOV UR40, UR46 ;  /* 0x0000002e00287c82 */ /* 0x000fe20008000000 */
[----:B------:R-:W-:Y:S01]  /*54ee0*/  @P0 LOP3.LUT R20, R20, 0x20000, RZ, 0xfc, !PT ;  /* 0x0002000014140812 */ /* 0x000fe200078efcff */
[----:B------:R-:W0:Y:S01]  /*54ef0*/  LDCU.64 UR28, c[0x0][0x398] ;  /* 0x00007300ff1c77ac */ /* 0x000e220008000a00 */
[----:B------:R-:W-:Y:S01]  /*54f00*/  ISETP.GE.AND P0, PT, R6, UR23, PT ;  /* 0x0000001706007c0c */ /* 0x000fe2000bf06270 */
[----:B------:R-:W-:-:S03]  /*54f10*/  UMOV UR50, UR74 ;  /* 0x0000004a00327c82 */ /* 0x000fc60008000000 */
[----:B------:R-:W-:Y:S01]  /*54f20*/  ISETP.LT.AND P1, PT, R4, UR14, !P0 ;  /* 0x0000000e04007c0c */ /* 0x000fe2000c721270 */
[----:B------:R-:W0:Y:S01]  /*54f30*/  LDCU.64 UR56, c[0x0][0x398] ;  /* 0x00007300ff3877ac */ /* 0x000e220008000a00 */
[----:B------:R-:W-:Y:S02]  /*54f40*/  ISETP.LT.AND P0, PT, R2, UR42, !P0 ;  /* 0x0000002a02007c0c */ /* 0x000fe4000c701270 */
[----:B------:R-:W-:Y:S01]  /*54f50*/  LOP3.LUT R20, R20, 0xffffbfff, RZ, 0xc0, !PT ;  /* 0xffffbfff14147812 */ /* 0x000fe200078ec0ff */
[----:B------:R-:W0:Y:S01]  /*54f60*/  LDCU.64 UR20, c[0x0][0x398] ;  /* 0x00007300ff1477ac */ /* 0x000e220008000a00 */
[----:B------:R-:W0:Y:S07]  /*54f70*/  LDCU.64 UR26, c[0x0][0x398] ;  /* 0x00007300ff1a77ac */ /* 0x000e2e0008000a00 */
[----:B------:R-:W-:-:S04]  /*54f80*/  @P1 LOP3.LUT R20, R20, 0x4000, RZ, 0xfc, !PT ;  /* 0x0000400014141812 */ /* 0x000fc800078efcff */
[----:B------:R-:W-:-:S04]  /*54f90*/  LOP3.LUT R20, R20, 0xffffdfff, RZ, 0xc0, !PT ;  /* 0xffffdfff14147812 */ /* 0x000fc800078ec0ff */
[----:B------:R-:W-:Y:S02]  /*54fa0*/  @P0 LOP3.LUT R20, R20, 0x2000, RZ, 0xfc, !PT ;  /* 0x0000200014140812 */ /* 0x000fe400078efcff */
[----:B------:R-:W-:-:S04]  /*54fb0*/  ISETP.GE.AND P0, PT, R7, UR19, PT ;  /* 0x0000001307007c0c */ /* 0x000fc8000bf06270 */
[----:B------:R-:W-:Y:S02]  /*54fc0*/  ISETP.LT.AND P2, PT, R4, UR10, !P0 ;  /* 0x0000000a04007c0c */ /* 0x000fe4000c741270 */
[----:B------:R-:W-:Y:S02]  /*54fd0*/  ISETP.LT.AND P1, PT, R2, UR22, !P0 ;  /* 0x0000001602007c0c */ /* 0x000fe4000c721270 */
[----:B------:R-:W-:Y:S01]  /*54fe0*/  LOP3.LUT R20, R20, 0xfffffbff, RZ, 0xc0, !PT ;  /* 0xfffffbff14147812 */ /* 0x000fe200078ec0ff */
[C---:B------:R-:W-:Y:S02]  /*54ff0*/  VIADD R6, R25.reuse, 0x114 ;  /* 0x0000011419067836 */ /* 0x040fe40000000000 */
[----:B------:R-:W-:Y:S01]  /*55000*/  VIADD R7, R25, 0x112 ;  /* 0x0000011219077836 */ /* 0x000fe20000000000 */
[----:B------:R-:W-:Y:S01]  /*55010*/  UMOV UR14, UR43 ;  /* 0x0000002b000e7c82 */ /* 0x000fe20008000000 */
[----:B------:R-:W-:Y:S01]  /*55020*/  UMOV UR10, UR18 ;  /* 0x00000012000a7c82 */ /* 0x000fe20008000000 */
[----:B------:R-:W-:Y:S01]  /*55030*/  UMOV UR46, UR75 ;  /* 0x0000004b002e7c82 */ /* 0x000fe20008000000 */
[----:B------:R-:W0:Y:S02]  /*55040*/  LDCU.64 UR22, c[0x0][0x398] ;  /* 0x00007300ff1677ac */ /* 0x000e240008000a00 */
[----:B------:R-:W-:-:S02]  /*55050*/  @P2 LOP3.LUT R20, R20, 0x400, RZ, 0xfc, !PT ;  /* 0x0000040014142812 */ /* 0x000fc400078efcff */
[----:B------:R-:W-:Y:S01]  /*55060*/  ISETP.GE.AND P0, PT, R6, UR17, PT ;  /* 0x0000001106007c0c */ /* 0x000fe2000bf06270 */
[----:B------:R-:W0:Y:S01]  /*55070*/  LDCU.64 UR74, c[0x0][0x398] ;  /* 0x00007300ff4a77ac */ /* 0x000e220008000a00 */
[----:B------:R-:W-:Y:S01]  /*55080*/  LOP3.LUT R20, R20, 0xfffffdff, RZ, 0xc0, !PT ;  /* 0xfffffdff14147812 */ /* 0x000fe200078ec0ff */
[----:B------:R-:W0:Y:S03]  /*55090*/  LDCU.64 UR42, c[0x0][0x398] ;  /* 0x00007300ff2a77ac */ /* 0x000e260008000a00 */
[----:B------:R-:W-:Y:S02]  /*550a0*/  @P1 LOP3.LUT R20, R20, 0x200, RZ, 0xfc, !PT ;  /* 0x0000020014141812 */ /* 0x000fe400078efcff */
[----:B-1----:R-:W-:Y:S01]  /*550b0*/  ISETP.LT.AND P1, PT, R4, UR34, !P0 ;  /* 0x0000002204007c0c */ /* 0x002fe2000c721270 */
[----:B------:R-:W1:Y:S01]  /*550c0*/  LDCU.64 UR18, c[0x0][0x398] ;  /* 0x00007300ff1277ac */ /* 0x000e620008000a00 */
[----:B------:R-:W-:-:S02]  /*550d0*/  ISETP.LT.AND P0, PT, R2, UR70, !P0 ;  /* 0x0000004602007c0c */ /* 0x000fc4000c701270 */
[----:B------:R-:W-:-:S09]  /*550e0*/  LOP3.LUT R20, R20, 0xffffffbf, RZ, 0xc0, !PT ;  /* 0xffffffbf14147812 */ /* 0x000fd200078ec0ff */
[----:B------:R-:W-:-:S04]  /*550f0*/  @P1 LOP3.LUT R20, R20, 0x40, RZ, 0xfc, !PT ;  /* 0x0000004014141812 */ /* 0x000fc800078efcff */
[----:B------:R-:W-:-:S04]  /*55100*/  LOP3.LUT R20, R20, 0xffffffdf, RZ, 0xc0, !PT ;  /* 0xffffffdf14147812 */ /* 0x000fc800078ec0ff */
[----:B------:R-:W-:Y:S02]  /*55110*/  @P0 LOP3.LUT R20, R20, 0x20, RZ, 0xfc, !PT ;  /* 0x0000002014140812 */ /* 0x000fe400078efcff */
[----:B------:R-:W-:-:S04]  /*55120*/  ISETP.GE.AND P0, PT, R7, UR15, PT ;  /* 0x0000000f07007c0c */ /* 0x000fc8000bf06270 */
[----:B------:R-:W-:Y:S01]  /*55130*/  ISETP.LT.AND P1, PT, R4, UR24, !P0 ;  /* 0x0000001804007c0c */ /* 0x000fe2000c721270 */
[----:B------:R-:W-:Y:S01]  /*55140*/  UMOV UR17, UR71 ;  /* 0x0000004700117c82 */ /* 0x000fe20008000000 */
[----:B------:R-:W-:Y:S01]  /*55150*/  LOP3.LUT R20, R20, 0xfffffffb, RZ, 0xc0, !PT ;  /* 0xfffffffb14147812 */ /* 0x000fe200078ec0ff */
[C---:B------:R-:W-:Y:S01]  /*55160*/  VIADD R6, R25.reuse, 0x110 ;  /* 0x0000011019067836 */ /* 0x040fe20000000000 */
[----:B------:R-:W-:Y:S01]  /*55170*/  ISETP.LT.AND P0, PT, R2, UR17, !P0 ;  /* 0x0000001102007c0c */ /* 0x000fe2000c701270 */
[----:B------:R-:W-:Y:S01]  /*55180*/  VIADD R7, R25, 0x10e ;  /* 0x0000010e19077836 */ /* 0x000fe20000000000 */
[----:B------:R-:W-:Y:S01]  /*55190*/  UMOV UR24, UR16 ;  /* 0x0000001000187c82 */ /* 0x000fe20008000000 */
[----:B0-----:R-:W-:Y:S01]  /*551a0*/  UMOV UR39, UR74 ;  /* 0x0000004a00277c82 */ /* 0x001fe20008000000 */
[----:B---3--:R-:W-:Y:S01]  /*551b0*/  LOP3.LUT R18, R18, 0xbfffffff, RZ, 0xc0, !PT ;  /* 0xbfffffff12127812 */ /* 0x008fe200078ec0ff */
[----:B------:R-:W0:Y:S04]  /*551c0*/  LDCU.64 UR70, c[0x0][0x398] ;  /* 0x00007300ff4677ac */ /* 0x000e280008000a00 */
[----:B------:R-:W-:Y:S01]  /*551d0*/  @P1 LOP3.LUT R20, R20, 0x4, RZ, 0xfc, !PT ;  /* 0x0000000414141812 */ /* 0x000fe200078efcff */
[----:B------:R-:W3:Y:S03]  /*551e0*/  LDCU.64 UR16, c[0x0][0x398] ;  /* 0x00007300ff1077ac */ /* 0x000ee60008000a00 */
[----:B------:R-:W-:-:S04]  /*551f0*/  LOP3.LUT R20, R20, 0xfffffffd, RZ, 0xc0, !PT ;  /* 0xfffffffd14147812 */ /* 0x000fc800078ec0ff */
[----:B------:R-:W-:Y:S02]  /*55200*/  @P0 LOP3.LUT R20, R20, 0x2, RZ, 0xfc, !PT ;  /* 0x0000000214140812 */ /* 0x000fe400078efcff */
[----:B------:R-:W-:-:S04]  /*55210*/  ISETP.GE.AND P0, PT, R6, UR11, PT ;  /* 0x0000000b06007c0c */ /* 0x000fc8000bf06270 */
[----:B------:R-:W-:Y:S02]  /*55220*/  ISETP.LT.AND P1, PT, R4, UR12, !P0 ;  /* 0x0000000c04007c0c */ /* 0x000fe4000c721270 */
[----:B------:R-:W-:Y:S01]  /*55230*/  ISETP.LT.AND P0, PT, R2, UR14, !P0 ;  /* 0x0000000e02007c0c */ /* 0x000fe2000c701270 */
[----:B------:R-:W-:Y:S01]  /*55240*/  VIADD R6, R25, 0x10c ;  /* 0x0000010c19067836 */ /* 0x000fe20000000000 */
[----:B------:R-:W-:Y:S01]  /*55250*/  UMOV UR12, UR10 ;  /* 0x0000000a000c7c82 */ /* 0x000fe20008000000 */
[----:B------:R-:W0:Y:S01]  /*55260*/  LDCU.64 UR10, c[0x0][0x398] ;  /* 0x00007300ff0a77ac */ /* 0x000e220008000a00 */
[----:B------:R-:W0:Y:S07]  /*55270*/  LDCU.64 UR14, c[0x0][0x398] ;  /* 0x00007300ff0e77ac */ /* 0x000e2e0008000a00 */
[----:B------:R-:W-:-:S04]  /*55280*/  @P1 LOP3.LUT R19, R19, 0x40000000, RZ, 0xfc, !PT ;  /* 0x4000000013131812 */ /* 0x000fc800078efcff */
[----:B------:R-:W-:-:S04]  /*55290*/  LOP3.LUT R19, R19, 0xdfffffff, RZ, 0xc0, !PT ;  /* 0xdfffffff13137812 */ /* 0x000fc800078ec0ff */
[----:B------:R-:W-:Y:S02]  /*552a0*/  @P0 LOP3.LUT R19, R19, 0x20000000, RZ, 0xfc, !PT ;  /* 0x2000000013130812 */ /* 0x000fe400078efcff */
[----:B------:R-:W-:Y:S02]  /*552b0*/  ISETP.GE.AND P0, PT, R7, UR35, PT ;  /* 0x0000002307007c0c */ /* 0x000fe4000bf06270 */
[----:B------:R-:W-:Y:S01]  /*552c0*/  LOP3.LUT R19, R19, 0xfbffffff, RZ, 0xc0, !PT ;  /* 0xfbffffff13137812 */ /* 0x000fe200078ec0ff */
[----:B------:R-:W-:Y:S01]  /*552d0*/  VIADD R7, R25, 0x10a ;  /* 0x0000010a19077836 */ /* 0x000fe20000000000 */
[----:B------:R-:W-:Y:S01]  /*552e0*/  ISETP.LT.AND P1, PT, R4, UR6, !P0 ;  /* 0x0000000604007c0c */ /* 0x000fe2000c721270 */
[----:B------:R-:W0:Y:S01]  /*552f0*/  LDCU.64 UR34, c[0x0][0x398] ;  /* 0x00007300ff2277ac */ /* 0x000e220008000a00 */
[----:B------:R-:W-:-:S11]  /*55300*/  ISETP.LT.AND P0, PT, R2, UR45, !P0 ;  /* 0x0000002d02007c0c */ /* 0x000fd6000c701270 */
[----:B------:R-:W-:-:S04]  /*55310*/  @P1 LOP3.LUT R19, R19, 0x4000000, RZ, 0xfc, !PT ;  /* 0x0400000013131812 */ /* 0x000fc800078efcff */
[----:B------:R-:W-:-:S04]  /*55320*/  LOP3.LUT R19, R19, 0xfdffffff, RZ, 0xc0, !PT ;  /* 0xfdffffff13137812 */ /* 0x000fc800078ec0ff */
[----:B------:R-:W-:Y:S02]  /*55330*/  @P0 LOP3.LUT R19, R19, 0x2000000, RZ, 0xfc, !PT ;  /* 0x0200000013130812 */ /* 0x000fe400078efcff */
[----:B------:R-:W-:-:S04]  /*55340*/  ISETP.GE.AND P0, PT, R6, UR25, PT ;  /* 0x0000001906007c0c */ /* 0x000fc8000bf06270 */
[----:B----4-:R-:W-:Y:S02]  /*55350*/  ISETP.LT.AND P1, PT, R4, UR36, !P0 ;  /* 0x0000002404007c0c */ /* 0x010fe4000c721270 */
        /* <DEDUP_REMOVED lines=14> */
[----:B------:R-:W-:Y:S01]  /*55440*/  UMOV UR36, UR60 ;  /* 0x0000003c00247c82 */ /* 0x000fe20008000000 */
[----:B------:R-:W4:Y:S02]  /*55450*/  LDCU.64 UR12, c[0x0][0x398] ;  /* 0x00007300ff0c77ac */ /* 0x000f240008000a00 */
[----:B------:R-:W-:-:S02]  /*55460*/  @P2 LOP3.LUT R19, R19, 0x40000, RZ, 0xfc, !PT ;  /* 0x0004000013132812 */ /* 0x000fc400078efcff */
[----:B------:R-:W-:Y:S01]  /*55470*/  ISETP.GE.AND P0, PT, R6, UR7, PT ;  /* 0x0000000706007c0c */ /* 0x000fe2000bf06270 */
[----:B------:R-:W-:Y:S01]  /*55480*/  UMOV UR50, UR66 ;  /* 0x0000004200327c82 */ /* 0x000fe20008000000 */
[----:B------:R-:W-:Y:S01]  /*55490*/  LOP3.LUT R19, R19, 0xfffdffff, RZ, 0xc0, !PT ;  /* 0xfffdffff13137812 */ /* 0x000fe200078ec0ff */
[----:B------:R-:W-:Y:S01]  /*554a0*/  VIADD R6, R25, 0x104 ;  /* 0x0000010419067836 */ /* 0x000fe20000000000 */
[----:B------:R-:W0:Y:S02]  /*554b0*/  LDCU.64 UR66, c[0x0][0x398] ;  /* 0x00007300ff4277ac */ /* 0x000e240008000a00 */
[----:B------:R-:W-:Y:S02]  /*554c0*/  @P1 LOP3.LUT R19, R19, 0x20000, RZ, 0xfc, !PT ;  /* 0x0002000013131812 */ /* 0x000fe400078efcff */
[----:B------:R-:W-:Y:S01]  /*554d0*/  ISETP.LT.AND P1, PT, R4, UR32, !P0 ;  /* 0x0000002004007c0c */ /* 0x000fe2000c721270 */
[----:B------:R-:W0:Y:S01]  /*554e0*/  LDCU.64 UR60, c[0x0][0x398] ;  /* 0x00007300ff3c77ac */ /* 0x000e220008000a00 */
[----:B------:R-:W-:-:S02]  /*554f0*/  ISETP.LT.AND P0, PT, R2, UR24, !P0 ;  /* 0x0000001802007c0c */ /* 0x000fc4000c701270 */
[----:B------:R-:W-:Y:S01]  /*55500*/  LOP3.LUT R19, R19, 0xffffbfff, RZ, 0xc0, !PT ;  /* 0xffffbfff13137812 */ /* 0x000fe200078ec0ff */
[----:B------:R-:W-:Y:S01]  /*55510*/  UMOV UR8, UR6 ;  /* 0x0000000600087c82 */ /* 0x000fe20008000000 */
[----:B------:R-:W0:Y:S01]  /*55520*/  LDCU.64 UR6, c[0x0][0x398] ;  /* 0x00007300ff0677ac */ /* 0x000e220008000a00 */
[----:B------:R-:W0:Y:S06]  /*55530*/  LDCU.64 UR24, c[0x0][0x398] ;  /* 0x00007300ff1877ac */ /* 0x000e2c0008000a00 */
        /* <DEDUP_REMOVED lines=28> */
[----:B-1----:R-:W-:Y:S01]  /*55700*/  ISETP.LT.AND P0, PT, R2, UR18, !P0 ;  /* 0x0000001202007c0c */ /* 0x002fe2000c701270 */
[----:B------:R-:W-:-:S10]  /*55710*/  VIADD R7, R25, 0xfe ;  /* 0x000000fe19077836 */ /* 0x000fd40000000000 */
[----:B------:R-:W-:-:S04]  /*55720*/  @P1 LOP3.LUT R18, R18, 0x40000000, RZ, 0xfc, !PT ;  /* 0x4000000012121812 */ /* 0x000fc800078efcff */
[----:B------:R-:W-:-:S04]  /*55730*/  LOP3.LUT R18, R18, 0xdfffffff, RZ, 0xc0, !PT ;  /* 0xdfffffff12127812 */ /* 0x000fc800078ec0ff */
[----:B------:R-:W-:Y:S02]  /*55740*/  @P0 LOP3.LUT R18, R18, 0x20000000, RZ, 0xfc, !PT ;  /* 0x2000000012120812 */ /* 0x000fe400078efcff */
[----:B------:R-:W-:-:S04]  /*55750*/  ISETP.GE.AND P0, PT, R7, UR29, PT ;  /* 0x0000001d07007c0c */ /* 0x000fc8000bf06270 */
[----:B------:R-:W-:Y:S02]  /*55760*/  ISETP.LT.AND P1, PT, R4, UR22, !P0 ;  /* 0x0000001604007c0c */ /* 0x000fe4000c721270 */
[----:B0-----:R-:W-:Y:S02]  /*55770*/  ISETP.LT.AND P0, PT, R2, UR70, !P0 ;  /* 0x0000004602007c0c */ /* 0x001fe4000c701270 */
[----:B------:R-:W-:Y:S01]  /*55780*/  LOP3.LUT R18, R18, 0xfbffffff, RZ, 0xc0, !PT ;  /* 0xfbffffff12127812 */ /* 0x000fe200078ec0ff */
[----:B------:R-:W-:-:S08]  /*55790*/  VIADD R6, R25, 0xfc ;  /* 0x000000fc19067836 */ /* 0x000fd00000000000 */
[----:B------:R-:W-:-:S04]  /*557a0*/  @P1 LOP3.LUT R18, R18, 0x4000000, RZ, 0xfc, !PT ;  /* 0x0400000012121812 */ /* 0x000fc800078efcff */
[----:B------:R-:W-:-:S04]  /*557b0*/  LOP3.LUT R18, R18, 0xfdffffff, RZ, 0xc0, !PT ;  /* 0xfdffffff12127812 */ /* 0x000fc800078ec0ff */
[----:B------:R-:W-:Y:S02]  /*557c0*/  @P0 LOP3.LUT R18, R18, 0x2000000, RZ, 0xfc, !PT ;  /* 0x0200000012120812 */ /* 0x000fe400078efcff */
[----:B------:R-:W-:-:S04]  /*557d0*/  ISETP.GE.AND P0, PT, R6, UR21, PT ;  /* 0x0000001506007c0c */ /* 0x000fc8000bf06270 */
[----:B---3--:R-:W-:Y:S02]  /*557e0*/  ISETP.LT.AND P1, PT, R4, UR16, !P0 ;  /* 0x0000001004007c0c */ /* 0x008fe4000c721270 */
        /* <DEDUP_REMOVED lines=11> */
[----:B------:R-:W-:Y:S02]  /*558a0*/  @P2 LOP3.LUT R18, R18, 0x40000, RZ, 0xfc, !PT ;  /* 0x0004000012122812 */ /* 0x000fe400078efcff */
[----:B------:R-:W-:Y:S02]  /*558b0*/  ISETP.GE.AND P0, PT, R6, UR23, PT ;  /* 0x0000001706007c0c */ /* 0x000fe4000bf06270 */
[----:B------:R-:W-:-:S04]  /*558c0*/  LOP3.LUT R18, R18, 0xfffdffff, RZ, 0xc0, !PT ;  /* 0xfffdffff12127812 */ /* 0x000fc800078ec0ff */
[----:B------:R-:W-:Y:S02]  /*558d0*/  @P1 LOP3.LUT R18, R18, 0x20000, RZ, 0xfc, !PT ;  /* 0x0002000012121812 */ /* 0x000fe400078efcff */
        /* <DEDUP_REMOVED lines=8> */
[----:B----4-:R-:W-:Y:S02]  /*55960*/  ISETP.LT.AND P1, PT, R4, UR12, !P0 ;  /* 0x0000000c04007c0c */ /* 0x010fe4000c721270 */
[----:B------:R-:W-:Y:S02]  /*55970*/  ISETP.LT.AND P0, PT, R2, UR6, !P0 ;  /* 0x0000000602007c0c */ /* 0x000fe4000c701270 */
[----:B------:R-:W-:Y:S01]  /*55980*/  LOP3.LUT R18, R18, 0xfffffbff, RZ, 0xc0, !PT ;  /* 0xfffffbff12127812 */ /* 0x000fe200078ec0ff */
[----:B------:R-:W-:Y:S01]  /*55990*/  UMOV UR30, UR41 ;  /* 0x00000029001e7c82 */ /* 0x000fe20008000000 */
[----:B------:R-:W-:Y:S01]  /*559a0*/  UMOV UR39, UR40 ;  /* 0x0000002800277c82 */ /* 0x000fe20008000000 */
[----:B------:R-:W-:Y:S01]  /*559b0*/  UMOV UR40, UR50 ;  /* 0x0000003200287c82 */ /* 0x000fe20008000000 */
[----:B------:R-:W-:Y:S01]  /*559c0*/  UMOV UR41, UR51 ;  /* 0x0000003300297c82 */ /* 0x000fe20008000000 */
[----:B------:R-:W0:Y:S04]  /*559d0*/  LDCU.64 UR50, c[0x0][0x398] ;  /* 0x00007300ff3277ac */ /* 0x000e280008000a00 */
[----:B------:R-:W-:Y:S01]  /*559e0*/  @P1 LOP3.LUT R18, R18, 0x400, RZ, 0xfc, !PT ;  /* 0x0000040012121812 */ /* 0x000fe200078efcff */
[----:B------:R-:W-:-:S03]  /*559f0*/  VIADD R6, R25, 0xf4 ;  /* 0x000000f419067836 */ /* 0x000fc60000000000 */
[----:B------:R-:W-:-:S04]  /*55a00*/  LOP3.LUT R18, R18, 0xfffffdff, RZ, 0xc0, !PT ;  /* 0xfffffdff12127812 */ /* 0x000fc800078ec0ff */
[----:B------:R-:W-:Y:S02]  /*55a10*/  @P0 LOP3.LUT R18, R18, 0x200, RZ, 0xfc, !PT ;  /* 0x0000020012120812 */ /* 0x000fe400078efcff */
[----:B------:R-:W-:-:S04]  /*55a20*/  ISETP.GE.AND P0, PT, R6, UR15, PT ;  /* 0x0000000f06007c0c */ /* 0x000fc8000bf06270 */
[----:B------:R-:W-:Y:S01]  /*55a30*/  ISETP.LT.AND P1, PT, R4, UR24, !P0 ;  /* 0x0000001804007c0c */ /* 0x000fe2000c721270 */
[----:B------:R-:W-:Y:S01]  /*55a40*/  UMOV UR37, UR8 ;  /* 0x0000000800257c82 */ /* 0x000fe20008000000 */
[----:B------:R-:W1:Y:S01]  /*55a50*/  LDCU.64 UR8, c[0x0][0x398] ;  /* 0x00007300ff0877ac */ /* 0x000e620008000a00 */
[----:B0-----:R-:W-:Y:S02]  /*55a60*/  ISETP.LT.AND P0, PT, R2, UR50, !P0 ;  /* 0x0000003202007c0c */ /* 0x001fe4000c701270 */
[----:B------:R-:W-:Y:S01]  /*55a70*/  LOP3.LUT R18, R18, 0xffffffbf, RZ, 0xc0, !PT ;  /* 0xffffffbf12127812 */ /* 0x000fe200078ec0ff */
        /* <DEDUP_REMOVED lines=8> */
[----:B------:R-:W-:Y:S01]  /*55b00*/  ISETP.GE.AND P0, PT, R7, UR35, PT ;  /* 0x0000002307007c0c */ /* 0x000fe2000bf06270 */
[----:B------:R-:W-:-:S03]  /*55b10*/  UMOV UR20, UR37 ;  /* 0x0000002500147c82 */ /* 0x000fc60008000000 */
[----:B-1----:R-:W-:Y:S01]  /*55b20*/  ISETP.LT.AND P2, PT, R4, UR8, !P0 ;  /* 0x0000000804007c0c */ /* 0x002fe2000c741270 */
[----:B------:R-:W-:Y:S01]  /*55b30*/  UMOV UR42, UR36 ;  /* 0x00000024002a7c82 */ /* 0x000fe20008000000 */
[----:B------:R-:W1:Y:S01]  /*55b40*/  LDCU.64 UR36, c[0x0][0x398] ;  /* 0x00007300ff2477ac */ /* 0x000e620008000a00 */
[----:B0-----:R-:W-:Y:S02]  /*55b50*/  ISETP.LT.AND P1, PT, R2, UR44, !P0 ;  /* 0x0000002c02007c0c */ /* 0x001fe4000c721270 */
[----:B------:R-:W-:Y:S01]  /*55b60*/  LOP3.LUT R18, R18, 0xfffffffb, RZ, 0xc0, !PT ;  /* 0xfffffffb12127812 */ /* 0x000fe200078ec0ff */
[----:B------:R-:W-:Y:S01]  /*55b70*/  UMOV UR56, UR49 ;  /* 0x0000003100387c82 */ /* 0x000fe20008000000 */
[----:B------:R-:W-:Y:S01]  /*55b80*/  UMOV UR49, UR65 ;  /* 0x0000004100317c82 */ /* 0x000fe20008000000 */
[----:B------:R-:W-:Y:S01]  /*55b90*/  UMOV UR26, UR64 ;  /* 0x00000040001a7c82 */ /* 0x000fe20008000000 */
[----:B------:R-:W0:Y:S01]  /*55ba0*/  LDCU.64 UR64, c[0x0][0x398] ;  /* 0x00007300ff4077ac */ /* 0x000e220008000a00 */
[----:B------:R-:W-:-:S03]  /*55bb0*/  VIADD R6, R25, 0xf0 ;  /* 0x000000f019067836 */ /* 0x000fc60000000000 */
[----:B------:R-:W-:Y:S02]  /*55bc0*/  @P2 LOP3.LUT R18, R18, 0x4, RZ, 0xfc, !PT ;  /* 0x0000000412122812 */ /* 0x000fe400078efcff */
[----:B------:R-:W-:Y:S02]  /*55bd0*/  ISETP.GE.AND P0, PT, R6, UR13, PT ;  /* 0x0000000d06007c0c */ /* 0x000fe4000bf06270 */
[----:B------:R-:W-:-:S04]  /*55be0*/  LOP3.LUT R18, R18, 0xfffffffd, RZ, 0xc0, !PT ;  /* 0xfffffffd12127812 */ /* 0x000fc800078ec0ff */
[----:B------:R-:W-:Y:S02]  /*55bf0*/  @P1 LOP3.LUT R18, R18, 0x2, RZ, 0xfc, !PT ;  /* 0x0000000212121812 */ /* 0x000fe400078efcff */
[----:B-1----:R-:W-:Y:S01]  /*55c00*/  ISETP.LT.AND P1, PT, R4, UR36, !P0 ;  /* 0x0000002404007c0c */ /* 0x002fe2000c721270 */
[----:B------:R-:W-:Y:S01]  /*55c10*/  UMOV UR33, UR30 ;  /* 0x0000001e00217c82 */ /* 0x000fe20008000000 */
[----:B------:R-:W1:Y:S01]  /*55c20*/  LDCU.64 UR30, c[0x0][0x398] ;  /* 0x00007300ff1e77ac */ /* 0x000e620008000a00 */
[----:B--2---:R-:W-:Y:S02]  /*55c30*/  LOP3.LUT R17, R17, 0xbfffffff, RZ, 0xc0, !PT ;  /* 0xbfffffff11117812 */ /* 0x004fe400078ec0ff */
[----:B0-----:R-:W-:Y:S01]  /*55c40*/  ISETP.LT.AND P0, PT, R2, UR64, !P0 ;  /* 0x0000004002007c0c */ /* 0x001fe2000c701270 */
[----:B------:R-:W-:Y:S01]  /*55c50*/  UMOV UR70, UR33 ;  /* 0x0000002100467c82 */ /* 0x000fe20008000000 */
[----:B------:R-:W-:Y:S01]  /*55c60*/  UMOV UR33, UR28 ;  /* 0x0000001c00217c82 */ /* 0x000fe20008000000 */
[----:B------:R-:W0:Y:S01]  /*55c70*/  LDCU.64 UR28, c[0x0][0x398] ;  /* 0x00007300ff1c77ac */ /* 0x000e220008000a00 */
[----:B------:R-:W-:-:S04]  /*55c80*/  VIADD R7, R25, 0xee ;  /* 0x000000ee19077836 */ /* 0x000fc80000000000 */
[----:B------:R-:W-:-:S04]  /*55c90*/  @P1 LOP3.LUT R17, R17, 0x40000000, RZ, 0xfc, !PT ;  /* 0x4000000011111812 */ /* 0x000fc800078efcff */
[----:B------:R-:W-:-:S04]  /*55ca0*/  LOP3.LUT R17, R17, 0xdfffffff, RZ, 0xc0, !PT ;  /* 0xdfffffff11117812 */ /* 0x000fc800078ec0ff */
[----:B------:R-:W-:Y:S02]  /*55cb0*/  @P0 LOP3.LUT R17, R17, 0x20000000, RZ, 0xfc, !PT ;  /* 0x2000000011110812 */ /* 0x000fe400078efcff */
[----:B------:R-:W-:-:S04]  /*55cc0*/  ISETP.GE.AND P0, PT, R7, UR25, PT ;  /* 0x0000001907007c0c */ /* 0x000fc8000bf06270 */
[----:B-1----:R-:W-:Y:S01]  /*55cd0*/  ISETP.LT.AND P1, PT, R4, UR30, !P0 ;  /* 0x0000001e04007c0c */ /* 0x002fe2000c721270 */
[----:B------:R-:W-:Y:S01]  /*55ce0*/  UMOV UR18, UR47 ;  /* 0x0000002f00127c82 */ /* 0x000fe20008000000 */
[----:B------:R-:W-:Y:S01]  /*55cf0*/  UMOV UR16, UR46 ;  /* 0x0000002e00107c82 */ /* 0x000fe20008000000 */
[----:B------:R-:W1:Y:S01]  /*55d00*/  LDCU.64 UR46, c[0x0][0x398] ;  /* 0x00007300ff2e77ac */ /* 0x000e620008000a00 */
[----:B0-----:R-:W-:Y:S02]  /*55d10*/  ISETP.LT.AND P0, PT, R2, UR28, !P0 ;  /* 0x0000001c02007c0c */ /* 0x001fe4000c701270 */
[----:B------:R-:W-:Y:S01]  /*55d20*/  LOP3.LUT R17, R17, 0xfbffffff, RZ, 0xc0, !PT ;  /* 0xfbffffff11117812 */ /* 0x000fe200078ec0ff */
        /* <DEDUP_REMOVED lines=9> */
[----:B------:R-:W1:Y:S01]  /*55dc0*/  LDCU.64 UR26, c[0x0][0x398] ;  /* 0x00007300ff1a77ac */ /* 0x000e620008000a00 */
[----:B0-----:R-:W-:Y:S02]  /*55dd0*/  ISETP.LT.AND P0, PT, R2, UR20, !P0 ;  /* 0x0000001402007c0c */ /* 0x001fe4000c701270 */
[----:B------:R-:W-:Y:S01]  /*55de0*/  LOP3.LUT R17, R17, 0xffbfffff, RZ, 0xc0, !PT ;  /* 0xffbfffff11117812 */ /* 0x000fe200078ec0ff */
[----:B------:R-:W-:Y:S01]  /*55df0*/  UMOV UR60, UR48 ;  /* 0x00000030003c7c82 */ /* 0x000fe20008000000 */
[----:B------:R-:W-:Y:S01]  /*55e00*/  UMOV UR10, UR49 ;  /* 0x00000031000a7c82 */ /* 0x000fe20008000000 */
[----:B------:R-:W0:Y:S01]  /*55e10*/  LDCU.64 UR48, c[0x0][0x398] ;  /* 0x00007300ff3077ac */ /* 0x000e220008000a00 */
[----:B------:R-:W-:-:S04]  /*55e20*/  VIADD R7, R25, 0xea ;  /* 0x000000ea19077836 */ /* 0x000fc80000000000 */
[----:B------:R-:W-:-:S04]  /*55e30*/  @P1 LOP3.LUT R17, R17, 0x400000, RZ, 0xfc, !PT ;  /* 0x0040000011111812 */ /* 0x000fc800078efcff */
[----:B------:R-:W-:-:S04]  /*55e40*/  LOP3.LUT R17, R17, 0xffdfffff, RZ, 0xc0, !PT ;  /* 0xffdfffff11117812 */ /* 0x000fc800078ec0ff */
[----:B------:R-:W-:Y:S02]  /*55e50*/  @P0 LOP3.LUT R17, R17, 0x200000, RZ, 0xfc, !PT ;  /* 0x0020000011110812 */ /* 0x000fe400078efcff */
[----:B------:R-:W-:Y:S01]  /*55e60*/  ISETP.GE.AND P0, PT, R7, UR37, PT ;  /* 0x0000002507007c0c */ /* 0x000fe2000bf06270 */
[----:B------:R-:W-:Y:S01]  /*55e70*/  UMOV UR34, UR22 ;  /* 0x0000001600227c82 */ /* 0x000fe20008000000 */
[----:B------:R-:W2:Y:S02]  /*55e80*/  LDCU.64 UR22, c[0x0][0x398] ;  /* 0x00007300ff1677ac */ /* 0x000ea40008000a00 */
[----:B-1----:R-:W-:Y:S02]  /*55e90*/  ISETP.LT.AND P2, PT, R4, UR26, !P0 ;  /* 0x0000001a04007c0c */ /* 0x002fe4000c741270 */
[----:B0-----:R-:W-:Y:S02]  /*55ea0*/  ISETP.LT.AND P1, PT, R2, UR48, !P0 ;  /* 0x0000003002007c0c */ /* 0x001fe4000c721270 */
[----:B------:R-:W-:Y:S01]  /*55eb0*/  LOP3.LUT R17, R17, 0xfffbffff, RZ, 0xc0, !PT ;  /* 0xfffbffff11117812 */ /* 0x000fe200078ec0ff */
[----:B------:R-:W-:Y:S01]  /*55ec0*/  UMOV UR12, UR33 ;  /* 0x00000021000c7c82 */ /* 0x000fe20008000000 */
[----:B------:R-:W-:Y:S01]  /*55ed0*/  UMOV UR6, UR32 ;  /* 0x0000002000067c82 */ /* 0x000fe20008000000 */
[----:B------:R-:W0:Y:S01]  /*55ee0*/  LDCU.64 UR32, c[0x0][0x398] ;  /* 0x00007300ff2077ac */ /* 0x000e220008000a00 */
[----:B------:R-:W-:Y:S01]  /*55ef0*/  VIADD R6, R25, 0xe8 ;  /* 0x000000e819067836 */ /* 0x000fe20000000000 */
[----:B------:R-:W-:Y:S01]  /*55f00*/  UMOV UR24, UR16 ;  /* 0x0000001000187c82 */ /* 0x000fe20008000000 */
[----:B------:R-:W1:Y:S03]  /*55f10*/  LDCU.64 UR16, c[0x0][0x398] ;  /* 0x00007300ff1077ac */ /* 0x000e660008000a00 */
[----:B------:R-:W-:-:S02]  /*55f20*/  @P2 LOP3.LUT R17, R17, 0x40000, RZ, 0xfc, !PT ;  /* 0x0004000011112812 */ /* 0x000fc400078efcff */
[----:B------:R-:W-:Y:S01]  /*55f30*/  ISETP.GE.AND P0, PT, R6, UR31, PT ;  /* 0x0000001f06007c0c */ /* 0x000fe2000bf06270 */
[----:B------:R-:W-:Y:S01]  /*55f40*/  UMOV UR50, UR14 ;  /* 0x0000000e00327c82 */ /* 0x000fe20008000000 */
[----:B------:R-:W-:Y:S01]  /*55f50*/  LOP3.LUT R17, R17, 0xfffdffff, RZ, 0xc0, !PT ;  /* 0xfffdffff11117812 */ /* 0x000fe200078ec0ff */
[----:B------:R-:W3:Y:S03]  /*55f60*/  LDCU.64 UR14, c[0x0][0x398] ;  /* 0x00007300ff0e77ac */ /* 0x000ee60008000a00 */
[----:B------:R-:W-:Y:S01]  /*55f70*/  @P1 LOP3.LUT R17, R17, 0x20000, RZ, 0xfc, !PT ;  /* 0x0002000011111812 */ /* 0x000fe200078efcff */
[----:B------:R-:W-:Y:S01]  /*55f80*/  VIADD R7, R25, 0xe6 ;  /* 0x000000e619077836 */ /* 0x000fe20000000000 */
[----:B--2---:R-:W-:Y:S01]  /*55f90*/  ISETP.LT.AND P1, PT, R4, UR22, !P0 ;  /* 0x0000001604007c0c */ /* 0x004fe2000c721270 */
[----:B------:R-:W-:Y:S01]  /*55fa0*/  UMOV UR66, UR18 ;  /* 0x0000001200427c82 */ /* 0x000fe20008000000 */
[----:B0-----:R-:W-:Y:S01]  /*55fb0*/  ISETP.LT.AND P0, PT, R2, UR32, !P0 ;  /* 0x0000002002007c0c */ /* 0x001fe2000c701270 */
[----:B------:R-:W-:Y:S01]  /*55fc0*/  UMOV UR8, UR40 ;  /* 0x0000002800087c82 */ /* 0x000fe20008000000 */
[----:B------:R-:W-:Y:S01]  /*55fd0*/  LOP3.LUT R17, R17, 0xffffbfff, RZ, 0xc0, !PT ;  /* 0xffffbfff11117812 */ /* 0x000fe200078ec0ff */
[----:B------:R-:W-:Y:S01]  /*55fe0*/  UMOV UR20, UR38 ;  /* 0x0000002600147c82 */ /* 0x000fe20008000000 */
[----:B------:R-:W-:Y:S01]  /*55ff0*/  UMOV UR4, UR69 ;  /* 0x0000004500047c82 */ /* 0x000fe20008000000 */
[----:B------:R-:W-:Y:S01]  /*56000*/  R2UR.FILL UR68, R10 ;  /* 0x000000000a4472ca */ /* 0x000fe200004e0000 */
[----:B------:R-:W0:Y:S05]  /*56010*/  LDCU.64 UR36, c[0x0][0x398] ;  /* 0x00007300ff2477ac */ /* 0x000e2a0008000a00 */
        /* <DEDUP_REMOVED lines=8> */
[----:B---3--:R-:W-:Y:S02]  /*560a0*/  ISETP.LT.AND P0, PT, R2, UR14, !P0 ;  /* 0x0000000e02007c0c */ /* 0x008fe4000c701270 */
[----:B------:R-:W-:Y:S01]  /*560b0*/  LOP3.LUT R17, R17, 0xfffffbff, RZ, 0xc0, !PT ;  /* 0xfffffbff11117812 */ /* 0x000fe200078ec0ff */
[----:B------:R-:W-:Y:S01]  /*560c0*/  UMOV UR44, UR34 ;  /* 0x00000022002c7c82 */ /* 0x000fe20008000000 */
[----:B------:R-:W2:Y:S01]  /*560d0*/  LDCU.64 UR34, c[0x0][0x398] ;  /* 0x00007300ff2277ac */ /* 0x000ea20008000a00 */
[----:B------:R-:W-:-:S04]  /*560e0*/  VIADD R6, R25, 0xe4 ;  /* 0x000000e419067836 */ /* 0x000fc80000000000 */
[----:B------:R-:W-:-:S04]  /*560f0*/  @P1 LOP3.LUT R17, R17, 0x400, RZ, 0xfc, !PT ;  /* 0x0000040011111812 */ /* 0x000fc800078efcff */
[----:B------:R-:W-:-:S04]  /*56100*/  LOP3.LUT R17, R17, 0xfffffdff, RZ, 0xc0, !PT ;  /* 0xfffffdff11117812 */ /* 0x000fc800078ec0ff */
[----:B------:R-:W-:Y:S02]  /*56110*/  @P0 LOP3.LUT R17, R17, 0x200, RZ, 0xfc, !PT ;  /* 0x0000020011110812 */ /* 0x000fe400078efcff */
[----:B------:R-:W-:Y:S01]  /*56120*/  ISETP.GE.AND P0, PT, R6, UR27, PT ;  /* 0x0000001b06007c0c */ /* 0x000fe2000bf06270 */
[----:B------:R-:W-:Y:S01]  /*56130*/  UMOV UR64, UR6 ;  /* 0x0000000600407c82 */ /* 0x000fe20008000000 */
[----:B------:R-:W-:Y:S01]  /*56140*/  LOP3.LUT R17, R17, 0xffffffbf, RZ, 0xc0, !PT ;  /* 0xffffffbf11117812 */ /* 0x000fe200078ec0ff */
[----:B------:R-:W-:Y:S01]  /*56150*/  UMOV UR28, UR24 ;  /* 0x00000018001c7c82 */ /* 0x000fe20008000000 */
[----:B-1----:R-:W-:Y:S01]  /*56160*/  ISETP.LT.AND P1, PT, R4, UR40, !P0 ;  /* 0x0000002804007c0c */ /* 0x002fe2000c721270 */
[----:B------:R-:W-:Y:S01]  /*56170*/  UMOV UR6, UR12 ;  /* 0x0000000c00067c82 */ /* 0x000fe20008000000 */
[----:B------:R-:W1:Y:S01]  /*56180*/  LDCU.64 UR12, c[0x0][0x398] ;  /* 0x00007300ff0c77ac */ /* 0x000e620008000a00 */
[----:B--2---:R-:W-:Y:S01]  /*56190*/  ISETP.LT.AND P0, PT, R2, UR34, !P0 ;  /* 0x0000002202007c0c */ /* 0x004fe2000c701270 */
[----:B------:R-:W-:Y:S01]  /*561a0*/  VIADD R7, R25, 0xe2 ;  /* 0x000000e219077836 */ /* 0x000fe20000000000 */
[----:B------:R-:W2:Y:S01]  /*561b0*/  LDCU.64 UR24, c[0x0][0x398] ;  /* 0x00007300ff1877ac */ /* 0x000ea20008000a00 */
[----:B------:R-:W-:Y:S01]  /*561c0*/  UMOV UR46, UR39 ;  /* 0x00000027002e7c82 */ /* 0x000fe20008000000 */
[----:B------:R-:W3:Y:S06]  /*561d0*/  LDCU.64 UR38, c[0x0][0x398] ;  /* 0x00007300ff2677ac */ /* 0x000eec0008000a00 */
[----:B------:R-:W-:Y:S01]  /*561e0*/  @P1 LOP3.LUT R17, R17, 0x40, RZ, 0xfc, !PT ;  /* 0x0000004011111812 */ /* 0x000fe200078efcff */
[----:B------:R-:W-:Y:S01]  /*561f0*/  UMOV UR30, UR8 ;  /* 0x00000008001e7c82 */ /* 0x000fe20008000000 */
[----:B------:R-:W4:Y:S02]  /*56200*/  LDCU.64 UR8, c[0x0][0x398] ;  /* 0x00007300ff0877ac */ /* 0x000f240008000a00 */
[----:B------:R-:W-:Y:S01]  /*56210*/  LOP3.LUT R17, R17, 0xffffffdf, RZ, 0xc0, !PT ;  /* 0xffffffdf11117812 */ /* 0x000fe200078ec0ff */
[----:B------:R-:W-:Y:S01]  /*56220*/  VIADD R6, R25, 0xe0 ;  /* 0x000000e019067836 */ /* 0x000fe20000000000 */
[----:B------:R-:W-:-:S02]  /*56230*/  R2UR.FILL UR69, R11 ;  /* 0x000000000b4572ca */ /* 0x000fc400004e0000 */
[----:B------:R-:W-:Y:S01]  /*56240*/  LOP3.LUT R5, R5, 0xbfffffff, RZ, 0xc0, !PT ;  /* 0xbfffffff05057812 */ /* 0x000fe200078ec0ff */
[----:B------:R-:W-:Y:S01]  /*56250*/  UMOV UR48, UR50 ;  /* 0x0000003200307c82 */ /* 0x000fe20008000000 */
[----:B------:R-:W-:Y:S01]  /*56260*/  @P0 LOP3.LUT R17, R17, 0x20, RZ, 0xfc, !PT ;  /* 0x0000002011110812 */ /* 0x000fe200078efcff */
[----:B------:R-:W-:Y:S01]  /*56270*/  UMOV UR22, UR20 ;  /* 0x0000001400167c82 */ /* 0x000fe20008000000 */
[----:B------:R-:W-:Y:S01]  /*56280*/  ISETP.GE.AND P0, PT, R7, UR23, PT ;  /* 0x0000001707007c0c */ /* 0x000fe2000bf06270 */
[----:B------:R-:W-:Y:S01]  /*56290*/  UMOV UR47, UR63 ;  /* 0x0000003f002f7c82 */ /* 0x000fe20008000000 */
[----:B------:R-:W-:Y:S01]  /*562a0*/  UMOV UR16, UR62 ;  /* 0x0000003e00107c82 */ /* 0x000fe20008000000 */
[----:B------:R-:W-:Y:S01]  /*562b0*/  LOP3.LUT R17, R17, 0xfffffffb, RZ, 0xc0, !PT ;  /* 0xfffffffb11117812 */ /* 0x000fe200078ec0ff */
[----:B------:R-:W-:Y:S01]  /*562c0*/  UMOV UR50, UR42 ;  /* 0x0000002a00327c82 */ /* 0x000fe20008000000 */
[----:B-1----:R-:W-:Y:S01]  /*562d0*/  ISETP.LT.AND P1, PT, R4, UR12, !P0 ;  /* 0x0000000c04007c0c */ /* 0x002fe2000c721270 */
[----:B------:R-:W1:Y:S01]  /*562e0*/  LDCU.64 UR26, c[0x0][0x398] ;  /* 0x00007300ff1a77ac */ /* 0x000e620008000a00 */
[----:B--2---:R-:W-:Y:S01]  /*562f0*/  ISETP.LT.AND P0, PT, R2, UR24, !P0 ;  /* 0x0000001802007c0c */ /* 0x004fe2000c701270 */
[----:B------:R-:W-:Y:S01]  /*56300*/  VIADD R7, R25, 0xde ;  /* 0x000000de19077836 */ /* 0x000fe20000000000 */
[----:B------:R-:W-:Y:S01]  /*56310*/  UMOV UR20, UR69 ;  /* 0x0000004500147c82 */ /* 0x000fe20008000000 */
[----:B------:R-:W-:Y:S01]  /*56320*/  UMOV UR32, UR46 ;  /* 0x0000002e00207c82 */ /* 0x000fe20008000000 */
[----:B------:R-:W2:Y:S07]  /*56330*/  LDCU.64 UR62, c[0x0][0x398] ;  /* 0x00007300ff3e77ac */ /* 0x000eae0008000a00 */
[----:B------:R-:W-:-:S04]  /*56340*/  @P1 LOP3.LUT R17, R17, 0x4, RZ, 0xfc, !PT ;  /* 0x0000000411111812 */ /* 0x000fc800078efcff */
[----:B------:R-:W-:-:S04]  /*56350*/  LOP3.LUT R17, R17, 0xfffffffd, RZ, 0xc0, !PT ;  /* 0xfffffffd11117812 */ /* 0x000fc800078ec0ff */
[----:B------:R-:W-:Y:S02]  /*56360*/  @P0 LOP3.LUT R17, R17, 0x2, RZ, 0xfc, !PT ;  /* 0x0000000211110812 */ /* 0x000fe400078efcff */
[----:B------:R-:W-:-:S04]  /*56370*/  ISETP.GE.AND P0, PT, R6, UR17, PT ;  /* 0x0000001106007c0c */ /* 0x000fc8000bf06270 */
[----:B---3--:R-:W-:Y:S02]  /*56380*/  ISETP.LT.AND P1, PT, R4, UR38, !P0 ;  /* 0x0000002604007c0c */ /* 0x008fe4000c721270 */
[----:B----4-:R-:W-:Y:S01]  /*56390*/  ISETP.LT.AND P0, PT, R2, UR8, !P0 ;  /* 0x0000000802007c0c */ /* 0x010fe2000c701270 */
[----:B------:R-:W-:Y:S01]  /*563a0*/  UMOV UR42, UR68 ;  /* 0x00000044002a7c82 */ /* 0x000fe20008000000 */
[----:B------:R-:W3:Y:S09]  /*563b0*/  LDCU.64 UR68, c[0x0][0x398] ;  /* 0x00007300ff4477ac */ /* 0x000ef20008000a00 */
[----:B------:R-:W-:-:S04]  /*563c0*/  @P1 LOP3.LUT R5, R5, 0x40000000, RZ, 0xfc, !PT ;  /* 0x4000000005051812 */ /* 0x000fc800078efcff */
[----:B------:R-:W-:-:S04]  /*563d0*/  LOP3.LUT R5, R5, 0xdfffffff, RZ, 0xc0, !PT ;  /* 0xdfffffff05057812 */ /* 0x000fc800078ec0ff */
[----:B------:R-:W-:Y:S02]  /*563e0*/  @P0 LOP3.LUT R5, R5, 0x20000000, RZ, 0xfc, !PT ;  /* 0x2000000005050812 */ /* 0x000fe400078efcff */
[----:B------:R-:W-:-:S04]  /*563f0*/  ISETP.GE.AND P0, PT, R7, UR41, PT ;  /* 0x0000002907007c0c */ /* 0x000fc8000bf06270 */
[----:B0-----:R-:W-:Y:S01]  /*56400*/  ISETP.LT.AND P1, PT, R4, UR36, !P0 ;  /* 0x0000002404007c0c */ /* 0x001fe2000c721270 */
[----:B------:R-:W-:Y:S01]  /*56410*/  UMOV UR46, UR30 ;  /* 0x0000001e002e7c82 */ /* 0x000fe20008000000 */
[----:B------:R-:W0:Y:S01]  /*56420*/  LDCU.64 UR30, c[0x0][0x398] ;  /* 0x00007300ff1e77ac */ /* 0x000e220008000a00 */
[----:B---3--:R-:W-:Y:S02]  /*56430*/  ISETP.LT.AND P0, PT, R2, UR68, !P0 ;  /* 0x0000004402007c0c */ /* 0x008fe4000c701270 */
[----:B------:R-:W-:Y:S01]  /*56440*/  LOP3.LUT R5, R5, 0xfbffffff, RZ, 0xc0, !PT ;  /* 0xfbffffff05057812 */ /* 0x000fe200078ec0ff */
[----:B------:R-:W-:-:S07]  /*56450*/  VIADD R6, R25, 0xdc ;  /* 0x000000dc19067836 */ /* 0x000fce0000000000 */
[----:B------:R-:W-:-:S04]  /*56460*/  @P1 LOP3.LUT R5, R5, 0x4000000, RZ, 0xfc, !PT ;  /* 0x0400000005051812 */ /* 0x000fc800078efcff */
[----:B------:R-:W-:-:S04]  /*56470*/  LOP3.LUT R5, R5, 0xfdffffff, RZ, 0xc0, !PT ;  /* 0xfdffffff05057812 */ /* 0x000fc800078ec0ff */
[----:B------:R-:W-:Y:S02]  /*56480*/  @P0 LOP3.LUT R5, R5, 0x2000000, RZ, 0xfc, !PT ;  /* 0x0200000005050812 */ /* 0x000fe400078efcff */
[----:B------:R-:W-:-:S04]  /*56490*/  ISETP.GE.AND P0, PT, R6, UR13, PT ;  /* 0x0000000d06007c0c */ /* 0x000fc8000bf06270 */
[----:B0-----:R-:W-:Y:S02]  /*564a0*/  ISETP.LT.AND P1, PT, R4, UR30, !P0 ;  /* 0x0000001e04007c0c */ /* 0x001fe4000c721270 */
[----:B--2---:R-:W-:Y:S02]  /*564b0*/  ISETP.LT.AND P0, PT, R2, UR62, !P0 ;  /* 0x0000003e02007c0c */ /* 0x004fe4000c701270 */
[----:B------:R-:W-:Y:S01]  /*564c0*/  LOP3.LUT R5, R5, 0xffbfffff, RZ, 0xc0, !PT ;  /* 0xffbfffff05057812 */ /* 0x000fe200078ec0ff */
[----:B------:R-:W-:Y:S01]  /*564d0*/  UMOV UR14, UR59 ;  /* 0x0000003b000e7c82 */ /* 0x000fe20008000000 */
[----:B------:R-:W-:Y:S01]  /*564e0*/  UMOV UR40, UR58 ;  /* 0x0000003a00287c82 */ /* 0x000fe20008000000 */
[----:B------:R-:W0:Y:S01]  /*564f0*/  LDCU.64 UR58, c[0x0][0x398] ;  /* 0x00007300ff3a77ac */ /* 0x000e220008000a00 */
[----:B------:R-:W-:-:S05]  /*56500*/  VIADD R7, R25, 0xda ;  /* 0x000000da19077836 */ /* 0x000fca0000000000 */
        /* <DEDUP_REMOVED lines=18> */
[----:B-1----:R-:W-:Y:S01]  /*56630*/  ISETP.LT.AND P1, PT, R4, UR22, !P0 ;  /* 0x0000001604007c0c */ /* 0x002fe2000c721270 */
[----:B------:R-:W-:Y:S01]  /*56640*/  UMOV UR24, UR40 ;  /* 0x0000002800187c82 */ /* 0x000fe20008000000 */
[----:B------:R-:W-:Y:S01]  /*56650*/  UMOV UR40, UR14 ;  /* 0x0000000e00287c82 */ /* 0x000fe20008000000 */
[----:B------:R-:W-:Y:S01]  /*56660*/  UMOV UR14, UR16 ;  /* 0x00000010000e7c82 */ /* 0x000fe20008000000 */
[----:B------:R-:W1:Y:S01]  /*56670*/  LDCU.64 UR16, c[0x0][0x398] ;  /* 0x00007300ff1077ac */ /* 0x000e620008000a00 */
[----:B0-----:R-:W-:Y:S02]  /*56680*/  ISETP.LT.AND P0, PT, R2, UR54, !P0 ;  /* 0x0000003602007c0c */ /* 0x001fe4000c701270 */
[----:B------:R-:W-:Y:S01]  /*56690*/  LOP3.LUT R5, R5, 0xffffbfff, RZ, 0xc0, !PT ;  /* 0xffffbfff05057812 */ /* 0x000fe200078ec0ff */
[----:B------:R-:W-:-:S05]  /*566a0*/  VIADD R7, R25, 0xd6 ;  /* 0x000000d619077836 */ /* 0x000fca0000000000 */
[----:B------:R-:W-:Y:S01]  /*566b0*/  @P1 LOP3.LUT R5, R5, 0x4000, RZ, 0xfc, !PT ;  /* 0x0000400005051812 */ /* 0x000fe200078efcff */
[----:B------:R-:W-:Y:S01]  /*566c0*/  UMOV UR68, UR40 ;  /* 0x0000002800447c82 */ /* 0x000fe20008000000 */
[----:B------:R-:W-:Y:S02]  /*566d0*/  UMOV UR40, UR20 ;  /* 0x0000001400287c82 */ /* 0x000fe40008000000 */
[----:B------:R-:W-:Y:S01]  /*566e0*/  LOP3.LUT R5, R5, 0xffffdfff, RZ, 0xc0, !PT ;  /* 0xffffdfff05057812 */ /* 0x000fe200078ec0ff */
[----:B------:R-:W-:Y:S01]  /*566f0*/  UMOV UR36, UR14 ;  /* 0x0000000e00247c82 */ /* 0x000fe20008000000 */
[----:B------:R-:W-:Y:S01]  /*56700*/  UMOV UR20, UR42 ;  /* 0x0000002a00147c82 */ /* 0x000fe20008000000 */
[----:B------:R-:W-:Y:S01]  /*56710*/  UMOV UR42, UR53 ;  /* 0x00000035002a7c82 */ /* 0x000fe20008000000 */
[----:B------:R-:W-:Y:S01]  /*56720*/  UMOV UR14, UR52 ;  /* 0x00000034000e7c82 */ /* 0x000fe20008000000 */
[----:B------:R-:W-:Y:S01]  /*56730*/  @P0 LOP3.LUT R5, R5, 0x2000, RZ, 0xfc, !PT ;  /* 0x0000200005050812 */ /* 0x000fe200078efcff */
[----:B------:R-:W0:Y:S01]  /*56740*/  LDCU.64 UR52, c[0x0][0x398] ;  /* 0x00007300ff3477ac */ /* 0x000e220008000a00 */
[----:B------:R-:W-:-:S04]  /*56750*/  ISETP.GE.AND P0, PT, R7, UR31, PT ;  /* 0x0000001f07007c0c */ /* 0x000fc8000bf06270 */
[----:B-1----:R-:W-:Y:S01]  /*56760*/  ISETP.LT.AND P1, PT, R4, UR16, !P0 ;  /* 0x0000001004007c0c */ /* 0x002fe2000c721270 */
[----:B------:R-:W-:Y:S01]  /*56770*/  UMOV UR30, UR38 ;  /* 0x00000026001e7c82 */ /* 0x000fe20008000000 */
[----:B------:R-:W-:Y:S01]  /*56780*/  UMOV UR38, UR12 ;  /* 0x0000000c00267c82 */ /* 0x000fe20008000000 */
[----:B------:R-:W-:Y:S01]  /*56790*/  LOP3.LUT R5, R5, 0xfffffbff, RZ, 0xc0, !PT ;  /* 0xfffffbff05057812 */ /* 0x000fe200078ec0ff */
[----:B------:R-:W1:Y:S01]  /*567a0*/  LDCU.64 UR12, c[0x0][0x398] ;  /* 0x00007300ff0c77ac */ /* 0x000e620008000a00 */
[----:B------:R-:W-:Y:S01]  /*567b0*/  VIADD R6, R25, 0xd4 ;  /* 0x000000d419067836 */ /* 0x000fe20000000000 */
[----:B------:R-:W-:Y:S01]  /*567c0*/  UMOV UR62, UR47 ;  /* 0x0000002f003e7c82 */ /* 0x000fe20008000000 */
[----:B------:R-:W-:Y:S01]  /*567d0*/  UMOV UR8, UR46 ;  /* 0x0000002e00087c82 */ /* 0x000fe20008000000 */
[----:B------:R-:W2:Y:S05]  /*567e0*/  LDCU.64 UR46, c[0x0][0x398] ;  /* 0x00007300ff2e77ac */ /* 0x000eaa0008000a00 */
[----:B------:R-:W-:-:S02]  /*567f0*/  @P1 LOP3.LUT R5, R5, 0x400, RZ, 0xfc, !PT ;  /* 0x0000040005051812 */ /* 0x000fc400078efcff */
[----:B0-----:R-:W-:Y:S02]  /*56800*/  ISETP.LT.AND P1, PT, R2, UR52, !P0 ;  /* 0x0000003402007c0c */ /* 0x001fe4000c721270 */
[----:B------:R-:W-:Y:S02]  /*56810*/  LOP3.LUT R5, R5, 0xfffffdff, RZ, 0xc0, !PT ;  /* 0xfffffdff05057812 */ /* 0x000fe400078ec0ff */
[----:B------:R-:W-:Y:S01]  /*56820*/  ISETP.GE.AND P0, PT, R6, UR27, PT ;  /* 0x0000001b06007c0c */ /* 0x000fe2000bf06270 */
[----:B------:R-:W-:-:S08]  /*56830*/  UMOV UR39, UR77 ;  /* 0x0000004d00277c82 */ /* 0x000fd00008000000 */
[----:B------:R-:W-:Y:S02]  /*56840*/  @P1 LOP3.LUT R5, R5, 0x200, RZ, 0xfc, !PT ;  /* 0x0000020005051812 */ /* 0x000fe400078efcff */
[----:B-1----:R-:W-:Y:S01]  /*56850*/  ISETP.LT.AND P1, PT, R4, UR12, !P0 ;  /* 0x0000000c04007c0c */ /* 0x002fe2000c721270 */
[----:B------:R-:W-:Y:S01]  /*56860*/  UMOV UR58, UR76 ;  /* 0x0000004c003a7c82 */ /* 0x000fe20008000000 */
[----:B------:R-:W0:Y:S01]  /*56870*/  LDCU.64 UR76, c[0x0][0x398] ;  /* 0x00007300ff4c77ac */ /* 0x000e220008000a00 */
[----:B--2---:R-:W-:Y:S02]  /*56880*/  ISETP.LT.AND P0, PT, R2, UR46, !P0 ;  /* 0x0000002e02007c0c */ /* 0x004fe4000c701270 */
[----:B------:R-:W-:Y:S01]  /*56890*/  LOP3.LUT R5, R5, 0xffffffbf, RZ, 0xc0, !PT ;  /* 0xffffffbf05057812 */ /* 0x000fe200078ec0ff */
[----:B------:R-:W-:Y:S01]  /*568a0*/  UMOV UR37, UR40 ;  /* 0x0000002800257c82 */ /* 0x000fe20008000000 */
[----:B------:R-:W1:Y:S01]  /*568b0*/  LDCU.64 UR40, c[0x0][0x398] ;  /* 0x00007300ff2877ac */ /* 0x000e620008000a00 */
[----:B------:R-:W-:-:S05]  /*568c0*/  VIADD R7, R25, 0xd2 ;  /* 0x000000d219077836 */ /* 0x000fca0000000000 */
[----:B------:R-:W-:-:S04]  /*568d0*/  @P1 LOP3.LUT R5, R5, 0x40, RZ, 0xfc, !PT ;  /* 0x0000004005051812 */ /* 0x000fc800078efcff */
[----:B------:R-:W-:-:S04]  /*568e0*/  LOP3.LUT R5, R5, 0xffffffdf, RZ, 0xc0, !PT ;  /* 0xffffffdf05057812 */ /* 0x000fc800078ec0ff */
[----:B------:R-:W-:Y:S02]  /*568f0*/  @P0 LOP3.LUT R5, R5, 0x20, RZ, 0xfc, !PT ;  /* 0x0000002005050812 */ /* 0x000fe400078efcff */
[----:B------:R-:W-:Y:S01]  /*56900*/  ISETP.GE.AND P0, PT, R7, UR23, PT ;  /* 0x0000001707007c0c */ /* 0x000fe2000bf06270 */
[----:B------:R-:W-:-:S03]  /*56910*/  UMOV UR22, UR73 ;  /* 0x0000004900167c82 */ /* 0x000fc60008000000 */
[----:B0-----:R-:W-:Y:S01]  /*56920*/  ISETP.LT.AND P2, PT, R4, UR76, !P0 ;  /* 0x0000004c04007c0c */ /* 0x001fe2000c741270 */
[----:B------:R-:W-:Y:S01]  /*56930*/  UMOV UR54, UR72 ;  /* 0x0000004800367c82 */ /* 0x000fe20008000000 */
[----:B------:R-:W0:Y:S01]  /*56940*/  LDCU.64 UR72, c[0x0][0x398] ;  /* 0x00007300ff4877ac */ /* 0x000e220008000a00 */
[----:B-1----:R-:W-:Y:S02]  /*56950*/  ISETP.LT.AND P1, PT, R2, UR40, !P0 ;  /* 0x0000002802007c0c */ /* 0x002fe4000c721270 */
[----:B------:R-:W-:Y:S01]  /*56960*/  LOP3.LUT R5, R5, 0xfffffffb, RZ, 0xc0, !PT ;  /* 0xfffffffb05057812 */ /* 0x000fe200078ec0ff */
[----:B------:R-:W-:Y:S01]  /*56970*/  UMOV UR16, UR39 ;  /* 0x0000002700107c82 */ /* 0x000fe20008000000 */
[----:B------:R-:W-:Y:S01]  /*56980*/  UMOV UR26, UR38 ;  /* 0x00000026001a7c82 */ /* 0x000fe20008000000 */
[----:B------:R-:W1:Y:S01]  /*56990*/  LDCU.64 UR38, c[0x0][0x398] ;  /* 0x00007300ff2677ac */ /* 0x000e620008000a00 */
[----:B------:R-:W-:-:S04]  /*569a0*/  VIADD R6, R25, 0xd0 ;  /* 0x000000d019067836 */ /* 0x000fc80000000000 */
[----:B------:R-:W-:Y:S02]  /*569b0*/  @P2 LOP3.LUT R5, R5, 0x4, RZ, 0xfc, !PT ;  /* 0x0000000405052812 */ /* 0x000fe400078efcff */
[----:B------:R-:W-:Y:S02]  /*569c0*/  ISETP.GE.AND P0, PT, R6, UR17, PT ;  /* 0x0000001106007c0c */ /* 0x000fe4000bf06270 */
[----:B------:R-:W-:-:S04]  /*569d0*/  LOP3.LUT R5, R5, 0xfffffffd, RZ, 0xc0, !PT ;  /* 0xfffffffd05057812 */ /* 0x000fc800078ec0ff */
[----:B------:R-:W-:Y:S02]  /*569e0*/  @P1 LOP3.LUT R5, R5, 0x2, RZ, 0xfc, !PT ;  /* 0x0000000205051812 */ /* 0x000fe400078efcff */
[----:B0-----:R-:W-:Y:S01]  /*569f0*/  ISETP.LT.AND P1, PT, R4, UR72, !P0 ;  /* 0x0000004804007c0c */ /* 0x001fe2000c721270 */
[----:B------:R-:W-:Y:S01]  /*56a00*/  UMOV UR12, UR54 ;  /* 0x00000036000c7c82 */ /* 0x000fe20008000000 */
[----:B------:R-:W-:Y:S01]  /*56a10*/  UMOV UR54, UR37 ;  /* 0x0000002500367c82 */ /* 0x000fe20008000000 */
[----:B------:R-:W-:Y:S01]  /*56a20*/  UMOV UR46, UR36 ;  /* 0x00000024002e7c82 */ /* 0x000fe20008000000 */
[----:B------:R-:W0:Y:S01]  /*56a30*/  LDCU.64 UR36, c[0x0][0x398] ;  /* 0x00007300ff2477ac */ /* 0x000e220008000a00 */
[----:B-1----:R-:W-:Y:S01]  /*56a40*/  ISETP.LT.AND P0, PT, R2, UR38, !P0 ;  /* 0x0000002602007c0c */ /* 0x002fe2000c701270 */
[----:B------:R-:W-:Y:S01]  /*56a50*/  UMOV UR52, UR22 ;  /* 0x0000001600347c82 */ /* 0x000fe20008000000 */
[----:B------:R-:W-:Y:S01]  /*56a60*/  UMOV UR22, UR30 ;  /* 0x0000001e00167c82 */ /* 0x000fe20008000000 */
[----:B------:R-:W1:Y:S05]  /*56a70*/  LDCU.64 UR30, c[0x0][0x398] ;  /* 0x00007300ff1e77ac */ /* 0x000e6a0008000a00 */
[----:B------:R-:W-:Y:S01]  /*56a80*/  @P1 LOP3.LUT R29, R29, 0x40000000, RZ, 0xfc, !PT ;  /* 0x400000001d1d1812 */ /* 0x000fe200078efcff */
[----:B------:R-:W-:-:S03]  /*56a90*/  VIADD R6, R25, 0xce ;  /* 0x000000ce19067836 */ /* 0x000fc60000000000 */
[----:B------:R-:W-:-:S04]  /*56aa0*/  LOP3.LUT R29, R29, 0xdfffffff, RZ, 0xc0, !PT ;  /* 0xdfffffff1d1d7812 */ /* 0x000fc800078ec0ff */
[----:B------:R-:W-:Y:S02]  /*56ab0*/  @P0 LOP3.LUT R29, R29, 0x20000000, RZ, 0xfc, !PT ;  /* 0x200000001d1d0812 */ /* 0x000fe400078efcff */
[----:B------:R-:W-:-:S04]  /*56ac0*/  ISETP.GE.AND P0, PT, R6, UR13, PT ;  /* 0x0000000d06007c0c */ /* 0x000fc8000bf06270 */
[----:B0-----:R-:W-:Y:S01]  /*56ad0*/  ISETP.LT.AND P1, PT, R4, UR36, !P0 ;  /* 0x0000002404007c0c */ /* 0x001fe2000c721270 */
[----:B------:R-:W-:Y:S01]  /*56ae0*/  UMOV UR23, UR26 ;  /* 0x0000001a00177c82 */ /* 0x000fe20008000000 */
[----:B------:R-:W0:Y:S01]  /*56af0*/  LDCU.64 UR26, c[0x0][0x398] ;  /* 0x00007300ff1a77ac */ /* 0x000e220008000a00 */
[----:B-1----:R-:W-:Y:S01]  /*56b00*/  ISETP.LT.AND P0, PT, R2, UR30, !P0 ;  /* 0x0000001e02007c0c */ /* 0x002fe2000c701270 */
[----:B------:R-:W-:Y:S01]  /*56b10*/  UMOV UR38, UR54 ;  /* 0x0000003600267c82 */ /* 0x000fe20008000000 */
[----:B------:R-:W-:Y:S01]  /*56b20*/  UMOV UR72, UR23 ;  /* 0x0000001700487c82 */ /* 0x000fe20008000000 */
[----:B------:R-:W-:Y:S01]  /*56b30*/  UMOV UR54, UR22 ;  /* 0x0000001600367c82 */ /* 0x000fe20008000000 */
[----:B------:R-:W1:Y:S06]  /*56b40*/  LDCU.64 UR22, c[0x0][0x398] ;  /* 0x00007300ff1677ac */ /* 0x000e6c0008000a00 */
[----:B------:R-:W-:Y:S01]  /*56b50*/  @P1 LOP3.LUT R28, R28, 0x400000, RZ, 0xfc, !PT ;  /* 0x004000001c1c1812 */ /* 0x000fe200078efcff */
[----:B------:R-:W-:-:S03]  /*56b60*/  VIADD R6, R25, 0xcc ;  /* 0x000000cc19067836 */ /* 0x000fc60000000000 */
[----:B------:R-:W-:-:S04]  /*56b70*/  LOP3.LUT R28, R28, 0xffdfffff, RZ, 0xc0, !PT ;  /* 0xffdfffff1c1c7812 */ /* 0x000fc800078ec0ff */
[----:B------:R-:W-:Y:S02]  /*56b80*/  @P0 LOP3.LUT R28, R28, 0x200000, RZ, 0xfc, !PT ;  /* 0x002000001c1c0812 */ /* 0x000fe400078efcff */
[----:B------:R-:W-:Y:S01]  /*56b90*/  ISETP.GE.AND P0, PT, R6, UR77, PT ;  /* 0x0000004d06007c0c */ /* 0x000fe2000bf06270 */
[----:B------:R-:W-:Y:S01]  /*56ba0*/  UMOV UR30, UR16 ;  /* 0x00000010001e7c82 */ /* 0x000fe20008000000 */
[----:B------:R-:W2:Y:S02]  /*56bb0*/  LDCU.64 UR16, c[0x0][0x398] ;  /* 0x00007300ff1077ac */ /* 0x000ea40008000a00 */
[----:B0-----:R-:W-:Y:S02]  /*56bc0*/  ISETP.LT.AND P1, PT, R4, UR26, !P0 ;  /* 0x0000001a04007c0c */ /* 0x001fe4000c721270 */
[----:B-1----:R-:W-:Y:S02]  /*56bd0*/  ISETP.LT.AND P0, PT, R2, UR22, !P0 ;  /* 0x0000001602007c0c */ /* 0x002fe4000c701270 */
[----:B------:R-:W-:Y:S01]  /*56be0*/  LOP3.LUT R28, R28, 0xfffbffff, RZ, 0xc0, !PT ;  /* 0xfffbffff1c1c7812 */ /* 0x000fe200078ec0ff */
[----:B------:R-:W-:Y:S01]  /*56bf0*/  UMOV UR36, UR12 ;  /* 0x0000000c00247c82 */ /* 0x000fe20008000000 */
[----:B------:R-:W0:Y:S01]  /*56c00*/  LDCU.64 UR12, c[0x0][0x398] ;  /* 0x00007300ff0c77ac */ /* 0x000e220008000a00 */
[----:B------:R-:W-:Y:S01]  /*56c10*/  VIADD R6, R25, 0xca ;  /* 0x000000ca19067836 */ /* 0x000fe20000000000 */
[----:B------:R-:W1:Y:S05]  /*56c20*/  LDCU.64 UR76, c[0x0][0x398] ;  /* 0x00007300ff4c77ac */ /* 0x000e6a0008000a00 */
[----:B------:R-:W-:-:S04]  /*56c30*/  @P1 LOP3.LUT R28, R28, 0x40000, RZ, 0xfc, !PT ;  /* 0x000400001c1c1812 */ /* 0x000fc800078efcff */
[----:B------:R-:W-:-:S04]  /*56c40*/  LOP3.LUT R28, R28, 0xfffdffff, RZ, 0xc0, !PT ;  /* 0xfffdffff1c1c7812 */ /* 0x000fc800078ec0ff */
[----:B------:R-:W-:Y:S02]  /*56c50*/  @P0 LOP3.LUT R28, R28, 0x20000, RZ, 0xfc, !PT ;  /* 0x000200001c1c0812 */ /* 0x000fe400078efcff */
[----:B------:R-:W-:Y:S01]  /*56c60*/  ISETP.GE.AND P0, PT, R6, UR73, PT ;  /* 0x0000004906007c0c */ /* 0x000fe2000bf06270 */
[----:B------:R-:W3:Y:S03]  /*56c70*/  LDCU UR73, c[0x0][0x398] ;  /* 0x00007300ff4977ac */ /* 0x000ee60008000800 */
[----:B--2---:R-:W-:Y:S02]  /*56c80*/  ISETP.LT.AND P1, PT, R4, UR16, !P0 ;  /* 0x0000001004007c0c */ /* 0x004fe4000c721270 */
[----:B0-----:R-:W-:Y:S02]  /*56c90*/  ISETP.LT.AND P0, PT, R2, UR12, !P0 ;  /* 0x0000000c02007c0c */ /* 0x001fe4000c701270 */
[----:B------:R-:W-:Y:S01]  /*56ca0*/  LOP3.LUT R28, R28, 0xffffbfff, RZ, 0xc0, !PT ;  /* 0xffffbfff1c1c7812 */ /* 0x000fe200078ec0ff */
[----:B------:R-:W-:Y:S01]  /*56cb0*/  VIADD R6, R25, 0x158 ;  /* 0x0000015819067836 */ /* 0x000fe20000000000 */
[----:B------:R-:W-:Y:S01]  /*56cc0*/  UMOV UR22, UR6 ;  /* 0x0000000600167c82 */ /* 0x000fe20008000000 */
[----:B------:R-:W-:Y:S01]  /*56cd0*/  UMOV UR26, UR8 ;  /* 0x00000008001a7c82 */ /* 0x000fe20008000000 */
[----:B------:R-:W-:Y:S01]  /*56ce0*/  UMOV UR40, UR14 ;  /* 0x0000000e00287c82 */ /* 0x000fe20008000000 */
[----:B------:R-:W-:Y:S01]  /*56cf0*/  LOP3.LUT R22, R22, 0xbfffffff, RZ, 0xc0, !PT ;  /* 0xbfffffff16167812 */ /* 0x000fe200078ec0ff */
[----:B------:R-:W0:Y:S03]  /*56d00*/  LDCU UR12, c[0x0][0x398] ;  /* 0x00007300ff0c77ac */ /* 0x000e260008000800 */
[----:B------:R-:W-:Y:S01]  /*56d10*/  @P1 LOP3.LUT R28, R28, 0x4000, RZ, 0xfc, !PT ;  /* 0x000040001c1c1812 */ /* 0x000fe200078efcff */
[----:B------:R-:W-:Y:S01]  /*56d20*/  UMOV UR16, UR22 ;  /* 0x0000001600107c82 */ /* 0x000fe20008000000 */
[----:B------:R-:W-:Y:S01]  /*56d30*/  LOP3.LUT R23, R23, 0xfffffbff, RZ, 0xc0, !PT ;  /* 0xfffffbff17177812 */ /* 0x000fe200078ec0ff */
[----:B------:R-:W2:Y:S01]  /*56d40*/  LDCU UR8, c[0x0][0x398] ;  /* 0x00007300ff0877ac */ /* 0x000ea20008000800 */
[----:B------:R-:W-:Y:S01]  /*56d50*/  LOP3.LUT R28, R28, 0xffffdfff, RZ, 0xc0, !PT ;  /* 0xffffdfff1c1c7812 */ /* 0x000fe200078ec0ff */
[----:B------:R-:W4:Y:S03]  /*56d60*/  LDCU UR6, c[0x0][0x398] ;  /* 0x00007300ff0677ac */ /* 0x000f260008000800 */
[----:B------:R-:W-:-:S02]  /*56d70*/  @P0 LOP3.LUT R28, R28, 0x2000, RZ, 0xfc, !PT ;  /* 0x000020001c1c0812 */ /* 0x000fc400078efcff */
[----:B-1----:R-:W-:Y:S01]  /*56d80*/  ISETP.GE.AND P0, PT, R6, UR77, PT ;  /* 0x0000004d06007c0c */ /* 0x002fe2000bf06270 */
[----:B------:R-:W-:Y:S01]  /*56d90*/  UMOV UR22, UR26 ;  /* 0x0000001a00167c82 */ /* 0x000fe20008000000 */
[----:B------:R-:W-:Y:S01]  /*56da0*/  UMOV UR26, UR36 ;  /* 0x00000024001a7c82 */ /* 0x000fe20008000000 */
[----:B------:R-:W-:Y:S01]  /*56db0*/  UMOV UR36, UR38 ;  /* 0x0000002600247c82 */ /* 0x000fe20008000000 */
[----:B------:R-:W-:Y:S01]  /*56dc0*/  ISETP.LT.AND P1, PT, R4, UR76, !P0 ;  /* 0x0000004c04007c0c */ /* 0x000fe2000c721270 */
[----:B------:R-:W-:Y:S01]  /*56dd0*/  UMOV UR38, UR72 ;  /* 0x0000004800267c82 */ /* 0x000fe20008000000 */
[----:B---3--:R-:W-:Y:S01]  /*56de0*/  ISETP.LT.AND P0, PT, R2, UR73, !P0 ;  /* 0x0000004902007c0c */ /* 0x008fe2000c701270 */
[----:B------:R-:W1:Y:S01]  /*56df0*/  LDCU.64 UR72, c[0x0][0x398] ;  /* 0x00007300ff4877ac */ /* 0x000e620008000a00 */
[----:B------:R-:W-:Y:S01]  /*56e00*/  UMOV UR77, UR30 ;  /* 0x0000001e004d7c82 */ /* 0x000fe20008000000 */
[----:B------:R-:W-:Y:S01]  /*56e10*/  UMOV UR30, UR68 ;  /* 0x00000044001e7c82 */ /* 0x000fe20008000000 */
[----:B------:R-:W-:Y:S01]  /*56e20*/  UMOV UR68, UR4 ;  /* 0x0000000400447c82 */ /* 0x000fe20008000000 */
[----:B------:R-:W-:Y:S01]  /*56e30*/  UMOV UR14, UR20 ;  /* 0x00000014000e7c82 */ /* 0x000fe20008000000 */
[----:B------:R-:W-:Y:S01]  /*56e40*/  UMOV UR20, UR10 ;  /* 0x0000000a00147c82 */ /* 0x000fe20008000000 */
[----:B------:R-:W3:Y:S01]  /*56e50*/  LDCU UR10, c[0x0][0x398] ;  /* 0x00007300ff0a77ac */ /* 0x000ee20008000800 */
[----:B-1----:R-:W-:Y:S01]  /*56e60*/  UMOV UR76, UR73 ;  /* 0x00000049004c7c82 */ /* 0x002fe20008000000 */
[----:B------:R-:W-:Y:S01]  /*56e70*/  UMOV UR4, UR72 ;  /* 0x0000004800047c82 */ /* 0x000fe20008000000 */
[----:B------:R-:W1:Y:S01]  /*56e80*/  LDCU.64 UR72, c[0x0][0x398] ;  /* 0x00007300ff4877ac */ /* 0x000e620008000a00 */
[----:B------:R-:W-:-:S02]  /*56e90*/  VIADD R6, R25, 0x157 ;  /* 0x0000015719067836 */ /* 0x000fc40000000000 */
[----:B------:R-:W-:-:S03]  /*56ea0*/  @P0 LOP3.LUT R22, R22, 0x40000000, RZ, 0xfc, !PT ;  /* 0x4000000016160812 */ /* 0x000fc600078efcff */
[----:B------:R-:W-:Y:S02]  /*56eb0*/  ISETP.GE.AND P0, PT, R6, UR76, PT ;  /* 0x0000004c06007c0c */ /* 0x000fe4000bf06270 */
[----:B------:R-:W-:Y:S02]  /*56ec0*/  @P1 LOP3.LUT R23, R23, 0x400, RZ, 0xfc, !PT ;  /* 0x0000040017171812 */ /* 0x000fe400078efcff */
[----:B-1----:R-:W-:Y:S01]  /*56ed0*/  ISETP.LT.AND P1, PT, R4, UR72, !P0 ;  /* 0x0000004804007c0c */ /* 0x002fe2000c721270 */
[----:B------:R-:W-:Y:S01]  /*56ee0*/  UMOV UR72, UR77 ;  /* 0x0000004d00487c82 */ /* 0x000fe20008000000 */
[----:B---3--:R-:W-:Y:S01]  /*56ef0*/  ISETP.LT.AND P0, PT, R2, UR10, !P0 ;  /* 0x0000000a02007c0c */ /* 0x008fe2000c701270 */
[----:B------:R-:W1:Y:S01]  /*56f00*/  LDCU.64 UR76, c[0x0][0x398] ;  /* 0x00007300ff4c77ac */ /* 0x000e620008000a00 */
[----:B------:R-:W-:Y:S01]  /*56f10*/  LOP3.LUT R22, R22, 0xefffffff, RZ, 0xc0, !PT ;  /* 0xefffffff16167812 */ /* 0x000fe200078ec0ff */
[----:B------:R-:W-:Y:S01]  /*56f20*/  VIADD R6, R25, 0x156 ;  /* 0x0000015619067836 */ /* 0x000fe20000000000 */
[----:B------:R-:W3:Y:S07]  /*56f30*/  LDCU UR10, c[0x0][0x398] ;  /* 0x00007300ff0a77ac */ /* 0x000eee0008000800 */
[----:B------:R-:W-:-:S04]  /*56f40*/  @P1 LOP3.LUT R22, R22, 0x10000000, RZ, 0xfc, !PT ;  /* 0x1000000016161812 */ /* 0x000fc800078efcff */
[----:B------:R-:W-:-:S04]  /*56f50*/  LOP3.LUT R22, R22, 0xf7ffffff, RZ, 0xc0, !PT ;  /* 0xf7ffffff16167812 */ /* 0x000fc800078ec0ff */
[----:B------:R-:W-:Y:S02]  /*56f60*/  @P0 LOP3.LUT R22, R22, 0x8000000, RZ, 0xfc, !PT ;  /* 0x0800000016160812 */ /* 0x000fe400078efcff */
[----:B------:R-:W-:-:S04]  /*56f70*/  ISETP.GE.AND P0, PT, R6, UR73, PT ;  /* 0x0000004906007c0c */ /* 0x000fc8000bf06270 */
[----:B-1----:R-:W-:Y:S01]  /*56f80*/  ISETP.LT.AND P1, PT, R4, UR76, !P0 ;  /* 0x0000004c04007c0c */ /* 0x002fe2000c721270 */
[----:B------:R-:W-:Y:S01]  /*56f90*/  UMOV UR76, UR72 ;  /* 0x00000048004c7c82 */ /* 0x000fe20008000000 */
[----:B--2---:R-:W-:Y:S01]  /*56fa0*/  ISETP.LT.AND P0, PT, R2, UR8, !P0 ;  /* 0x0000000802007c0c */ /* 0x004fe2000c701270 */
[----:B------:R-:W1:Y:S01]  /*56fb0*/  LDCU.64 UR72, c[0x0][0x398] ;  /* 0x00007300ff4877ac */ /* 0x000e620008000a00 */
[----:B------:R-:W-:Y:S01]  /*56fc0*/  LOP3.LUT R22, R22, 0xfdffffff, RZ, 0xc0, !PT ;  /* 0xfdffffff16167812 */ /* 0x000fe200078ec0ff */
[----:B------:R-:W-:Y:S01]  /*56fd0*/  VIADD R6, R25, 0x155 ;  /* 0x0000015519067836 */ /* 0x000fe20000000000 */
[----:B------:R-:W2:Y:S07]  /*56fe0*/  LDCU UR8, c[0x0][0x398] ;  /* 0x00007300ff0877ac */ /* 0x000eae0008000800 */
[----:B------:R-:W-:-:S04]  /*56ff0*/  @P1 LOP3.LUT R22, R22, 0x2000000, RZ, 0xfc, !PT ;  /* 0x0200000016161812 */ /* 0x000fc800078efcff */
[----:B------:R-:W-:-:S04]  /*57000*/  LOP3.LUT R22, R22, 0xff7fffff, RZ, 0xc0, !PT ;  /* 0xff7fffff16167812 */ /* 0x000fc800078ec0ff */
[----:B------:R-:W-:Y:S02]  /*57010*/  @P0 LOP3.LUT R22, R22, 0x800000, RZ, 0xfc, !PT ;  /* 0x0080000016160812 */ /* 0x000fe400078efcff */
[----:B------:R-:W-:-:S04]  /*57020*/  ISETP.GE.AND P0, PT, R6, UR77, PT ;  /* 0x0000004d06007c0c */ /* 0x000fc8000bf06270 */
[----:B-1----:R-:W-:Y:S01]  /*57030*/  ISETP.LT.AND P1, PT, R4, UR72, !P0 ;  /* 0x0000004804007c0c */ /* 0x002fe2000c721270 */
[----:B------:R-:W-:Y:S01]  /*57040*/  UMOV UR72, UR76 ;  /* 0x0000004c00487c82 */ /* 0x000fe20008000000 */
[----:B----4-:R-:W-:Y:S01]  /*57050*/  ISETP.LT.AND P0, PT, R2, UR6, !P0 ;  /* 0x0000000602007c0c */ /* 0x010fe2000c701270 */
[----:B------:R-:W1:Y:S01]  /*57060*/  LDCU.64 UR76, c[0x0][0x398] ;  /* 0x00007300ff4c77ac */ /* 0x000e620008000a00 */
[----:B------:R-:W-:Y:S01]  /*57070*/  LOP3.LUT R22, R22, 0xffbfffff, RZ, 0xc0, !PT ;  /* 0xffbfffff16167812 */ /* 0x000fe200078ec0ff */
[----:B------:R-:W-:Y:S01]  /*57080*/  VIADD R6, R25, 0x154 ;  /* 0x0000015419067836 */ /* 0x000fe20000000000 */
[----:B------:R-:W4:Y:S07]  /*57090*/  LDCU UR6, c[0x0][0x398] ;  /* 0x00007300ff0677ac */ /* 0x000f2e0008000800 */
[----:B------:R-:W-:-:S04]  /*570a0*/  @P1 LOP3.LUT R22, R22, 0x400000, RZ, 0xfc, !PT ;  /* 0x0040000016161812 */ /* 0x000fc800078efcff */
[----:B------:R-:W-:-:S04]  /*570b0*/  LOP3.LUT R22, R22, 0xffefffff, RZ, 0xc0, !PT ;  /* 0xffefffff16167812 */ /* 0x000fc800078ec0ff */
[----:B------:R-:W-:Y:S02]  /*570c0*/  @P0 LOP3.LUT R22, R22, 0x100000, RZ, 0xfc, !PT ;  /* 0x0010000016160812 */ /* 0x000fe400078efcff */
[----:B------:R-:W-:-:S04]  /*570d0*/  ISETP.GE.AND P0, PT, R6, UR73, PT ;  /* 0x0000004906007c0c */ /* 0x000fc8000bf06270 */
[----:B-1----:R-:W-:Y:S01]  /*570e0*/  ISETP.LT.AND P1, PT, R4, UR76, !P0 ;  /* 0x0000004c04007c0c */ /* 0x002fe2000c721270 */
[----:B------:R-:W-:Y:S01]  /*570f0*/  UMOV UR76, UR72 ;  /* 0x00000048004c7c82 */ /* 0x000fe20008000000 */
[----:B0-----:R-:W-:Y:S01]  /*57100*/  ISETP.LT.AND P0, PT, R2, UR12, !P0 ;  /* 0x0000000c02007c0c */ /* 0x001fe2000c701270 */
[----:B------:R-:W0:Y:S01]  /*57110*/  LDCU.64 UR72, c[0x0][0x398] ;  /* 0x00007300ff4877ac */ /* 0x000e220008000a00 */
[----:B------:R-:W-:Y:S01]  /*57120*/  LOP3.LUT R22, R22, 0xfff7ffff, RZ, 0xc0, !PT ;  /* 0xfff7ffff16167812 */ /* 0x000fe200078ec0ff */
[----:B------:R-:W-:Y:S01]  /*57130*/  VIADD R6, R25, 0x153 ;  /* 0x0000015319067836 */ /* 0x000fe20000000000 */
[----:B------:R-:W1:Y:S07]  /*57140*/  LDCU UR12, c[0x0][0x398] ;  /* 0x00007300ff0c77ac */ /* 0x000e6e0008000800 */
[----:B------:R-:W-:-:S04]  /*57150*/  @P1 LOP3.LUT R22, R22, 0x80000, RZ, 0xfc, !PT ;  /* 0x0008000016161812 */ /* 0x000fc800078efcff */
[----:B------:R-:W-:-:S04]  /*57160*/  LOP3.LUT R22, R22, 0xfffdffff, RZ, 0xc0, !PT ;  /* 0xfffdffff16167812 */ /* 0x000fc800078ec0ff */
[----:B------:R-:W-:Y:S02]  /*57170*/  @P0 LOP3.LUT R22, R22, 0x20000, RZ, 0xfc, !PT ;  /* 0x0002000016160812 */ /* 0x000fe400078efcff */
[----:B------:R-:W-:-:S04]  /*57180*/  ISETP.GE.AND P0, PT, R6, UR77, PT ;  /* 0x0000004d06007c0c */ /* 0x000fc8000bf06270 */
[----:B0-----:R-:W-:Y:S01]  /*57190*/  ISETP.LT.AND P1, PT, R4, UR72, !P0 ;  /* 0x0000004804007c0c */ /* 0x001fe2000c721270 */
[----:B------:R-:W-:Y:S01]  /*571a0*/  UMOV UR72, UR76 ;  /* 0x0000004c00487c82 */ /* 0x000fe20008000000 */
[----:B---3--:R-:W-:Y:S01]  /*571b0*/  ISETP.LT.AND P0, PT, R2, UR10, !P0 ;  /* 0x0000000a02007c0c */ /* 0x008fe2000c701270 */
[----:B------:R-:W0:Y:S01]  /*571c0*/  LDCU.64 UR76, c[0x0][0x398] ;  /* 0x00007300ff4c77ac */ /* 0x000e220008000a00 */
[----:B------:R-:W-:Y:S01]  /*571d0*/  LOP3.LUT R22, R22, 0xfffeffff, RZ, 0xc0, !PT ;  /* 0xfffeffff16167812 */ /* 0x000fe200078ec0ff */
[----:B------:R-:W-:Y:S01]  /*571e0*/  VIADD R6, R25, 0x152 ;  /* 0x0000015219067836 */ /* 0x000fe20000000000 */
[----:B------:R-:W3:Y:S07]  /*571f0*/  LDCU UR10, c[0x0][0x398] ;  /* 0x00007300ff0a77ac */ /* 0x000eee0008000800 */
[----:B------:R-:W-:-:S04]  /*57200*/  @P1 LOP3.LUT R22, R22, 0x10000, RZ, 0xfc, !PT ;  /* 0x0001000016161812 */ /* 0x000fc800078efcff */
[----:B------:R-:W-:-:S04]  /*57210*/  LOP3.LUT R22, R22, 0xffffbfff, RZ, 0xc0, !PT ;  /* 0xffffbfff16167812 */ /* 0x000fc800078ec0ff */
[----:B------:R-:W-:Y:S02]  /*57220*/  @P0 LOP3.LUT R22, R22, 0x4000, RZ, 0xfc, !PT ;  /* 0x0000400016160812 */ /* 0x000fe400078efcff */
[----:B------:R-:W-:-:S04]  /*57230*/  ISETP.GE.AND P0, PT, R6, UR73, PT ;  /* 0x0000004906007c0c */ /* 0x000fc8000bf06270 */
[----:B0-----:R-:W-:Y:S01]  /*57240*/  ISETP.LT.AND P1, PT, R4, UR76, !P0 ;  /* 0x0000004c04007c0c */ /* 0x001fe2000c721270 */
[----:B------:R-:W-:Y:S01]  /*57250*/  UMOV UR76, UR72 ;  /* 0x00000048004c7c82 */ /* 0x000fe20008000000 */
[----:B--2---:R-:W-:Y:S01]  /*57260*/  ISETP.LT.AND P0, PT, R2, UR8, !P0 ;  /* 0x0000000802007c0c */ /* 0x004fe2000c701270 */
[----:B------:R-:W0:Y:S01]  /*57270*/  LDCU.64 UR72, c[0x0][0x398] ;  /* 0x00007300ff4877ac */ /* 0x000e220008000a00 */
[----:B------:R-:W-:Y:S01]  /*57280*/  LOP3.LUT R22, R22, 0xffffefff, RZ, 0xc0, !PT ;  /* 0xffffefff16167812 */ /* 0x000fe200078ec0ff */
[----:B------:R-:W-:Y:S01]  /*57290*/  VIADD R6, R25, 0x151 ;  /* 0x0000015119067836 */ /* 0x000fe20000000000 */
[----:B------:R-:W2:Y:S07]  /*572a0*/  LDCU UR8, c[0x0][0x398] ;  /* 0x00007300ff0877ac */ /* 0x000eae0008000800 */
[----:B------:R-:W-:-:S04]  /*572b0*/  @P1 LOP3.LUT R22, R22, 0x1000, RZ, 0xfc, !PT ;  /* 0x0000100016161812 */ /* 0x000fc800078efcff */
[----:B------:R-:W-:-:S04]  /*572c0*/  LOP3.LUT R22, R22, 0xfffff7ff, RZ, 0xc0, !PT ;  /* 0xfffff7ff16167812 */ /* 0x000fc800078ec0ff */
[----:B------:R-:W-:Y:S02]  /*572d0*/  @P0 LOP3.LUT R22, R22, 0x800, RZ, 0xfc, !PT ;  /* 0x0000080016160812 */ /* 0x000fe400078efcff */
[----:B------:R-:W-:-:S04]  /*572e0*/  ISETP.GE.AND P0, PT, R6, UR77, PT ;  /* 0x0000004d06007c0c */ /* 0x000fc8000bf06270 */
[----:B0-----:R-:W-:Y:S01]  /*572f0*/  ISETP.LT.AND P1, PT, R4, UR72, !P0 ;  /* 0x0000004804007c0c */ /* 0x001fe2000c721270 */
[----:B------:R-:W-:Y:S01]  /*57300*/  UMOV UR72, UR76 ;  /* 0x0000004c00487c82 */ /* 0x000fe20008000000 */
[----:B----4-:R-:W-:Y:S01]  /*57310*/  ISETP.LT.AND P0, PT, R2, UR6, !P0 ;  /* 0x0000000602007c0c */ /* 0x010fe2000c701270 */
[----:B------:R-:W0:Y:S01]  /*57320*/  LDCU.64 UR76, c[0x0][0x398] ;  /* 0x00007300ff4c77ac */ /* 0x000e220008000a00 */
[----:B------:R-:W-:Y:S01]  /*57330*/  LOP3.LUT R22, R22, 0xfffffdff, RZ, 0xc0, !PT ;  /* 0xfffffdff16167812 */ /* 0x000fe200078ec0ff */
[----:B------:R-:W-:Y:S01]  /*57340*/  VIADD R6, R25, 0x150 ;  /* 0x0000015019067836 */ /* 0x000fe20000000000 */
[----:B------:R-:W-:Y:S01]  /*57350*/  LOP3.LUT R0, R0, 0xbfffffff, RZ, 0xc0, !PT ;  /* 0xbfffffff00007812 */ /* 0x000fe200078ec0ff */
[----:B------:R-:W4:Y:S06]  /*57360*/  LDCU UR6, c[0x0][0x398] ;  /* 0x00007300ff0677ac */ /* 0x000f2c0008000800 */
[----:B------:R-:W-:-:S04]  /*57370*/  @P1 LOP3.LUT R22, R22, 0x200, RZ, 0xfc, !PT ;  /* 0x0000020016161812 */ /* 0x000fc800078efcff */
[----:B------:R-:W-:-:S04]  /*57380*/  LOP3.LUT R22, R22, 0xffffff7f, RZ, 0xc0, !PT ;  /* 0xffffff7f16167812 */ /* 0x000fc800078ec0ff */
[----:B------:R-:W-:Y:S02]  /*57390*/  @P0 LOP3.LUT R22, R22, 0x80, RZ, 0xfc, !PT ;  /* 0x0000008016160812 */ /* 0x000fe400078efcff */
[----:B------:R-:W-:-:S04]  /*573a0*/  ISETP.GE.AND P0, PT, R6, UR73, PT ;  /* 0x0000004906007c0c */ /* 0x000fc8000bf06270 */
[----:B0-----:R-:W-:Y:S01]  /*573b0*/  ISETP.LT.AND P1, PT, R4, UR76, !P0 ;  /* 0x0000004c04007c0c */ /* 0x001fe2000c721270 */
[----:B------:R-:W-:Y:S01]  /*573c0*/  UMOV UR76, UR72 ;  /* 0x00000048004c7c82 */ /* 0x000fe20008000000 */
[----:B-1----:R-:W-:Y:S01]  /*573d0*/  ISETP.LT.AND P0, PT, R2, UR12, !P0 ;  /* 0x0000000c02007c0c */ /* 0x002fe2000c701270 */
        /* <DEDUP_REMOVED lines=23> */
[----:B------:R-:W-:Y:S01]  /*57550*/  VIADD R6, R25, 0x14d ;  /* 0x0000014d19067836 */ /* 0x000fe20000000000 */
[----:B------:R-:W-:Y:S01]  /*57560*/  LOP3.LUT R22, R22, 0xfffffffe, RZ, 0xc0, !PT ;  /* 0xfffffffe16167812 */ /* 0x000fe200078ec0ff */
[----:B------:R-:W2:Y:S09]  /*57570*/  LDCU UR8, c[0x0][0x398] ;  /* 0x00007300ff0877ac */ /* 0x000eb20008000800 */
[----:B------:R-:W-:-:S02]  /*57580*/  @P0 LOP3.LUT R0, R0, 0x40000000, RZ, 0xfc, !PT ;  /* 0x4000000000000812 */ /* 0x000fc400078efcff */
[----:B------:R-:W-:Y:S02]  /*57590*/  ISETP.GE.AND P0, PT, R6, UR77, PT ;  /* 0x0000004d06007c0c */ /* 0x000fe4000bf06270 */
[----:B------:R-:W-:Y:S02]  /*575a0*/  @P1 LOP3.LUT R22, R22, 0x1, RZ, 0xfc, !PT ;  /* 0x0000000116161812 */ /* 0x000fe400078efcff */
[----:B0-----:R-:W-:Y:S01]  /*575b0*/  ISETP.LT.AND P1, PT, R4, UR72, !P0 ;  /* 0x0000004804007c0c */ /* 0x001fe2000c721270 */
[----:B------:R-:W-:Y:S01]  /*575c0*/  UMOV UR72, UR76 ;  /* 0x0000004c00487c82 */ /* 0x000fe20008000000 */
[----:B----4-:R-:W-:Y:S01]  /*575d0*/  ISETP.LT.AND P0, PT, R2, UR6, !P0 ;  /* 0x0000000602007c0c */ /* 0x010fe2000c701270 */
[----:B------:R-:W0:Y:S01]  /*575e0*/  LDCU.64 UR76, c[0x0][0x398] ;  /* 0x00007300ff4c77ac */ /* 0x000e220008000a00 */
[----:B------:R-:W-:Y:S01]  /*575f0*/  LOP3.LUT R0, R0, 0xefffffff, RZ, 0xc0, !PT ;  /* 0xefffffff00007812 */ /* 0x000fe200078ec0ff */
[----:B------:R-:W-:Y:S01]  /*57600*/  VIADD R6, R25, 0x14c ;  /* 0x0000014c19067836 */ /* 0x000fe20000000000 */
[----:B------:R-:W4:Y:S07]  /*57610*/  LDCU UR6, c[0x0][0x398] ;  /* 0x00007300ff0677ac */ /* 0x000f2e0008000800 */
        /* <DEDUP_REMOVED lines=53> */
[----:B------:R-:W-:-:S08]  /*57970*/  VIADD R6, R25, 0x147 ;  /* 0x0000014719067836 */ /* 0x000fd00000000000 */
[----:B------:R-:W-:-:S04]  /*57980*/  @P1 LOP3.LUT R0, R0, 0x1000, RZ, 0xfc, !PT ;  /* 0x0000100000001812 */ /* 0x000fc800078efcff */
[----:B------:R-:W-:-:S04]  /*57990*/  LOP3.LUT R0, R0, 0xfffff7ff, RZ, 0xc0, !PT ;  /* 0xfffff7ff00007812 */ /* 0x000fc800078ec0ff */
[----:B------:R-:W-:Y:S02]  /*579a0*/  @P0 LOP3.LUT R0, R0, 0x800, RZ, 0xfc, !PT ;  /* 0x0000080000000812 */ /* 0x000fe400078efcff */
[----:B------:R-:W-:-:S04]  /*579b0*/  ISETP.GE.AND P0, PT, R6, UR77, PT ;  /* 0x0000004d06007c0c */ /* 0x000fc8000bf06270 */
[----:B0-----:R-:W-:Y:S02]  /*579c0*/  ISETP.LT.AND P1, PT, R4, UR72, !P0 ;  /* 0x0000004804007c0c */ /* 0x001fe4000c721270 */
[----:B---3--:R-:W-:Y:S01]  /*579d0*/  ISETP.LT.AND P0, PT, R2, UR10, !P0 ;  /* 0x0000000a02007c0c */ /* 0x008fe2000c701270 */
[----:B------:R-:W-:Y:S01]  /*579e0*/  UMOV UR10, UR76 ;  /* 0x0000004c000a7c82 */ /* 0x000fe20008000000 */
[----:B------:R-:W0:Y:S01]  /*579f0*/  LDCU.64 UR76, c[0x0][0x398] ;  /* 0x00007300ff4c77ac */ /* 0x000e220008000a00 */
[----:B------:R-:W-:Y:S01]  /*57a00*/  LOP3.LUT R0, R0, 0xfffffdff, RZ, 0xc0, !PT ;  /* 0xfffffdff00007812 */ /* 0x000fe200078ec0ff */
[----:B------:R-:W-:-:S07]  /*57a10*/  VIADD R6, R25, 0x146 ;  /* 0x0000014619067836 */ /* 0x000fce0000000000 */
[----:B------:R-:W-:-:S04]  /*57a20*/  @P1 LOP3.LUT R0, R0, 0x200, RZ, 0xfc, !PT ;  /* 0x0000020000001812 */ /* 0x000fc800078efcff */
[----:B------:R-:W-:-:S04]  /*57a30*/  LOP3.LUT R0, R0, 0xffffff7f, RZ, 0xc0, !PT ;  /* 0xffffff7f00007812 */ /* 0x000fc800078ec0ff */
[----:B------:R-:W-:Y:S02]  /*57a40*/  @P0 LOP3.LUT R0, R0, 0x80, RZ, 0xfc, !PT ;  /* 0x0000008000000812 */ /* 0x000fe400078efcff */
[----:B------:R-:W-:Y:S01]  /*57a50*/  ISETP.GE.AND P0, PT, R6, UR73, PT ;  /* 0x0000004906007c0c */ /* 0x000fe2000bf06270 */
[----:B------:R-:W-:Y:S01]  /*57a60*/  UMOV UR12, UR14 ;  /* 0x0000000e000c7c82 */ /* 0x000fe20008000000 */
[----:B------:R-:W-:Y:S02]  /*57a70*/  LOP3.LUT R0, R0, 0xffffffbf, RZ, 0xc0, !PT ;  /* 0xffffffbf00007812 */ /* 0x000fe400078ec0ff */
[----:B0-----:R-:W-:Y:S01]  /*57a80*/  ISETP.LT.AND P1, PT, R4, UR76, !P0 ;  /* 0x0000004c04007c0c */ /* 0x001fe2000c721270 */
[----:B------:R-:W-:Y:S01]  /*57a90*/  UMOV UR72, UR12 ;  /* 0x0000000c00487c82 */ /* 0x000fe20008000000 */
[----:B--2---:R-:W-:Y:S01]  /*57aa0*/  ISETP.LT.AND P0, PT, R2, UR8, !P0 ;  /* 0x0000000802007c0c */ /* 0x004fe2000c701270 */
[----:B------:R-:W-:Y:S01]  /*57ab0*/  UMOV UR8, UR72 ;  /* 0x0000004800087c82 */ /* 0x000fe20008000000 */
[----:B------:R-:W-:Y:S01]  /*57ac0*/  VIADD R6, R25, 0x145 ;  /* 0x0000014519067836 */ /* 0x000fe20000000000 */
[----:B------:R-:W0:Y:S01]  /*57ad0*/  LDCU.64 UR72, c[0x0][0x398] ;  /* 0x00007300ff4877ac */ /* 0x000e220008000a00 */
[----:B------:R-:W-:Y:S01]  /*57ae0*/  UMOV UR76, UR10 ;  /* 0x0000000a004c7c82 */ /* 0x000fe20008000000 */
[----:B------:R-:W1:Y:S06]  /*57af0*/  LDCU UR14, c[0x0][0x398] ;  /* 0x00007300ff0e77ac */ /* 0x000e6c0008000800 */
[----:B------:R-:W-:Y:S01]  /*57b00*/  @P1 LOP3.LUT R0, R0, 0x40, RZ, 0xfc, !PT ;  /* 0x0000004000001812 */ /* 0x000fe200078efcff */
[----:B------:R-:W2:Y:S03]  /*57b10*/  LDCU UR12, c[0x0][0x398] ;  /* 0x00007300ff0c77ac */ /* 0x000ea60008000800 */
[----:B------:R-:W-:Y:S01]  /*57b20*/  LOP3.LUT R0, R0, 0xffffffef, RZ, 0xc0, !PT ;  /* 0xffffffef00007812 */ /* 0x000fe200078ec0ff */
[----:B------:R-:W3:Y:S03]  /*57b30*/  LDCU UR10, c[0x0][0x398] ;  /* 0x00007300ff0a77ac */ /* 0x000ee60008000800 */
[----:B------:R-:W-:-:S02]  /*57b40*/  @P0 LOP3.LUT R0, R0, 0x10, RZ, 0xfc, !PT ;  /* 0x0000001000000812 */ /* 0x000fc400078efcff */
[----:B------:R-:W-:-:S04]  /*57b50*/  ISETP.GE.AND P0, PT, R6, UR77, PT ;  /* 0x0000004d06007c0c */ /* 0x000fc8000bf06270 */
[----:B0-----:R-:W-:Y:S01]  /*57b60*/  ISETP.LT.AND P1, PT, R4, UR72, !P0 ;  /* 0x0000004804007c0c */ /* 0x001fe2000c721270 */
[----:B------:R-:W-:Y:S01]  /*57b70*/  UMOV UR72, UR76 ;  /* 0x0000004c00487c82 */ /* 0x000fe20008000000 */
[----:B----4-:R-:W-:Y:S01]  /*57b80*/  ISETP.LT.AND P0, PT, R2, UR6, !P0 ;  /* 0x0000000602007c0c */ /* 0x010fe2000c701270 */
[----:B------:R-:W0:Y:S01]  /*57b90*/  LDCU.64 UR76, c[0x0][0x398] ;  /* 0x00007300ff4c77ac */ /* 0x000e220008000a00 */
[----:B------:R-:W-:Y:S01]  /*57ba0*/  LOP3.LUT R0, R0, 0xfffffff7, RZ, 0xc0, !PT ;  /* 0xfffffff700007812 */ /* 0x000fe200078ec0ff */
[----:B------:R-:W-:-:S08]  /*57bb0*/  VIADD R6, R25, 0x144 ;  /* 0x0000014419067836 */ /* 0x000fd00000000000 */
        /* <DEDUP_REMOVED lines=10> */
[----:B------:R-:W-:-:S09]  /*57c60*/  LOP3.LUT R0, R0, 0xfffffffe, RZ, 0xc0, !PT ;  /* 0xfffffffe00007812 */ /* 0x000fd200078ec0ff */
[----:B------:R-:W-:Y:S02]  /*57c70*/  @P0 LOP3.LUT R20, R20, 0x40000000, RZ, 0xfc, !PT ;  /* 0x4000000014140812 */ /* 0x000fe400078efcff */
[----:B------:R-:W-:Y:S02]  /*57c80*/  ISETP.GE.AND P0, PT, R6, UR77, PT ;  /* 0x0000004d06007c0c */ /* 0x000fe4000bf06270 */
[----:B------:R-:W-:Y:S02]  /*57c90*/  @P1 LOP3.LUT R0, R0, 0x1, RZ, 0xfc, !PT ;  /* 0x0000000100001812 */ /* 0x000fe400078efcff */
[----:B0-----:R-:W-:Y:S01]  /*57ca0*/  ISETP.LT.AND P1, PT, R4, UR72, !P0 ;  /* 0x0000004804007c0c */ /* 0x001fe2000c721270 */
[----:B------:R-:W-:Y:S01]  /*57cb0*/  UMOV UR14, UR22 ;  /* 0x00000016000e7c82 */ /* 0x000fe20008000000 */
[----:B--2---:R-:W-:Y:S01]  /*57cc0*/  ISETP.LT.AND P0, PT, R2, UR12, !P0 ;  /* 0x0000000c02007c0c */ /* 0x004fe2000c701270 */
[----:B------:R-:W-:Y:S01]  /*57cd0*/  UMOV UR72, UR14 ;  /* 0x0000000e00487c82 */ /* 0x000fe20008000000 */
[----:B------:R-:W-:Y:S01]  /*57ce0*/  UMOV UR14, UR76 ;  /* 0x0000004c000e7c82 */ /* 0x000fe20008000000 */
[----:B------:R-:W0:Y:S01]  /*57cf0*/  LDCU.64 UR76, c[0x0][0x398] ;  /* 0x00007300ff4c77ac */ /* 0x000e220008000a00 */
[----:B------:R-:W-:Y:S01]  /*57d00*/  LOP3.LUT R20, R20, 0xfeffffff, RZ, 0xc0, !PT ;  /* 0xfeffffff14147812 */ /* 0x000fe200078ec0ff */
[----:B------:R-:W-:Y:S01]  /*57d10*/  VIADD R6, R25, 0x142 ;  /* 0x0000014219067836 */ /* 0x000fe20000000000 */
[----:B------:R-:W-:Y:S01]  /*57d20*/  UMOV UR6, UR8 ;  /* 0x0000000800067c82 */ /* 0x000fe20008000000 */
[----:B------:R-:W1:Y:S04]  /*57d30*/  LDCU UR8, c[0x0][0x398] ;  /* 0x00007300ff0877ac */ /* 0x000e680008000800 */
[----:B------:R-:W-:Y:S01]  /*57d40*/  @P1 LOP3.LUT R20, R20, 0x1000000, RZ, 0xfc, !PT ;  /* 0x0100000014141812 */ /* 0x000fe200078efcff */
[----:B------:R-:W2:Y:S03]  /*57d50*/  LDCU UR22, c[0x0][0x398] ;  /* 0x00007300ff1677ac */ /* 0x000ea60008000800 */
[----:B------:R-:W-:-:S04]  /*57d60*/  LOP3.LUT R20, R20, 0xff7fffff, RZ, 0xc0, !PT ;  /* 0xff7fffff14147812 */ /* 0x000fc800078ec0ff */
[----:B------:R-:W-:Y:S02]  /*57d70*/  @P0 LOP3.LUT R20, R20, 0x800000, RZ, 0xfc, !PT ;  /* 0x0080000014140812 */ /* 0x000fe400078efcff */
[----:B------:R-:W-:-:S04]  /*57d80*/  ISETP.GE.AND P0, PT, R6, UR73, PT ;  /* 0x0000004906007c0c */ /* 0x000fc8000bf06270 */
[----:B0-----:R-:W-:Y:S02]  /*57d90*/  ISETP.LT.AND P1, PT, R4, UR76, !P0 ;  /* 0x0000004c04007c0c */ /* 0x001fe4000c721270 */
[----:B---3--:R-:W-:Y:S02]  /*57da0*/  ISETP.LT.AND P0, PT, R2, UR10, !P0 ;  /* 0x0000000a02007c0c */ /* 0x008fe4000c701270 */
[----:B------:R-:W-:Y:S01]  /*57db0*/  LOP3.LUT R20, R20, 0xffefffff, RZ, 0xc0, !PT ;  /* 0xffefffff14147812 */ /* 0x000fe200078ec0ff */
[----:B------:R-:W-:-:S08]  /*57dc0*/  VIADD R6, R25, 0x141 ;  /* 0x0000014119067836 */ /* 0x000fd00000000000 */
[----:B------:R-:W-:-:S04]  /*57dd0*/  @P1 LOP3.LUT R20, R20, 0x100000, RZ, 0xfc, !PT ;  /* 0x0010000014141812 */ /* 0x000fc800078efcff */
[----:B------:R-:W-:Y:S01]  /*57de0*/  LOP3.LUT R20, R20, 0xfff7ffff, RZ, 0xc0, !PT ;  /* 0xfff7ffff14147812 */ /* 0x000fe200078ec0ff */
[----:B------:R-:W-:Y:S01]  /*57df0*/  UMOV UR10, UR18 ;  /* 0x00000012000a7c82 */ /* 0x000fe20008000000 */
[----:B------:R-:W-:Y:S01]  /*57e00*/  UMOV UR12, UR6 ;  /* 0x00000006000c7c82 */ /* 0x000fe20008000000 */
[----:B------:R-:W-:Y:S01]  /*57e10*/  UMOV UR76, UR16 ;  /* 0x00000010004c7c82 */ /* 0x000fe20008000000 */
[----:B------:R-:W-:Y:S01]  /*57e20*/  @P0 LOP3.LUT R20, R20, 0x80000, RZ, 0xfc, !PT ;  /* 0x0008000014140812 */ /* 0x000fe200078efcff */
[----:B------:R-:W-:Y:S01]  /*57e30*/  UMOV UR73, UR12 ;  /* 0x0000000c00497c82 */ /* 0x000fe20008000000 */
[----:B------:R-:W-:Y:S01]  /*57e40*/  ISETP.GE.AND P0, PT, R6, UR77, PT ;  /* 0x0000004d06007c0c */ /* 0x000fe2000bf06270 */
[----:B------:R-:W0:Y:S03]  /*57e50*/  LDCU UR16, c[0x0][0x398] ;  /* 0x00007300ff1077ac */ /* 0x000e260008000800 */
[----:B------:R-:W-:Y:S01]  /*57e60*/  ISETP.LT.AND P1, PT, R4, UR10, !P0 ;  /* 0x0000000a04007c0c */ /* 0x000fe2000c721270 */
[----:B------:R-:W-:Y:S01]  /*57e70*/  UMOV UR10, UR76 ;  /* 0x0000004c000a7c82 */ /* 0x000fe20008000000 */
[----:B------:R-:W-:Y:S01]  /*57e80*/  UMOV UR76, UR73 ;  /* 0x00000049004c7c82 */ /* 0x000fe20008000000 */
[----:B------:R-:W-:Y:S01]  /*57e90*/  UMOV UR77, UR72 ;  /* 0x00000048004d7c82 */ /* 0x000fe20008000000 */
[----:B-1----:R-:W-:Y:S01]  /*57ea0*/  ISETP.LT.AND P0, PT, R2, UR8, !P0 ;  /* 0x0000000802007c0c */ /* 0x002fe2000c701270 */
[----:B------:R-:W1:Y:S01]  /*57eb0*/  LDCU.64 UR72, c[0x0][0x398] ;  /* 0x00007300ff4877ac */ /* 0x000e620008000a00 */
[----:B------:R-:W-:Y:S01]  /*57ec0*/  LOP3.LUT R20, R20, 0xfffeffff, RZ, 0xc0, !PT ;  /* 0xfffeffff14147812 */ /* 0x000fe200078ec0ff */
[----:B------:R-:W-:Y:S01]  /*57ed0*/  VIADD R6, R25, 0x13b ;  /* 0x0000013b19067836 */ /* 0x000fe20000000000 */
[----:B------:R-:W3:Y:S05]  /*57ee0*/  LDCU UR6, c[0x0][0x3b8] ;  /* 0x00007700ff0677ac */ /* 0x000eea0008000800 */
[----:B------:R-:W-:Y:S01]  /*57ef0*/  @P1 LOP3.LUT R20, R20, 0x10000, RZ, 0xfc, !PT ;  /* 0x0001000014141812 */ /* 0x000fe200078efcff */
[----:B------:R-:W-:Y:S01]  /*57f00*/  UMOV UR8, UR20 ;  /* 0x0000001400087c82 */ /* 0x000fe20008000000 */
[----:B------:R-:W-:Y:S01]  /*57f10*/  UMOV UR12, UR14 ;  /* 0x0000000e000c7c82 */ /* 0x000fe20008000000 */
[----:B------:R-:W4:Y:S01]  /*57f20*/  LDCU UR14, c[0x0][0x398] ;  /* 0x00007300ff0e77ac */ /* 0x000f220008000800 */
[----:B------:R-:W-:Y:S01]  /*57f30*/  LOP3.LUT R20, R20, 0xffff7fff, RZ, 0xc0, !PT ;  /* 0xffff7fff14147812 */ /* 0x000fe200078ec0ff */
[----:B------:R-:W0:Y:S03]  /*57f40*/  LDCU UR20, c[0x0][0x398] ;  /* 0x00007300ff1477ac */ /* 0x000e260008000800 */
[----:B------:R-:W-:-:S02]  /*57f50*/  @P0 LOP3.LUT R20, R20, 0x8000, RZ, 0xfc, !PT ;  /* 0x0000800014140812 */ /* 0x000fc400078efcff */
[----:B------:R-:W-:Y:S01]  /*57f60*/  ISETP.GE.AND P0, PT, R6, UR8, PT ;  /* 0x0000000806007c0c */ /* 0x000fe2000bf06270 */
[----:B------:R-:W-:Y:S01]  /*57f70*/  STL [R1+0x1fc8], R3 ;  /* 0x001fc80301007387 */ /* 0x000fe20000100800 */
[----:B------:R-:W-:Y:S01]  /*57f80*/  LOP3.LUT R20, R20, 0xffffefff, RZ, 0xc0, !PT ;  /* 0xffffefff14147812 */ /* 0x000fe200078ec0ff */
[----:B------:R-:W-:Y:S01]  /*57f90*/  VIADD R6, R25, 0x139 ;  /* 0x0000013919067836 */ /* 0x000fe20000000000 */
[----:B-1----:R-:W-:Y:S01]  /*57fa0*/  ISETP.LT.AND P1, PT, R4, UR72, !P0 ;  /* 0x0000004804007c0c */ /* 0x002fe2000c721270 */
[----:B------:R-:W1:Y:S01]  /*57fb0*/  LDCU UR8, c[0x0][0x398] ;  /* 0x00007300ff0877ac */ /* 0x000e620008000800 */
[----:B--2---:R-:W-:Y:S01]  /*57fc0*/  ISETP.LT.AND P0, PT, R2, UR22, !P0 ;  /* 0x0000001602007c0c */ /* 0x004fe2000c701270 */
[----:B------:R-:W-:Y:S01]  /*57fd0*/  UMOV UR22, UR12 ;  /* 0x0000000c00167c82 */ /* 0x000fe20008000000 */
[----:B------:R-:W-:Y:S01]  /*57fe0*/  UMOV UR72, UR10 ;  /* 0x0000000a00487c82 */ /* 0x000fe20008000000 */
[----:B------:R-:W2:Y:S01]  /*57ff0*/  LDCU UR18, c[0x0][0x3b8] ;  /* 0x00007700ff1277ac */ /* 0x000ea20008000800 */
[----:B------:R-:W-:Y:S01]  /*58000*/  STL [R1+0x1fcc], R28 ;  /* 0x001fcc1c01007387 */ /* 0x000fe20000100800 */
[----:B------:R-:W0:Y:S06]  /*58010*/  LDCU UR12, c[0x0][0x398] ;  /* 0x00007300ff0c77ac */ /* 0x000e2c0008000800 */
[----:B------:R-:W-:Y:S01]  /*58020*/  @P1 LOP3.LUT R20, R20, 0x1000, RZ, 0xfc, !PT ;  /* 0x0000100014141812 */ /* 0x000fe200078efcff */
[----:B------:R-:W1:Y:S03]  /*58030*/  LDCU UR10, c[0x0][0x398] ;  /* 0x00007300ff0a77ac */ /* 0x000e660008000800 */
[----:B------:R-:W-:-:S04]  /*58040*/  LOP3.LUT R20, R20, 0xfffff7ff, RZ, 0xc0, !PT ;  /* 0xfffff7ff14147812 */ /* 0x000fc800078ec0ff */
[----:B------:R-:W-:Y:S02]  /*58050*/  @P0 LOP3.LUT R20, R20, 0x800, RZ, 0xfc, !PT ;  /* 0x0000080014140812 */ /* 0x000fe400078efcff */
[----:B------:R-:W-:Y:S02]  /*58060*/  ISETP.GE.AND P0, PT, R6, UR22, PT ;  /* 0x0000001606007c0c */ /* 0x000fe4000bf06270 */
[----:B------:R-:W-:Y:S01]  /*58070*/  LOP3.LUT R20, R20, 0xfffffeff, RZ, 0xc0, !PT ;  /* 0xfffffeff14147812 */ /* 0x000fe200078ec0ff */
[----:B------:R-:W-:Y:S01]  /*58080*/  VIADD R6, R25, 0x137 ;  /* 0x0000013719067836 */ /* 0x000fe20000000000 */
[----:B0-----:R-:W-:Y:S01]  /*58090*/  ISETP.LT.AND P1, PT, R4, UR16, !P0 ;  /* 0x0000001004007c0c */ /* 0x001fe2000c721270 */
[----:B------:R-:W-:Y:S01]  /*580a0*/  STL [R1+0x110], R23 ;  /* 0x0001101701007387 */ /* 0x000fe20000100800 */
[----:B----4-:R-:W-:Y:S01]  /*580b0*/  ISETP.LT.AND P0, PT, R2, UR14, !P0 ;  /* 0x0000000e02007c0c */ /* 0x010fe2000c701270 */
[----:B------:R-:W0:Y:S01]  /*580c0*/  LDCU UR14, c[0x0][0x3b8] ;  /* 0x00007700ff0e77ac */ /* 0x000e220008000800 */
[----:B------:R-:W4:Y:S01]  /*580d0*/  LDCU UR16, c[0x0][0x398] ;  /* 0x00007300ff1077ac */ /* 0x000f220008000800 */
[----:B------:R-:W-:Y:S01]  /*580e0*/  LOP3.LUT R19, R19, 0x7fffffff, RZ, 0xc0, !PT ;  /* 0x7fffffff13137812 */ /* 0x000fe200078ec0ff */
[----:B------:R-:W0:Y:S07]  /*580f0*/  LDCU UR22, c[0x0][0x3b8] ;  /* 0x00007700ff1677ac */ /* 0x000e2e0008000800 */
[----:B------:R-:W-:-:S04]  /*58100*/  @P1 LOP3.LUT R20, R20, 0x100, RZ, 0xfc, !PT ;  /* 0x0000010014141812 */ /* 0x000fc800078efcff */
[----:B------:R-:W-:-:S04]  /*58110*/  LOP3.LUT R20, R20, 0xffffff7f, RZ, 0xc0, !PT ;  /* 0xffffff7f14147812 */ /* 0x000fc800078ec0ff */
[----:B------:R-:W-:Y:S02]  /*58120*/  @P0 LOP3.LUT R20, R20, 0x80, RZ, 0xfc, !PT ;  /* 0x0000008014140812 */ /* 0x000fe400078efcff */
[----:B------:R-:W-:-:S04]  /*58130*/  ISETP.GE.AND P0, PT, R6, UR72, PT ;  /* 0x0000004806007c0c */ /* 0x000fc8000bf06270 */
[----:B------:R-:W-:Y:S02]  /*58140*/  ISETP.LT.AND P1, PT, R4, UR20, !P0 ;  /* 0x0000001404007c0c */ /* 0x000fe4000c721270 */
[----:B------:R-:W-:Y:S01]  /*58150*/  LOP3.LUT R20, R20, 0xffffffef, RZ, 0xc0, !PT ;  /* 0xffffffef14147812 */ /* 0x000fe200078ec0ff */
[----:B------:R-:W-:Y:S01]  /*58160*/  STL [R1+0xac], R22 ;  /* 0x0000ac1601007387 */ /* 0x000fe20000100800 */
[----:B-1----:R-:W-:Y:S01]  /*58170*/  ISETP.LT.AND P0, PT, R2, UR8, !P0 ;  /* 0x0000000802007c0c */ /* 0x002fe2000c701270 */
[----:B------:R-:W-:Y:S01]  /*58180*/  VIADD R6, R25, 0x135 ;  /* 0x0000013519067836 */ /* 0x000fe20000000000 */
[----:B------:R-:W1:Y:S01]  /*58190*/  LDCU UR8, c[0x0][0x398] ;  /* 0x00007300ff0877ac */ /* 0x000e620008000800 */
[----:B------:R3:W-:Y:S01]  /*581a0*/  STL [R1+0x44], R0 ;  /* 0x0000440001007387 */ /* 0x0007e20000100800 */
[----:B------:R-:W0:Y:S05]  /*581b0*/  LDCU UR20, c[0x0][0x3b8] ;  /* 0x00007700ff1477ac */ /* 0x000e2a0008000800 */
[----:B------:R-:W-:Y:S01]  /*581c0*/  @P1 LOP3.LUT R20, R20, 0x10, RZ, 0xfc, !PT ;  /* 0x0000001014141812 */ /* 0x000fe200078efcff */
[----:B---3--:R-:W-:Y:S01]  /*581d0*/  VIADD R0, R21, UR6 ;  /* 0x0000000615007c36 */ /* 0x008fe20008000000 */
[----:B------:R-:W3:Y:S02]  /*581e0*/  LDCU UR6, c[0x0][0x3b8] ;  /* 0x00007700ff0677ac */ /* 0x000ee40008000800 */
[----:B------:R-:W-:-:S04]  /*581f0*/  LOP3.LUT R20, R20, 0xfffffff7, RZ, 0xc0, !PT ;  /* 0xfffffff714147812 */ /* 0x000fc800078ec0ff */
[----:B------:R-:W-:Y:S02]  /*58200*/  @P0 LOP3.LUT R20, R20, 0x8, RZ, 0xfc, !PT ;  /* 0x0000000814140812 */ /* 0x000fe400078efcff */
[----:B------:R-:W-:Y:S01]  /*58210*/  ISETP.GE.AND P0, PT, R6, UR73, PT ;  /* 0x0000004906007c0c */ /* 0x000fe2000bf06270 */
[----:B------:R2:W-:Y:S03]  /*58220*/  STL [R1+0x12b4], R0 ;  /* 0x0012b40001007387 */ /* 0x0005e60000100800 */
[----:B------:R-:W-:Y:S01]  /*58230*/  ISETP.LT.AND P1, PT, R4, UR12, !P0 ;  /* 0x0000000c04007c0c */ /* 0x000fe2000c721270 */
[----:B------:R-:W-:Y:S01]  /*58240*/  VIADD R6, R25, 0x133 ;  /* 0x0000013319067836 */ /* 0x000fe20000000000 */
[----:B------:R-:W-:Y:S02]  /*58250*/  ISETP.LT.AND P0, PT, R2, UR10, !P0 ;  /* 0x0000000a02007c0c */ /* 0x000fe4000c701270 */
[----:B------:R-:W-:Y:S01]  /*58260*/  LOP3.LUT R20, R20, 0xfffffffe, RZ, 0xc0, !PT ;  /* 0xfffffffe14147812 */ /* 0x000fe200078ec0ff */
[----:B------:R-:W-:Y:S01]  /*58270*/  UMOV UR72, UR77 ;  /* 0x0000004d00487c82 */ /* 0x000fe20008000000 */
[----:B------:R-:W-:Y:S01]  /*58280*/  UMOV UR73, UR26 ;  /* 0x0000001a00497c82 */ /* 0x000fe20008000000 */
[----:B--2---:R-:W-:Y:S01]  /*58290*/  VIADD R0, R0, UR18 ;  /* 0x0000001200007c36 */ /* 0x004fe20008000000 */
[----:B------:R-:W2:Y:S04]  /*582a0*/  LDCU UR18, c[0x0][0x398] ;  /* 0x00007300ff1277ac */ /* 0x000ea80008000800 */
[----:B------:R3:W-:Y:S01]  /*582b0*/  STL [R1+0x11c0], R0 ;  /* 0x0011c00001007387 */ /* 0x0007e20000100800 */
[----:B------:R-:W0:Y:S02]  /*582c0*/  LDCU UR10, c[0x0][0x398] ;  /* 0x00007300ff0a77ac */ /* 0x000e240008000800 */
[----:B------:R-:W-:-:S02]  /*582d0*/  @P0 LOP3.LUT R19, R19, 0x80000000, RZ, 0xfc, !PT ;  /* 0x8000000013130812 */ /* 0x000fc400078efcff */
[----:B------:R-:W-:Y:S01]  /*582e0*/  @P1 LOP3.LUT R20, R20, 0x1, RZ, 0xfc, !PT ;  /* 0x0000000114141812 */ /* 0x000fe200078efcff */
[----:B------:R-:W-:Y:S01]  /*582f0*/  UMOV UR77, UR32 ;  /* 0x00000020004d7c82 */ /* 0x000fe20008000000 */
[----:B------:R-:W0:Y:S01]  /*58300*/  LDCU UR26, c[0x0][0x398] ;  /* 0x00007300ff1a77ac */ /* 0x000e220008000800 */
[----:B---3--:R-:W-:Y:S01]  /*58310*/  VIADD R0, R0, UR6 ;  /* 0x0000000600007c36 */ /* 0x008fe20008000000 */
[----:B------:R-:W-:Y:S01]  /*58320*/  LOP3.LUT R19, R19, 0xefffffff, RZ, 0xc0, !PT ;  /* 0xefffffff13137812 */ /* 0x000fe200078ec0ff */
[----:B------:R-:W3:Y:S03]  /*58330*/  LDCU UR6, c[0x0][0x398] ;  /* 0x00007300ff0677ac */ /* 0x000ee60008000800 */
[----:B------:R0:W-:Y:S01]  /*58340*/  STL [R1+0x11c4], R0 ;  /* 0x0011c40001007387 */ /* 0x0001e20000100800 */
[----:B------:R-:W1:Y:S01]  /*58350*/  LDCU UR32, c[0x0][0x398] ;  /* 0x00007300ff2077ac */ /* 0x000e620008000800 */
[----:B------:R-:W1:Y:S01]  /*58360*/  LDCU UR12, c[0x0][0x3b8] ;  /* 0x00007700ff0c77ac */ /* 0x000e620008000800 */
[----:B0-----:R-:W-:Y:S01]  /*58370*/  VIADD R0, R0, UR14 ;  /* 0x0000000e00007c36 */ /* 0x001fe20008000000 */
[----:B------:R-:W-:Y:S01]  /*58380*/  UMOV UR14, UR24 ;  /* 0x00000018000e7c82 */ /* 0x000fe20008000000 */
[----:B------:R-:W-:Y:S01]  /*58390*/  STL [R1+0x40], R20 ;  /* 0x0000401401007387 */ /* 0x000fe20000100800 */
[----:B------:R-:W-:Y:S01]  /*583a0*/  ISETP.GE.AND P0, PT, R6, UR14, PT ;  /* 0x0000000e06007c0c */ /* 0x000fe2000bf06270 */
[----:B------:R-:W-:Y:S01]  /*583b0*/  VIADD R6, R25, 0x131 ;  /* 0x0000013119067836 */ /* 0x000fe20000000000 */
[----:B------:R-:W0:Y:S02]  /*583c0*/  LDCU UR24, c[0x0][0x398] ;  /* 0x00007300ff1877ac */ /* 0x000e240008000800 */
[----:B----4-:R-:W-:-:S02]  /*583d0*/  ISETP.LT.AND P1, PT, R4, UR16, !P0 ;  /* 0x0000001004007c0c */ /* 0x010fc4000c721270 */
[----:B--2---:R-:W-:Y:S01]  /*583e0*/  ISETP.LT.AND P0, PT, R2, UR18, !P0 ;  /* 0x0000001202007c0c */ /* 0x004fe2000c701270 */
[----:B------:R2:W-:Y:S01]  /*583f0*/  STL [R1+0x11c8], R0 ;  /* 0x0011c80001007387 */ /* 0x0005e20000100800 */
[----:B------:R-:W4:Y:S09]  /*58400*/  LDCU UR14, c[0x0][0x3b8] ;  /* 0x00007700ff0e77ac */ /* 0x000f320008000800 */
[----:B------:R-:W-:Y:S01]  /*58410*/  @P1 LOP3.LUT R19, R19, 0x10000000, RZ, 0xfc, !PT ;  /* 0x1000000013131812 */ /* 0x000fe200078efcff */
[----:B--2---:R-:W-:-:S03]  /*58420*/  VIADD R0, R0, UR22 ;  /* 0x0000001600007c36 */ /* 0x004fc60008000000 */
[----:B------:R-:W-:Y:S01]  /*58430*/  LOP3.LUT R19, R19, 0xf7ffffff, RZ, 0xc0, !PT ;  /* 0xf7ffffff13137812 */ /* 0x000fe200078ec0ff */
[----:B------:R-:W-:Y:S01]  /*58440*/  UMOV UR22, UR28 ;  /* 0x0000001c00167c82 */ /* 0x000fe20008000000 */
[----:B------:R-:W-:Y:S02]  /*58450*/  UMOV UR16, UR73 ;  /* 0x0000004900107c82 */ /* 0x000fe40008000000 */
[----:B------:R-:W-:Y:S01]  /*58460*/  @P0 LOP3.LUT R19, R19, 0x8000000, RZ, 0xfc, !PT ;  /* 0x0800000013130812 */ /* 0x000fe200078efcff */
[----:B------:R2:W-:Y:S01]  /*58470*/  STL [R1+0x11cc], R0 ;  /* 0x0011cc0001007387 */ /* 0x0005e20000100800 */
[----:B------:R-:W-:Y:S01]  /*58480*/  ISETP.GE.AND P0, PT, R6, UR22, PT ;  /* 0x0000001606007c0c */ /* 0x000fe2000bf06270 */
[----:B------:R-:W0:Y:S03]  /*58490*/  LDCU UR28, c[0x0][0x398] ;  /* 0x00007300ff1c77ac */ /* 0x000e260008000800 */
[----:B-1----:R-:W-:-:S02]  /*584a0*/  ISETP.LT.AND P1, PT, R4, UR8, !P0 ;  /* 0x0000000804007c0c */ /* 0x002fc4000c721270 */
[----:B------:R-:W-:Y:S01]  /*584b0*/  LOP3.LUT R19, R19, 0xfeffffff, RZ, 0xc0, !PT ;  /* 0xfeffffff13137812 */ /* 0x000fe200078ec0ff */
[----:B------:R-:W-:Y:S01]  /*584c0*/  VIADD R6, R25, 0x12f ;  /* 0x0000012f19067836 */ /* 0x000fe20000000000 */
[----:B---3--:R-:W-:Y:S01]  /*584d0*/  ISETP.LT.AND P0, PT, R2, UR6, !P0 ;  /* 0x0000000602007c0c */ /* 0x008fe2000c701270 */
[----:B--2---:R-:W-:Y:S01]  /*584e0*/  VIADD R0, R0, UR20 ;  /* 0x0000001400007c36 */ /* 0x004fe20008000000 */
[----:B------:R-:W-:Y:S01]  /*584f0*/  UMOV UR20, UR16 ;  /* 0x0000001000147c82 */ /* 0x000fe20008000000 */
[----:B------:R-:W-:Y:S01]  /*58500*/  UMOV UR73, UR72 ;  /* 0x0000004800497c82 */ /* 0x000fe20008000000 */
[----:B------:R-:W-:Y:S01]  /*58510*/  UMOV UR18, UR36 ;  /* 0x0000002400127c82 */ /* 0x000fe20008000000 */
[----:B------:R-:W-:Y:S01]  /*58520*/  LOP3.LUT R18, R18, 0x7fffffff, RZ, 0xc0, !PT ;  /* 0x7fffffff12127812 */ /* 0x000fe200078ec0ff */
[----:B------:R-:W1:Y:S03]  /*58530*/  LDCU UR8, c[0x0][0x3b8] ;  /* 0x00007700ff0877ac */ /* 0x000e660008000800 */
[----:B------:R-:W-:Y:S01]  /*58540*/  @P1 LOP3.LUT R19, R19, 0x1000000, RZ, 0xfc, !PT ;  /* 0x0100000013131812 */ /* 0x000fe200078efcff */
[----:B------:R-:W-:Y:S01]  /*58550*/  UMOV UR22, UR73 ;  /* 0x0000004900167c82 */ /* 0x000fe20008000000 */
[----:B------:R-:W-:Y:S01]  /*58560*/  UMOV UR72, UR77 ;  /* 0x0000004d00487c82 */ /* 0x000fe20008000000 */
[----:B------:R-:W2:Y:S01]  /*58570*/  LDCU UR16, c[0x0][0x398] ;  /* 0x00007300ff1077ac */ /* 0x000ea20008000800 */
[----:B------:R-:W-:Y:S01]  /*58580*/  LOP3.LUT R19, R19, 0xff7fffff, RZ, 0xc0, !PT ;  /* 0xff7fffff13137812 */ /* 0x000fe200078ec0ff */
[----:B------:R-:W3:Y:S03]  /*58590*/  LDCU UR36, c[0x0][0x3b8] ;  /* 0x00007700ff2477ac */ /* 0x000ee60008000800 */
[----:B------:R-:W-:-:S02]  /*585a0*/  @P0 LOP3.LUT R19, R19, 0x800000, RZ, 0xfc, !PT ;  /* 0x0080000013130812 */ /* 0x000fc400078efcff */
[----:B------:R-:W-:Y:S01]  /*585b0*/  ISETP.GE.AND P0, PT, R6, UR20, PT ;  /* 0x0000001406007c0c */ /* 0x000fe2000bf06270 */
[----:B------:R-:W0:Y:S03]  /*585c0*/  LDCU UR6, c[0x0][0x398] ;  /* 0x00007300ff0677ac */ /* 0x000e260008000800 */
[----:B------:R-:W-:Y:S02]  /*585d0*/  ISETP.LT.AND P1, PT, R4, UR32, !P0 ;  /* 0x0000002004007c0c */ /* 0x000fe4000c721270 */
[----:B------:R-:W-:Y:S01]  /*585e0*/  LOP3.LUT R19, R19, 0xffefffff, RZ, 0xc0, !PT ;  /* 0xffefffff13137812 */ /* 0x000fe200078ec0ff */
[----:B------:R-:W-:Y:S01]  /*585f0*/  VIADD R6, R25, 0x12d ;  /* 0x0000012d19067836 */ /* 0x000fe20000000000 */
[----:B------:R-:W-:Y:S01]  /*58600*/  ISETP.LT.AND P0, PT, R2, UR10, !P0 ;  /* 0x0000000a02007c0c */ /* 0x000fe2000c701270 */
[----:B------:R-:W-:Y:S01]  /*58610*/  UMOV UR77, UR76 ;  /* 0x0000004c004d7c82 */ /* 0x000fe20008000000 */
[----:B------:R-:W-:Y:S01]  /*58620*/  UMOV UR73, UR72 ;  /* 0x0000004800497c82 */ /* 0x000fe20008000000 */
[----:B------:R0:W-:Y:S01]  /*58630*/  STL [R1+0x11d0], R0 ;  /* 0x0011d00001007387 */ /* 0x0001e20000100800 */
[----:B------:R-:W1:Y:S05]  /*58640*/  LDCU UR20, c[0x0][0x398] ;  /* 0x00007300ff1477ac */ /* 0x000e6a0008000800 */
[----:B------:R-:W-:Y:S01]  /*58650*/  @P1 LOP3.LUT R19, R19, 0x100000, RZ, 0xfc, !PT ;  /* 0x0010000013131812 */ /* 0x000fe200078efcff */
[----:B------:R-:W-:Y:S01]  /*58660*/  UMOV UR32, UR18 ;  /* 0x0000001200207c82 */ /* 0x000fe20008000000 */
[----:B------:R-:W-:Y:S01]  /*58670*/  UMOV UR76, UR30 ;  /* 0x0000001e004c7c82 */ /* 0x000fe20008000000 */
[----:B------:R-:W1:Y:S01]  /*58680*/  LDCU UR30, c[0x0][0x398] ;  /* 0x00007300ff1e77ac */ /* 0x000e620008000800 */
[----:B------:R-:W-:Y:S01]  /*58690*/  LOP3.LUT R19, R19, 0xfff7ffff, RZ, 0xc0, !PT ;  /* 0xfff7ffff13137812 */ /* 0x000fe200078ec0ff */
[----:B------:R-:W-:-:S03]  /*586a0*/  UMOV UR72, UR77 ;  /* 0x0000004d00487c82 */ /* 0x000fc60008000000 */
[----:B------:R-:W-:Y:S01]  /*586b0*/  @P0 LOP3.LUT R19, R19, 0x80000, RZ, 0xfc, !PT ;  /* 0x0008000013130812 */ /* 0x000fe200078efcff */
[----:B0-----:R-:W-:Y:S01]  /*586c0*/  VIADD R0, R0, UR12 ;  /* 0x0000000c00007c36 */ /* 0x001fe20008000000 */
[----:B------:R-:W-:Y:S01]  /*586d0*/  ISETP.GE.AND P0, PT, R6, UR22, PT ;  /* 0x0000001606007c0c */ /* 0x000fe2000bf06270 */
[----:B------:R-:W0:Y:S03]  /*586e0*/  LDCU UR10, c[0x0][0x398] ;  /* 0x00007300ff0a77ac */ /* 0x000e260008000800 */
[----:B------:R-:W-:Y:S01]  /*586f0*/  ISETP.LT.AND P1, PT, R4, UR26, !P0 ;  /* 0x0000001a04007c0c */ /* 0x000fe2000c721270 */
[----:B------:R-:W0:Y:S01]  /*58700*/  LDCU UR18, c[0x0][0x3b8] ;  /* 0x00007700ff1277ac */ /* 0x000e220008000800 */
[----:B------:R-:W-:Y:S02]  /*58710*/  ISETP.LT.AND P0, PT, R2, UR24, !P0 ;  /* 0x0000001802007c0c */ /* 0x000fe4000c701270 */
[----:B------:R-:W-:Y:S01]  /*58720*/  LOP3.LUT R19, R19, 0xfffeffff, RZ, 0xc0, !PT ;  /* 0xfffeffff13137812 */ /* 0x000fe200078ec0ff */
[----:B------:R-:W-:Y:S01]  /*58730*/  VIADD R6, R25, 0x12b ;  /* 0x0000012b19067836 */ /* 0x000fe20000000000 */
[----:B------:R-:W-:Y:S01]  /*58740*/  UMOV UR77, UR76 ;  /* 0x0000004c004d7c82 */ /* 0x000fe20008000000 */
[----:B------:R4:W-:Y:S01]  /*58750*/  STL [R1+0x11d4], R0 ;  /* 0x0011d40001007387 */ /* 0x0009e20000100800 */
[----:B------:R-:W0:Y:S01]  /*58760*/  LDCU UR12, c[0x0][0x398] ;  /* 0x00007300ff0c77ac */ /* 0x000e220008000800 */
[----:B------:R-:W0:Y:S04]  /*58770*/  LDCU UR26, c[0x0][0x398] ;  /* 0x00007300ff1a77ac */ /* 0x000e280008000800 */
[----:B------:R-:W-:Y:S01]  /*58780*/  @P1 LOP3.LUT R19, R19, 0x10000, RZ, 0xfc, !PT ;  /* 0x0001000013131812 */ /* 0x000fe200078efcff */
[----:B------:R-:W0:Y:S03]  /*58790*/  LDCU UR22, c[0x0][0x3b8] ;  /* 0x00007700ff1677ac */ /* 0x000e260008000800 */
[----:B------:R-:W-:Y:S01]  /*587a0*/  LOP3.LUT R19, R19, 0xffff7fff, RZ, 0xc0, !PT ;  /* 0xffff7fff13137812 */ /* 0x000fe200078ec0ff */
[----:B------:R-:W0:Y:S03]  /*587b0*/  LDCU UR24, c[0x0][0x3b8] ;  /* 0x00007700ff1877ac */ /* 0x000e260008000800 */
[----:B------:R-:W-:-:S02]  /*587c0*/  @P0 LOP3.LUT R19, R19, 0x8000, RZ, 0xfc, !PT ;  /* 0x0000800013130812 */ /* 0x000fc400078efcff */
[----:B------:R-:W-:Y:S01]  /*587d0*/  ISETP.GE.AND P0, PT, R6, UR32, PT ;  /* 0x0000002006007c0c */ /* 0x000fe2000bf06270 */
[----:B------:R-:W-:Y:S01]  /*587e0*/  UMOV UR76, UR34 ;  /* 0x00000022004c7c82 */ /* 0x000fe20008000000 */
[----:B------:R-:W0:Y:S02]  /*587f0*/  LDCU UR34, c[0x0][0x398] ;  /* 0x00007300ff2277ac */ /* 0x000e240008000800 */
[----:B-1----:R-:W-:Y:S02]  /*58800*/  ISETP.LT.AND P1, PT, R4, UR30, !P0 ;  /* 0x0000001e04007c0c */ /* 0x002fe4000c721270 */
[----:B------:R-:W-:Y:S02]  /*58810*/  ISETP.LT.AND P0, PT, R2, UR28, !P0 ;  /* 0x0000001c02007c0c */ /* 0x000fe4000c701270 */
[----:B------:R-:W-:Y:S01]  /*58820*/  LOP3.LUT R19, R19, 0xffffefff, RZ, 0xc0, !PT ;  /* 0xffffefff13137812 */ /* 0x000fe200078ec0ff */
[----:B------:R-:W-:Y:S01]  /*58830*/  VIADD R6, R25, 0x129 ;  /* 0x0000012919067836 */ /* 0x000fe20000000000 */
[----:B------:R-:W1:Y:S01]  /*58840*/  LDCU UR28, c[0x0][0x398] ;  /* 0x00007300ff1c77ac */ /* 0x000e620008000800 */
[----:B----4-:R-:W-:Y:S01]  /*58850*/  VIADD R0, R0, UR14 ;  /* 0x0000000e00007c36 */ /* 0x010fe20008000000 */
[----:B------:R-:W4:Y:S05]  /*58860*/  LDCU UR14, c[0x0][0x398] ;  /* 0x00007300ff0e77ac */ /* 0x000f2a0008000800 */
[----:B------:R-:W-:Y:S01]  /*58870*/  @P1 LOP3.LUT R19, R19, 0x1000, RZ, 0xfc, !PT ;  /* 0x0000100013131812 */ /* 0x000fe200078efcff */
[----:B------:R-:W1:Y:S03]  /*58880*/  LDCU UR30, c[0x0][0x398] ;  /* 0x00007300ff1e77ac */ /* 0x000e660008000800 */
[----:B------:R-:W-:Y:S01]  /*58890*/  LOP3.LUT R19, R19, 0xfffff7ff, RZ, 0xc0, !PT ;  /* 0xfffff7ff13137812 */ /* 0x000fe200078ec0ff */
[----:B------:R-:W1:Y:S03]  /*588a0*/  LDCU UR32, c[0x0][0x3b8] ;  /* 0x00007700ff2077ac */ /* 0x000e660008000800 */
[----:B------:R-:W-:-:S02]  /*588b0*/  @P0 LOP3.LUT R19, R19, 0x800, RZ, 0xfc, !PT ;  /* 0x0000080013130812 */ /* 0x000fc400078efcff */
[----:B------:R-:W-:-:S04]  /*588c0*/  ISETP.GE.AND P0, PT, R6, UR73, PT ;  /* 0x0000004906007c0c */ /* 0x000fc8000bf06270 */
[----:B0-----:R-:W-:Y:S02]  /*588d0*/  ISETP.LT.AND P1, PT, R4, UR34, !P0 ;  /* 0x0000002204007c0c */ /* 0x001fe4000c721270 */
[----:B------:R-:W-:Y:S01]  /*588e0*/  LOP3.LUT R19, R19, 0xfffffeff, RZ, 0xc0, !PT ;  /* 0xfffffeff13137812 */ /* 0x000fe200078ec0ff */
[----:B------:R-:W-:Y:S01]  /*588f0*/  VIADD R6, R25, 0x127 ;  /* 0x0000012719067836 */ /* 0x000fe20000000000 */
[----:B--2---:R-:W-:Y:S01]  /*58900*/  ISETP.LT.AND P0, PT, R2, UR16, !P0 ;  /* 0x0000001002007c0c */ /* 0x004fe2000c701270 */
[----:B------:R3:W-:Y:S01]  /*58910*/  STL [R1+0x11d8], R0 ;  /* 0x0011d80001007387 */ /* 0x0007e20000100800 */
[----:B------:R-:W-:Y:S01]  /*58920*/  UMOV UR73, UR46 ;  /* 0x0000002e00497c82 */ /* 0x000fe20008000000 */
[----:B------:R-:W0:Y:S01]  /*58930*/  LDCU UR16, c[0x0][0x398] ;  /* 0x00007300ff1077ac */ /* 0x000e220008000800 */
[----:B------:R-:W2:Y:S05]  /*58940*/  LDCU UR46, c[0x0][0x398] ;  /* 0x00007300ff2e77ac */ /* 0x000eaa0008000800 */
[----:B------:R-:W-:Y:S01]  /*58950*/  @P1 LOP3.LUT R19, R19, 0x100, RZ, 0xfc, !PT ;  /* 0x0000010013131812 */ /* 0x000fe200078efcff */
[----:B---3--:R-:W-:Y:S01]  /*58960*/  VIADD R0, R0, UR36 ;  /* 0x0000002400007c36 */ /* 0x008fe20008000000 */
[----:B------:R-:W3:Y:S02]  /*58970*/  LDCU UR34, c[0x0][0x398] ;  /* 0x00007300ff2277ac */ /* 0x000ee40008000800 */
[----:B------:R-:W-:Y:S01]  /*58980*/  LOP3.LUT R19, R19, 0xffffff7f, RZ, 0xc0, !PT ;  /* 0xffffff7f13137812 */ /* 0x000fe200078ec0ff */
[----:B------:R-:W-:-:S03]  /*58990*/  UMOV UR36, UR44 ;  /* 0x0000002c00247c82 */ /* 0x000fc60008000000 */
[----:B------:R-:W-:Y:S01]  /*589a0*/  @P0 LOP3.LUT R19, R19, 0x80, RZ, 0xfc, !PT ;  /* 0x0000008013130812 */ /* 0x000fe200078efcff */
[----:B------:R-:W0:Y:S01]  /*589b0*/  LDCU UR44, c[0x0][0x398] ;  /* 0x00007300ff2c77ac */ /* 0x000e220008000800 */
[----:B------:R-:W-:Y:S02]  /*589c0*/  ISETP.GE.AND P0, PT, R6, UR36, PT ;  /* 0x0000002406007c0c */ /* 0x000fe4000bf06270 */
[----:B------:R-:W-:Y:S01]  /*589d0*/  LOP3.LUT R19, R19, 0xffffffef, RZ, 0xc0, !PT ;  /* 0xffffffef13137812 */ /* 0x000fe200078ec0ff */
[----:B------:R-:W-:Y:S01]  /*589e0*/  VIADD R6, R25, 0x125 ;  /* 0x0000012519067836 */ /* 0x000fe20000000000 */
[----:B------:R-:W-:Y:S01]  /*589f0*/  ISETP.LT.AND P1, PT, R4, UR6, !P0 ;  /* 0x0000000604007c0c */ /* 0x000fe2000c721270 */
[----:B------:R-:W0:Y:S01]  /*58a00*/  LDCU UR36, c[0x0][0x398] ;  /* 0x00007300ff2477ac */ /* 0x000e220008000800 */
[----:B------:R-:W-:Y:S01]  /*58a10*/  ISETP.LT.AND P0, PT, R2, UR10, !P0 ;  /* 0x0000000a02007c0c */ /* 0x000fe2000c701270 */
[----:B------:R-:W0:Y:S01]  /*58a20*/  LDCU UR10, c[0x0][0x398] ;  /* 0x00007300ff0a77ac */ /* 0x000e220008000800 */
[----:B------:R0:W-:Y:S01]  /*58a30*/  STL [R1+0x11dc], R0 ;  /* 0x0011dc0001007387 */ /* 0x0001e20000100800 */
[----:B------:R-:W-:Y:S01]  /*58a40*/  LOP3.LUT R17, R17, 0x7fffffff, RZ, 0xc0, !PT ;  /* 0x7fffffff11117812 */ /* 0x000fe200078ec0ff */
[----:B------:R-:W0:Y:S07]  /*58a50*/  LDCU UR6, c[0x0][0x3b8] ;  /* 0x00007700ff0677ac */ /* 0x000e2e0008000800 */
[----:B------:R-:W-:-:S04]  /*58a60*/  @P1 LOP3.LUT R19, R19, 0x10, RZ, 0xfc, !PT ;  /* 0x0000001013131812 */ /* 0x000fc800078efcff */
[----:B------:R-:W-:-:S04]  /*58a70*/  LOP3.LUT R19, R19, 0xfffffff7, RZ, 0xc0, !PT ;  /* 0xfffffff713137812 */ /* 0x000fc800078ec0ff */
[----:B------:R-:W-:Y:S02]  /*58a80*/  @P0 LOP3.LUT R19, R19, 0x8, RZ, 0xfc, !PT ;  /* 0x0000000813130812 */ /* 0x000fe400078efcff */
[----:B------:R-:W-:-:S04]  /*58a90*/  ISETP.GE.AND P0, PT, R6, UR73, PT ;  /* 0x0000004906007c0c */ /* 0x000fc8000bf06270 */
[----:B------:R-:W-:Y:S01]  /*58aa0*/  ISETP.LT.AND P1, PT, R4, UR20, !P0 ;  /* 0x0000001404007c0c */ /* 0x000fe2000c721270 */
[----:B------:R-:W-:Y:S01]  /*58ab0*/  VIADD R6, R25, 0x123 ;  /* 0x0000012319067836 */ /* 0x000fe20000000000 */
[----:B------:R-:W-:Y:S02]  /*58ac0*/  ISETP.LT.AND P0, PT, R2, UR12, !P0 ;  /* 0x0000000c02007c0c */ /* 0x000fe4000c701270 */
[----:B------:R-:W-:Y:S01]  /*58ad0*/  LOP3.LUT R19, R19, 0xfffffffe, RZ, 0xc0, !PT ;  /* 0xfffffffe13137812 */ /* 0x000fe200078ec0ff */
[----:B------:R-:W-:Y:S01]  /*58ae0*/  UMOV UR73, UR38 ;  /* 0x0000002600497c82 */ /* 0x000fe20008000000 */
[----:B------:R-:W1:Y:S01]  /*58af0*/  LDCU UR12, c[0x0][0x398] ;  /* 0x00007300ff0c77ac */ /* 0x000e620008000800 */
[----:B------:R-:W1:Y:S01]  /*58b00*/  LDCU UR38, c[0x0][0x398] ;  /* 0x00007300ff2677ac */ /* 0x000e620008000800 */
[----:B0-----:R-:W-:Y:S01]  /*58b10*/  VIADD R0, R0, UR8 ;  /* 0x0000000800007c36 */ /* 0x001fe20008000000 */
[----:B------:R-:W0:Y:S06]  /*58b20*/  LDCU UR20, c[0x0][0x3b8] ;  /* 0x00007700ff1477ac */ /* 0x000e2c0008000800 */
[----:B------:R-:W-:-:S02]  /*58b30*/  @P0 LOP3.LUT R18, R18, 0x80000000, RZ, 0xfc, !PT ;  /* 0x8000000012120812 */ /* 0x000fc400078efcff */
[----:B------:R-:W-:Y:S01]  /*58b40*/  ISETP.GE.AND P0, PT, R6, UR72, PT ;  /* 0x0000004806007c0c */ /* 0x000fe2000bf06270 */
[----:B------:R-:W0:Y:S01]  /*58b50*/  LDCU UR8, c[0x0][0x3b8] ;  /* 0x00007700ff0877ac */ /* 0x000e220008000800 */
[----:B------:R-:W-:Y:S02]  /*58b60*/  @P1 LOP3.LUT R19, R19, 0x1, RZ, 0xfc, !PT ;  /* 0x0000000113131812 */ /* 0x000fe400078efcff */
[----:B----4-:R-:W-:Y:S02]  /*58b70*/  ISETP.LT.AND P1, PT, R4, UR14, !P0 ;  /* 0x0000000e04007c0c */ /* 0x010fe4000c721270 */
[----:B------:R-:W-:Y:S01]  /*58b80*/  LOP3.LUT R18, R18, 0xefffffff, RZ, 0xc0, !PT ;  /* 0xefffffff12127812 */ /* 0x000fe200078ec0ff */
[----:B------:R-:W-:Y:S01]  /*58b90*/  VIADD R6, R25, 0x121 ;  /* 0x0000012119067836 */ /* 0x000fe20000000000 */
[----:B------:R-:W-:Y:S01]  /*58ba0*/  ISETP.LT.AND P0, PT, R2, UR26, !P0 ;  /* 0x0000001a02007c0c */ /* 0x000fe2000c701270 */
[----:B------:R-:W-:Y:S01]  /*58bb0*/  UMOV UR72, UR77 ;  /* 0x0000004d00487c82 */ /* 0x000fe20008000000 */
[----:B------:R4:W-:Y:S01]  /*58bc0*/  STL [R1+0x11e0], R0 ;  /* 0x0011e00001007387 */ /* 0x0009e20000100800 */
[----:B------:R-:W0:Y:S06]  /*58bd0*/  LDCU UR14, c[0x0][0x398] ;  /* 0x00007300ff0e77ac */ /* 0x000e2c0008000800 */
[----:B------:R-:W-:Y:S01]  /*58be0*/  @P1 LOP3.LUT R18, R18, 0x10000000, RZ, 0xfc, !PT ;  /* 0x1000000012121812 */ /* 0x000fe200078efcff */
[----:B------:R-:W0:Y:S03]  /*58bf0*/  LDCU UR26, c[0x0][0x398] ;  /* 0x00007300ff1a77ac */ /* 0x000e260008000800 */
[----:B------:R-:W-:-:S04]  /*58c00*/  LOP3.LUT R18, R18, 0xf7ffffff, RZ, 0xc0, !PT ;  /* 0xf7ffffff12127812 */ /* 0x000fc800078ec0ff */
[----:B------:R-:W-:Y:S02]  /*58c10*/  @P0 LOP3.LUT R18, R18, 0x8000000, RZ, 0xfc, !PT ;  /* 0x0800000012120812 */ /* 0x000fe400078efcff */
[----:B------:R-:W-:-:S04]  /*58c20*/  ISETP.GE.AND P0, PT, R6, UR73, PT ;  /* 0x0000004906007c0c */ /* 0x000fc8000bf06270 */
[----:B-1----:R-:W-:Y:S02]  /*58c30*/  ISETP.LT.AND P1, PT, R4, UR28, !P0 ;  /* 0x0000001c04007c0c */ /* 0x002fe4000c721270 */
[----:B------:R-:W-:Y:S01]  /*58c40*/  LOP3.LUT R18, R18, 0xfeffffff, RZ, 0xc0, !PT ;  /* 0xfeffffff12127812 */ /* 0x000fe200078ec0ff */
[----:B------:R-:W-:Y:S01]  /*58c50*/  VIADD R6, R25, 0x11f ;  /* 0x0000011f19067836 */ /* 0x000fe20000000000 */
[----:B------:R-:W-:Y:S01]  /*58c60*/  ISETP.LT.AND P0, PT, R2, UR30, !P0 ;  /* 0x0000001e02007c0c */ /* 0x000fe2000c701270 */
[----:B------:R-:W-:Y:S01]  /*58c70*/  UMOV UR73, UR52 ;  /* 0x0000003400497c82 */ /* 0x000fe20008000000 */
[----:B------:R-:W-:Y:S01]  /*58c80*/  UMOV UR77, UR76 ;  /* 0x0000004c004d7c82 */ /* 0x000fe20008000000 */
[----:B----4-:R-:W-:Y:S01]  /*58c90*/  VIADD R0, R0, UR18 ;  /* 0x0000001200007c36 */ /* 0x010fe20008000000 */
[----:B------:R-:W-:Y:S01]  /*58ca0*/  LOP3.LUT R5, R5, 0x7fffffff, RZ, 0xc0, !PT ;  /* 0x7fffffff05057812 */ /* 0x000fe200078ec0ff */
[----:B------:R-:W1:Y:S04]  /*58cb0*/  LDCU UR28, c[0x0][0x3b8] ;  /* 0x00007700ff1c77ac */ /* 0x000e680008000800 */
[----:B------:R-:W-:Y:S01]  /*58cc0*/  @P1 LOP3.LUT R18, R18, 0x1000000, RZ, 0xfc, !PT ;  /* 0x0100000012121812 */ /* 0x000fe200078efcff */
[----:B------:R-:W-:Y:S01]  /*58cd0*/  UMOV UR52, UR58 ;  /* 0x0000003a00347c82 */ /* 0x000fe20008000000 */
[----:B------:R-:W-:Y:S01]  /*58ce0*/  UMOV UR76, UR40 ;  /* 0x00000028004c7c82 */ /* 0x000fe20008000000 */
[----:B------:R-:W4:Y:S01]  /*58cf0*/  LDCU UR18, c[0x0][0x3b8] ;  /* 0x00007700ff1277ac */ /* 0x000f220008000800 */
[----:B------:R-:W-:Y:S01]  /*58d00*/  LOP3.LUT R18, R18, 0xff7fffff, RZ, 0xc0, !PT ;  /* 0xff7fffff12127812 */ /* 0x000fe200078ec0ff */
[----:B------:R0:W-:Y:S01]  /*58d10*/  STL [R1+0x11e4], R0 ;  /* 0x0011e40001007387 */ /* 0x0001e20000100800 */
[----:B------:R-:W-:-:S02]  /*58d20*/  UMOV UR58, UR42 ;  /* 0x0000002a003a7c82 */ /* 0x000fc40008000000 */
[----:B------:R-:W-:Y:S01]  /*58d30*/  @P0 LOP3.LUT R18, R18, 0x800000, RZ, 0xfc, !PT ;  /* 0x0080000012120812 */ /* 0x000fe200078efcff */
[----:B------:R-:W1:Y:S01]  /*58d40*/  LDCU UR40, c[0x0][0x3b8] ;  /* 0x00007700ff2877ac */ /* 0x000e620008000800 */
[----:B------:R-:W-:Y:S01]  /*58d50*/  ISETP.GE.AND P0, PT, R6, UR72, PT ;  /* 0x0000004806007c0c */ /* 0x000fe2000bf06270 */
[----:B------:R-:W1:Y:S03]  /*58d60*/  LDCU UR30, c[0x0][0x3b8] ;  /* 0x00007700ff1e77ac */ /* 0x000e660008000800 */
[----:B------:R-:W-:Y:S02]  /*58d70*/  ISETP.LT.AND P1, PT, R4, UR44, !P0 ;  /* 0x0000002c04007c0c */ /* 0x000fe4000c721270 */
[----:B------:R-:W-:Y:S01]  /*58d80*/  ISETP.LT.AND P0, PT, R2, UR16, !P0 ;  /* 0x0000001002007c0c */ /* 0x000fe2000c701270 */
[----:B0-----:R-:W-:Y:S01]  /*58d90*/  VIADD R0, R0, UR22 ;  /* 0x0000001600007c36 */ /* 0x001fe20008000000 */
[----:B------:R-:W-:Y:S01]  /*58da0*/  LOP3.LUT R18, R18, 0xffefffff, RZ, 0xc0, !PT ;  /* 0xffefffff12127812 */ /* 0x000fe200078ec0ff */
[----:B------:R-:W-:Y:S01]  /*58db0*/  VIADD R6, R25, 0x11d ;  /* 0x0000011d19067836 */ /* 0x000fe20000000000 */
[----:B------:R-:W-:Y:S01]  /*58dc0*/  UMOV UR72, UR77 ;  /* 0x0000004d00487c82 */ /* 0x000fe20008000000 */
[----:B------:R-:W0:Y:S01]  /*58dd0*/  LDCU UR22, c[0x0][0x398] ;  /* 0x00007300ff1677ac */ /* 0x000e220008000800 */
[----:B------:R-:W-:Y:S01]  /*58de0*/  STL [R1+0x2c], R19 ;  /* 0x00002c1301007387 */ /* 0x000fe20000100800 */
[----:B------:R-:W0:Y:S04]  /*58df0*/  LDCU UR42, c[0x0][0x398] ;  /* 0x00007300ff2a77ac */ /* 0x000e280008000800 */
[----:B------:R-:W-:Y:S01]  /*58e00*/  @P1 LOP3.LUT R18, R18, 0x100000, RZ, 0xfc, !PT ;  /* 0x0010000012121812 */ /* 0x000fe200078efcff */
[----:B------:R-:W0:Y:S03]  /*58e10*/  LDCU UR16, c[0x0][0x398] ;  /* 0x00007300ff1077ac */ /* 0x000e260008000800 */
[----:B------:R-:W-:Y:S01]  /*58e20*/  LOP3.LUT R18, R18, 0xfff7ffff, RZ, 0xc0, !PT ;  /* 0xfff7ffff12127812 */ /* 0x000fe200078ec0ff */
[----:B------:R-:W-:Y:S01]  /*58e30*/  UMOV UR5, UR75 ;  /* 0x0000004b00057c82 */ /* 0x000fe20008000000 */
[----:B------:R-:W0:Y:S02]  /*58e40*/  LDCU UR44, c[0x0][0x3b8] ;  /* 0x00007700ff2c77ac */ /* 0x000e240008000800 */
[----:B------:R-:W-:-:S02]  /*58e50*/  @P0 LOP3.LUT R18, R18, 0x80000, RZ, 0xfc, !PT ;  /* 0x0008000012120812 */ /* 0x000fc400078efcff */
[----:B------:R-:W-:-:S04]  /*58e60*/  ISETP.GE.AND P0, PT, R6, UR73, PT ;  /* 0x0000004906007c0c */ /* 0x000fc8000bf06270 */
[----:B--2---:R-:W-:Y:S02]  /*58e70*/  ISETP.LT.AND P1, PT, R4, UR46, !P0 ;  /* 0x0000002e04007c0c */ /* 0x004fe4000c721270 */
[----:B------:R-:W-:Y:S01]  /*58e80*/  LOP3.LUT R18, R18, 0xfffeffff, RZ, 0xc0, !PT ;  /* 0xfffeffff12127812 */ /* 0x000fe200078ec0ff */
[----:B------:R-:W-:Y:S01]  /*58e90*/  VIADD R6, R25, 0x11b ;  /* 0x0000011b19067836 */ /* 0x000fe20000000000 */
[----:B---3--:R-:W-:Y:S01]  /*58ea0*/  ISETP.LT.AND P0, PT, R2, UR34, !P0 ;  /* 0x0000002202007c0c */ /* 0x008fe2000c701270 */
[----:B------:R-:W-:Y:S01]  /*58eb0*/  UMOV UR77, UR60 ;  /* 0x0000003c004d7c82 */ /* 0x000fe20008000000 */
[----:B------:R-:W-:Y:S01]  /*58ec0*/  UMOV UR73, UR62 ;  /* 0x0000003e00497c82 */ /* 0x000fe20008000000 */
[----:B------:R2:W-:Y:S01]  /*58ed0*/  STL [R1+0x11e8], R0 ;  /* 0x0011e80001007387 */ /* 0x0005e20000100800 */
[----:B------:R-:W3:Y:S01]  /*58ee0*/  LDCU UR60, c[0x0][0x398] ;  /* 0x00007300ff3c77ac */ /* 0x000ee20008000800 */
[----:B------:R-:W0:Y:S04]  /*58ef0*/  LDCU UR34, c[0x0][0x398] ;  /* 0x00007300ff2277ac */ /* 0x000e280008000800 */
[----:B------:R-:W-:Y:S01]  /*58f00*/  @P1 LOP3.LUT R18, R18, 0x10000, RZ, 0xfc, !PT ;  /* 0x0001000012121812 */ /* 0x000fe200078efcff */
[----:B------:R-:W0:Y:S03]  /*58f10*/  LDCU UR62, c[0x0][0x398] ;  /* 0x00007300ff3e77ac */ /* 0x000e260008000800 */
[----:B------:R-:W-:Y:S01]  /*58f20*/  LOP3.LUT R18, R18, 0xffff7fff, RZ, 0xc0, !PT ;  /* 0xffff7fff12127812 */ /* 0x000fe200078ec0ff */
[----:B------:R-:W0:Y:S03]  /*58f30*/  LDCU UR46, c[0x0][0x3b8] ;  /* 0x00007700ff2e77ac */ /* 0x000e260008000800 */
[----:B------:R-:W-:-:S02]  /*58f40*/  @P0 LOP3.LUT R18, R18, 0x8000, RZ, 0xfc, !PT ;  /* 0x0000800012120812 */ /* 0x000fc400078efcff */
[----:B------:R-:W-:-:S04]  /*58f50*/  ISETP.GE.AND P0, PT, R6, UR72, PT ;  /* 0x0000004806007c0c */ /* 0x000fc8000bf06270 */
[----:B------:R-:W-:Y:S02]  /*58f60*/  ISETP.LT.AND P1, PT, R4, UR10, !P0 ;  /* 0x0000000a04007c0c */ /* 0x000fe4000c721270 */
[----:B------:R-:W-:Y:S01]  /*58f70*/  LOP3.LUT R18, R18, 0xffffefff, RZ, 0xc0, !PT ;  /* 0xffffefff12127812 */ /* 0x000fe200078ec0ff */
[----:B------:R-:W-:Y:S01]  /*58f80*/  VIADD R6, R25, 0x119 ;  /* 0x0000011919067836 */ /* 0x000fe20000000000 */
[----:B------:R-:W-:Y:S01]  /*58f90*/  ISETP.LT.AND P0, PT, R2, UR36, !P0 ;  /* 0x0000002402007c0c */ /* 0x000fe2000c701270 */
[----:B--2---:R-:W-:Y:S01]  /*58fa0*/  VIADD R0, R0, UR24 ;  /* 0x0000001800007c36 */ /* 0x004fe20008000000 */
[----:B------:R-:W2:Y:S01]  /*58fb0*/  LDCU UR24, c[0x0][0x398] ;  /* 0x00007300ff1877ac */ /* 0x000ea20008000800 */
[----:B------:R-:W-:Y:S01]  /*58fc0*/  UMOV UR72, UR48 ;  /* 0x0000003000487c82 */ /* 0x000fe20008000000 */
[----:B------:R-:W0:Y:S05]  /*58fd0*/  LDCU UR10, c[0x0][0x3b8] ;  /* 0x00007700ff0a77ac */ /* 0x000e2a0008000800 */
[----:B------:R-:W-:Y:S01]  /*58fe0*/  @P1 LOP3.LUT R18, R18, 0x1000, RZ, 0xfc, !PT ;  /* 0x0000100012121812 */ /* 0x000fe200078efcff */
[----:B------:R0:W-:Y:S01]  /*58ff0*/  STL [R1+0x11ec], R0 ;  /* 0x0011ec0001007387 */ /* 0x0001e20000100800 */
[----:B------:R-:W1:Y:S02]  /*59000*/  LDCU UR36, c[0x0][0x398] ;  /* 0x00007300ff2477ac */ /* 0x000e640008000800 */
[----:B------:R-:W-:Y:S01]  /*59010*/  LOP3.LUT R18, R18, 0xfffff7ff, RZ, 0xc0, !PT ;  /* 0xfffff7ff12127812 */ /* 0x000fe200078ec0ff */
[----:B------:R-:W1:Y:S03]  /*59020*/  LDCU UR48, c[0x0][0x398] ;  /* 0x00007300ff3077ac */ /* 0x000e660008000800 */
[----:B------:R-:W-:-:S02]  /*59030*/  @P0 LOP3.LUT R18, R18, 0x800, RZ, 0xfc, !PT ;  /* 0x0000080012120812 */ /* 0x000fc400078efcff */
[----:B------:R-:W-:-:S04]  /*59040*/  ISETP.GE.AND P0, PT, R6, UR77, PT ;  /* 0x0000004d06007c0c */ /* 0x000fc8000bf06270 */
[----:B------:R-:W-:Y:S02]  /*59050*/  ISETP.LT.AND P1, PT, R4, UR12, !P0 ;  /* 0x0000000c04007c0c */ /* 0x000fe4000c721270 */
[----:B------:R-:W-:Y:S01]  /*59060*/  LOP3.LUT R18, R18, 0xfffffeff, RZ, 0xc0, !PT ;  /* 0xfffffeff12127812 */ /* 0x000fe200078ec0ff */
[----:B------:R-:W-:Y:S01]  /*59070*/  VIADD R6, R25, 0x117 ;  /* 0x0000011719067836 */ /* 0x000fe20000000000 */
[----:B------:R-:W-:Y:S01]  /*59080*/  ISETP.LT.AND P0, PT, R2, UR38, !P0 ;  /* 0x0000002602007c0c */ /* 0x000fe2000c701270 */
[----:B0-----:R-:W-:Y:S01]  /*59090*/  VIADD R0, R0, UR32 ;  /* 0x0000002000007c36 */ /* 0x001fe20008000000 */
[----:B------:R-:W0:Y:S01]  /*590a0*/  LDCU UR32, c[0x0][0x398] ;  /* 0x00007300ff2077ac */ /* 0x000e220008000800 */
        /* <DEDUP_REMOVED lines=19> */
[----:B------:R-:W0:Y:S02]  /*591e0*/  LDCU UR14, c[0x0][0x398] ;  /* 0x00007300ff0e77ac */ /* 0x000e240008000800 */
[----:B------:R-:W-:Y:S01]  /*591f0*/  LOP3.LUT R18, R18, 0xfffffff7, RZ, 0xc0, !PT ;  /* 0xfffffff712127812 */ /* 0x000fe200078ec0ff */
[----:B------:R-:W1:Y:S03]  /*59200*/  LDCU UR52, c[0x0][0x3b8] ;  /* 0x00007700ff3477ac */ /* 0x000e660008000800 */
[----:B------:R-:W-:-:S02]  /*59210*/  @P0 LOP3.LUT R18, R18, 0x8, RZ, 0xfc, !PT ;  /* 0x0000000812120812 */ /* 0x000fc400078efcff */
[----:B------:R-:W-:-:S04]  /*59220*/  ISETP.GE.AND P0, PT, R6, UR72, PT ;  /* 0x0000004806007c0c */ /* 0x000fc8000bf06270 */
[----:B--2---:R-:W-:Y:S01]  /*59230*/  ISETP.LT.AND P1, PT, R4, UR24, !P0 ;  /* 0x0000001804007c0c */ /* 0x004fe2000c721270 */
[----:B------:R-:W-:Y:S01]  /*59240*/  VIADD R6, R25, 0x113 ;  /* 0x0000011319067836 */ /* 0x000fe20000000000 */
[----:B------:R-:W-:Y:S02]  /*59250*/  ISETP.LT.AND P0, PT, R2, UR26, !P0 ;  /* 0x0000001a02007c0c */ /* 0x000fe4000c701270 */
[----:B------:R-:W-:Y:S01]  /*59260*/  LOP3.LUT R18, R18, 0xfffffffe, RZ, 0xc0, !PT ;  /* 0xfffffffe12127812 */ /* 0x000fe200078ec0ff */
[----:B------:R-:W-:Y:S01]  /*59270*/  UMOV UR72, UR54 ;  /* 0x0000003600487c82 */ /* 0x000fe20008000000 */
[----:B0-----:R-:W-:Y:S01]  /*59280*/  VIADD R0, R0, UR6 ;  /* 0x0000000600007c36 */ /* 0x001fe20008000000 */
[----:B------:R-:W0:Y:S01]  /*59290*/  LDCU UR6, c[0x0][0x398] ;  /* 0x00007300ff0677ac */ /* 0x000e220008000800 */
[----:B------:R-:W2:Y:S07]  /*592a0*/  LDCU UR26, c[0x0][0x398] ;  /* 0x00007300ff1a77ac */ /* 0x000eae0008000800 */
[----:B------:R-:W-:Y:S01]  /*592b0*/  @P0 LOP3.LUT R17, R17, 0x80000000, RZ, 0xfc, !PT ;  /* 0x8000000011110812 */ /* 0x000fe200078efcff */
[----:B------:R-:W0:Y:S01]  /*592c0*/  LDCU UR54, c[0x0][0x398] ;  /* 0x00007300ff3677ac */ /* 0x000e220008000800 */
[----:B------:R-:W-:-:S02]  /*592d0*/  ISETP.GE.AND P0, PT, R6, UR77, PT ;  /* 0x0000004d06007c0c */ /* 0x000fc4000bf06270 */
[----:B------:R-:W-:Y:S01]  /*592e0*/  @P1 LOP3.LUT R18, R18, 0x1, RZ, 0xfc, !PT ;  /* 0x0000000112121812 */ /* 0x000fe200078efcff */
[----:B------:R-:W0:Y:S01]  /*592f0*/  LDCU UR24, c[0x0][0x3b8] ;  /* 0x00007700ff1877ac */ /* 0x000e220008000800 */
[----:B------:R-:W-:Y:S02]  /*59300*/  ISETP.LT.AND P1, PT, R4, UR42, !P0 ;  /* 0x0000002a04007c0c */ /* 0x000fe4000c721270 */
        /* <DEDUP_REMOVED lines=9> */
[----:B------:R-:W-:-:S04]  /*593a0*/  LOP3.LUT R17, R17, 0xf7ffffff, RZ, 0xc0, !PT ;  /* 0xf7ffffff11117812 */ /* 0x000fc800078ec0ff */
[----:B------:R-:W-:Y:S02]  /*593b0*/  @P0 LOP3.LUT R17, R17, 0x8000000, RZ, 0xfc, !PT ;  /* 0x0800000011110812 */ /* 0x000fe400078efcff */
[----:B------:R-:W-:-:S04]  /*593c0*/  ISETP.GE.AND P0, PT, R6, UR73, PT ;  /* 0x0000004906007c0c */ /* 0x000fc8000bf06270 */
[----:B------:R-:W-:Y:S02]  /*593d0*/  ISETP.LT.AND P1, PT, R4, UR16, !P0 ;  /* 0x0000001004007c0c */ /* 0x000fe4000c721270 */
[----:B------:R-:W-:Y:S01]  /*593e0*/  LOP3.LUT R17, R17, 0xfeffffff, RZ, 0xc0, !PT ;  /* 0xfeffffff11117812 */ /* 0x000fe200078ec0ff */
[----:B------:R-:W-:Y:S01]  /*593f0*/  VIADD R6, R25, 0x10f ;  /* 0x0000010f19067836 */ /* 0x000fe20000000000 */
[----:B------:R-:W-:Y:S01]  /*59400*/  ISETP.LT.AND P0, PT, R2, UR8, !P0 ;  /* 0x0000000802007c0c */ /* 0x000fe2000c701270 */
[----:B------:R-:W-:Y:S01]  /*59410*/  UMOV UR73, UR58 ;  /* 0x0000003a00497c82 */ /* 0x000fe20008000000 */
[----:B----4-:R-:W-:Y:S01]  /*59420*/  VIADD R0, R0, UR18 ;  /* 0x0000001200007c36 */ /* 0x010fe20008000000 */
[----:B------:R-:W4:Y:S01]  /*59430*/  LDCU UR8, c[0x0][0x398] ;  /* 0x00007300ff0877ac */ /* 0x000f220008000800 */
[----:B------:R-:W0:Y:S05]  /*59440*/  LDCU UR16, c[0x0][0x398] ;  /* 0x00007300ff1077ac */ /* 0x000e2a0008000800 */
[----:B------:R-:W-:Y:S01]  /*59450*/  @P1 LOP3.LUT R17, R17, 0x1000000, RZ, 0xfc, !PT ;  /* 0x0100000011111812 */ /* 0x000fe200078efcff */
[----:B------:R-:W0:Y:S03]  /*59460*/  LDCU UR18, c[0x0][0x3b8] ;  /* 0x00007700ff1277ac */ /* 0x000e260008000800 */
[----:B------:R-:W-:Y:S01]  /*59470*/  LOP3.LUT R17, R17, 0xff7fffff, RZ, 0xc0, !PT ;  /* 0xff7fffff11117812 */ /* 0x000fe200078ec0ff */
[----:B------:R-:W0:Y:S03]  /*59480*/  LDCU UR58, c[0x0][0x3b8] ;  /* 0x00007700ff3a77ac */ /* 0x000e260008000800 */
[----:B------:R-:W-:-:S02]  /*59490*/  @P0 LOP3.LUT R17, R17, 0x800000, RZ, 0xfc, !PT ;  /* 0x0080000011110812 */ /* 0x000fc400078efcff */
[----:B------:R-:W-:-:S04]  /*594a0*/  ISETP.GE.AND P0, PT, R6, UR72, PT ;  /* 0x0000004806007c0c */ /* 0x000fc8000bf06270 */
[----:B---3--:R-:W-:Y:S02]  /*594b0*/  ISETP.LT.AND P1, PT, R4, UR60, !P0 ;  /* 0x0000003c04007c0c */ /* 0x008fe4000c721270 */
[----:B------:R-:W-:Y:S01]  /*594c0*/  LOP3.LUT R17, R17, 0xffefffff, RZ, 0xc0, !PT ;  /* 0xffefffff11117812 */ /* 0x000fe200078ec0ff */
[----:B------:R-:W-:Y:S01]  /*594d0*/  VIADD R6, R25, 0x10d ;  /* 0x0000010d19067836 */ /* 0x000fe20000000000 */
[----:B------:R-:W-:Y:S01]  /*594e0*/  ISETP.LT.AND P0, PT, R2, UR34, !P0 ;  /* 0x0000002202007c0c */ /* 0x000fe2000c701270 */
[----:B------:R-:W-:Y:S01]  /*594f0*/  UMOV UR72, UR76 ;  /* 0x0000004c00487c82 */ /* 0x000fe20008000000 */
[----:B------:R3:W-:Y:S01]  /*59500*/  STL [R1+0x11fc], R0 ;  /* 0x0011fc0001007387 */ /* 0x0007e20000100800 */
[----:B------:R-:W0:Y:S01]  /*59510*/  LDCU UR60, c[0x0][0x398] ;  /* 0x00007300ff3c77ac */ /* 0x000e220008000800 */
[----:B------:R-:W0:Y:S05]  /*59520*/  LDCU UR34, c[0x0][0x3b8] ;  /* 0x00007700ff2277ac */ /* 0x000e2a0008000800 */
[----:B------:R-:W-:Y:S01]  /*59530*/  @P1 LOP3.LUT R17, R17, 0x100000, RZ, 0xfc, !PT ;  /* 0x0010000011111812 */ /* 0x000fe200078efcff */
[----:B------:R-:W1:Y:S03]  /*59540*/  LDCU UR76, c[0x0][0x3b8] ;  /* 0x00007700ff4c77ac */ /* 0x000e660008000800 */
[----:B------:R-:W-:-:S04]  /*59550*/  LOP3.LUT R17, R17, 0xfff7ffff, RZ, 0xc0, !PT ;  /* 0xfff7ffff11117812 */ /* 0x000fc800078ec0ff */
[----:B------:R-:W-:Y:S02]  /*59560*/  @P0 LOP3.LUT R17, R17, 0x80000, RZ, 0xfc, !PT ;  /* 0x0008000011110812 */ /* 0x000fe400078efcff */
[----:B------:R-:W-:Y:S02]  /*59570*/  ISETP.GE.AND P0, PT, R6, UR77, PT ;  /* 0x0000004d06007c0c */ /* 0x000fe4000bf06270 */
[----:B------:R-:W-:Y:S01]  /*59580*/  LOP3.LUT R17, R17, 0xfffeffff, RZ, 0xc0, !PT ;  /* 0xfffeffff11117812 */ /* 0x000fe200078ec0ff */
[----:B------:R-:W-:Y:S01]  /*59590*/  VIADD R6, R25, 0x10b ;  /* 0x0000010b19067836 */ /* 0x000fe20000000000 */
[----:B------:R-:W-:Y:S01]  /*595a0*/  ISETP.LT.AND P1, PT, R4, UR62, !P0 ;  /* 0x0000003e04007c0c */ /* 0x000fe2000c721270 */
[----:B---3--:R-:W-:Y:S01]  /*595b0*/  VIADD R0, R0, UR20 ;  /* 0x0000001400007c36 */ /* 0x008fe20008000000 */
[----:B0-----:R-:W-:Y:S01]  /*595c0*/  ISETP.LT.AND P0, PT, R2, UR6, !P0 ;  /* 0x0000000602007c0c */ /* 0x001fe2000c701270 */
[----:B------:R-:W0:Y:S01]  /*595d0*/  LDCU UR20, c[0x0][0x3b8] ;  /* 0x00007700ff1477ac */ /* 0x000e220008000800 */
[----:B------:R-:W3:Y:S01]  /*595e0*/  LDCU UR77, c[0x0][0x3b8] ;  /* 0x00007700ff4d77ac */ /* 0x000ee20008000800 */
[----:B------:R-:W0:Y:S08]  /*595f0*/  LDCU UR62, c[0x0][0x3b8] ;  /* 0x00007700ff3e77ac */ /* 0x000e300008000800 */
[----:B------:R-:W-:Y:S01]  /*59600*/  @P1 LOP3.LUT R17, R17, 0x10000, RZ, 0xfc, !PT ;  /* 0x0001000011111812 */ /* 0x000fe200078efcff */
[----:B------:R0:W-:Y:S01]  /*59610*/  STL [R1+0x1200], R0 ;  /* 0x0012000001007387 */ /* 0x0001e20000100800 */
[----:B------:R-:W2:Y:S02]  /*59620*/  LDCU UR6, c[0x0][0x398] ;  /* 0x00007300ff0677ac */ /* 0x000ea40008000800 */
[----:B------:R-:W-:-:S04]  /*59630*/  LOP3.LUT R17, R17, 0xffff7fff, RZ, 0xc0, !PT ;  /* 0xffff7fff11117812 */ /* 0x000fc800078ec0ff */
[----:B------:R-:W-:Y:S02]  /*59640*/  @P0 LOP3.LUT R17, R17, 0x8000, RZ, 0xfc, !PT ;  /* 0x0000800011110812 */ /* 0x000fe400078efcff */
[----:B------:R-:W-:Y:S02]  /*59650*/  ISETP.GE.AND P0, PT, R6, UR73, PT ;  /* 0x0000004906007c0c */ /* 0x000fe4000bf06270 */
[----:B------:R-:W-:Y:S01]  /*59660*/  LOP3.LUT R17, R17, 0xffffefff, RZ, 0xc0, !PT ;  /* 0xffffefff11117812 */ /* 0x000fe200078ec0ff */
[----:B------:R-:W-:Y:S01]  /*59670*/  VIADD R6, R25, 0x109 ;  /* 0x0000010919067836 */ /* 0x000fe20000000000 */
[----:B-1----:R-:W-:Y:S01]  /*59680*/  ISETP.LT.AND P1, PT, R4, UR36, !P0 ;  /* 0x0000002404007c0c */ /* 0x002fe2000c721270 */
[----:B0-----:R-:W-:Y:S01]  /*59690*/  VIADD R0, R0, UR40 ;  /* 0x0000002800007c36 */ /* 0x001fe20008000000 */
[----:B------:R-:W-:Y:S01]  /*596a0*/  ISETP.LT.AND P0, PT, R2, UR48, !P0 ;  /* 0x0000003002007c0c */ /* 0x000fe2000c701270 */
[----:B------:R-:W0:Y:S01]  /*596b0*/  LDCU UR40, c[0x0][0x398] ;  /* 0x00007300ff2877ac */ /* 0x000e220008000800 */
[----:B------:R-:W1:Y:S01]  /*596c0*/  LDCU UR36, c[0x0][0x398] ;  /* 0x00007300ff2477ac */ /* 0x000e620008000800 */
[----:B------:R-:W-:Y:S01]  /*596d0*/  LOP3.LUT R29, R29, 0x7fffffff, RZ, 0xc0, !PT ;  /* 0x7fffffff1d1d7812 */ /* 0x000fe200078ec0ff */
[----:B------:R-:W0:Y:S07]  /*596e0*/  LDCU UR73, c[0x0][0x398] ;  /* 0x00007300ff4977ac */ /* 0x000e2e0008000800 */
[----:B------:R-:W-:Y:S01]  /*596f0*/  @P1 LOP3.LUT R17, R17, 0x1000, RZ, 0xfc, !PT ;  /* 0x0000100011111812 */ /* 0x000fe200078efcff */
[----:B------:R0:W-:Y:S01]  /*59700*/  STL [R1+0x1204], R0 ;  /* 0x0012040001007387 */ /* 0x0001e20000100800 */
[----:B------:R-:W0:Y:S02]  /*59710*/  LDCU UR48, c[0x0][0x398] ;  /* 0x00007300ff3077ac */ /* 0x000e240008000800 */
        /* <DEDUP_REMOVED lines=8> */
[----:B0-----:R-:W-:Y:S01]  /*597a0*/  VIADD R0, R0, UR28 ;  /* 0x0000001c00007c36 */ /* 0x001fe20008000000 */
[----:B------:R-:W-:Y:S01]  /*597b0*/  STL [R1+0x28], R18 ;  /* 0x0000281201007387 */ /* 0x000fe20000100800 */
[----:B------:R-:W0:Y:S01]  /*597c0*/  LDCU UR28, c[0x0][0x3b8] ;  /* 0x00007700ff1c77ac */ /* 0x000e220008000800 */
[----:B------:R-:W0:Y:S04]  /*597d0*/  LDCU UR12, c[0x0][0x3b8] ;  /* 0x00007700ff0c77ac */ /* 0x000e280008000800 */
[----:B------:R-:W-:Y:S01]  /*597e0*/  @P1 LOP3.LUT R17, R17, 0x100, RZ, 0xfc, !PT ;  /* 0x0000010011111812 */ /* 0x000fe200078efcff */
[----:B------:R-:W0:Y:S03]  /*597f0*/  LDCU UR64, c[0x0][0x398] ;  /* 0x00007300ff4077ac */ /* 0x000e260008000800 */
[----:B------:R-:W-:Y:S01]  /*59800*/  LOP3.LUT R17, R17, 0xffffff7f, RZ, 0xc0, !PT ;  /* 0xffffff7f11117812 */ /* 0x000fe200078ec0ff */
[----:B------:R-:W0:Y:S03]  /*59810*/  LDCU UR38, c[0x0][0x398] ;  /* 0x00007300ff2677ac */ /* 0x000e260008000800 */
[----:B------:R-:W-:-:S02]  /*59820*/  @P0 LOP3.LUT R17, R17, 0x80, RZ, 0xfc, !PT ;  /* 0x0000008011110812 */ /* 0x000fc400078efcff */
[----:B------:R-:W-:Y:S02]  /*59830*/  ISETP.GE.AND P0, PT, R6, UR66, PT ;  /* 0x0000004206007c0c */ /* 0x000fe4000bf06270 */
[----:B------:R-:W-:Y:S01]  /*59840*/  LOP3.LUT R17, R17, 0xffffffef, RZ, 0xc0, !PT ;  /* 0xffffffef11117812 */ /* 0x000fe200078ec0ff */
[----:B------:R-:W-:Y:S01]  /*59850*/  VIADD R6, R25, 0x105 ;  /* 0x0000010519067836 */ /* 0x000fe20000000000 */
[----:B------:R-:W-:Y:S01]  /*59860*/  ISETP.LT.AND P1, PT, R4, UR50, !P0 ;  /* 0x0000003204007c0c */ /* 0x000fe2000c721270 */
[----:B------:R0:W-:Y:S01]  /*59870*/  STL [R1+0x1208], R0 ;  /* 0x0012080001007387 */ /* 0x0001e20000100800 */
[----:B------:R-:W-:Y:S01]  /*59880*/  ISETP.LT.AND P0, PT, R2, UR14, !P0 ;  /* 0x0000000e02007c0c */ /* 0x000fe2000c701270 */
[----:B------:R-:W0:Y:S01]  /*59890*/  LDCU UR50, c[0x0][0x3b8] ;  /* 0x00007700ff3277ac */ /* 0x000e220008000800 */
[----:B------:R-:W0:Y:S01]  /*598a0*/  LDCU UR14, c[0x0][0x398] ;  /* 0x00007300ff0e77ac */ /* 0x000e220008000800 */
[----:B------:R-:W0:Y:S08]  /*598b0*/  LDCU UR66, c[0x0][0x398] ;  /* 0x00007300ff4277ac */ /* 0x000e300008000800 */
[----:B------:R-:W-:-:S04]  /*598c0*/  @P1 LOP3.LUT R17, R17, 0x10, RZ, 0xfc, !PT ;  /* 0x0000001011111812 */ /* 0x000fc800078efcff */
[----:B------:R-:W-:-:S04]  /*598d0*/  LOP3.LUT R17, R17, 0xfffffff7, RZ, 0xc0, !PT ;  /* 0xfffffff711117812 */ /* 0x000fc800078ec0ff */
[----:B------:R-:W-:Y:S02]  /*598e0*/  @P0 LOP3.LUT R17, R17, 0x8, RZ, 0xfc, !PT ;  /* 0x0000000811110812 */ /* 0x000fe400078efcff */
[----:B------:R-:W-:Y:S01]  /*598f0*/  ISETP.GE.AND P0, PT, R6, UR68, PT ;  /* 0x0000004406007c0c */ /* 0x000fe2000bf06270 */
[----:B------:R-:W-:Y:S01]  /*59900*/  VIADD R6, R25, 0x103 ;  /* 0x0000010319067836 */ /* 0x000fe20000000000 */
[----:B------:R-:W-:Y:S01]  /*59910*/  LOP3.LUT R17, R17, 0xfffffffe, RZ, 0xc0, !PT ;  /* 0xfffffffe11117812 */ /* 0x000fe200078ec0ff */
[----:B0-----:R-:W-:Y:S01]  /*59920*/  VIADD R0, R0, UR30 ;  /* 0x0000001e00007c36 */ /* 0x001fe20008000000 */
[----:B------:R-:W-:Y:S01]  /*59930*/  ISETP.LT.AND P1, PT, R4, UR22, !P0 ;  /* 0x0000001604007c0c */ /* 0x000fe2000c721270 */
[----:B------:R-:W0:Y:S01]  /*59940*/  LDCU UR30, c[0x0][0x398] ;  /* 0x00007300ff1e77ac */ /* 0x000e220008000800 */
[----:B------:R-:W-:Y:S02]  /*59950*/  ISETP.LT.AND P0, PT, R2, UR40, !P0 ;  /* 0x0000002802007c0c */ /* 0x000fe4000c701270 */
[----:B------:R0:W-:Y:S01]  /*59960*/  STL [R1+0x120c], R0 ;  /* 0x00120c0001007387 */ /* 0x0001e20000100800 */
[----:B------:R-:W1:Y:S01]  /*59970*/  LDCU UR68, c[0x0][0x3b8] ;  /* 0x00007700ff4477ac */ /* 0x000e620008000800 */
[----:B------:R-:W1:Y:S07]  /*59980*/  LDCU UR22, c[0x0][0x398] ;  /* 0x00007300ff1677ac */ /* 0x000e6e0008000800 */
[----:B------:R-:W-:Y:S01]  /*59990*/  @P1 LOP3.LUT R17, R17, 0x1, RZ, 0xfc, !PT ;  /* 0x0000000111111812 */ /* 0x000fe200078efcff */
[----:B------:R-:W1:Y:S01]  /*599a0*/  LDCU UR40, c[0x0][0x398] ;  /* 0x00007300ff2877ac */ /* 0x000e620008000800 */
[----:B------:R-:W-:-:S02]  /*599b0*/  @P0 LOP3.LUT R5, R5, 0x80000000, RZ, 0xfc, !PT ;  /* 0x8000000005050812 */ /* 0x000fc400078efcff */
[----:B------:R-:W-:Y:S02]  /*599c0*/  ISETP.GE.AND P0, PT, R6, UR70, PT ;  /* 0x0000004606007c0c */ /* 0x000fe4000bf06270 */
[----:B------:R-:W-:Y:S01]  /*599d0*/  LOP3.LUT R5, R5, 0xefffffff, RZ, 0xc0, !PT ;  /* 0xefffffff05057812 */ /* 0x000fe200078ec0ff */
[----:B------:R-:W-:Y:S01]  /*599e0*/  VIADD R6, R25, 0x101 ;  /* 0x0000010119067836 */ /* 0x000fe20000000000 */
[----:B--2---:R-:W-:Y:S01]  /*599f0*/  ISETP.LT.AND P1, PT, R4, UR26, !P0 ;  /* 0x0000001a04007c0c */ /* 0x004fe2000c721270 */
[----:B0-----:R-:W-:Y:S01]  /*59a00*/  VIADD R0, R0, UR44 ;  /* 0x0000002c00007c36 */ /* 0x001fe20008000000 */
[----:B------:R-:W-:Y:S01]  /*59a10*/  ISETP.LT.AND P0, PT, R2, UR54, !P0 ;  /* 0x0000003602007c0c */ /* 0x000fe2000c701270 */
[----:B------:R-:W0:Y:S01]  /*59a20*/  LDCU UR44, c[0x0][0x398] ;  /* 0x00007300ff2c77ac */ /* 0x000e220008000800 */
[----:B------:R-:W2:Y:S01]  /*59a30*/  LDCU UR26, c[0x0][0x3b8] ;  /* 0x00007700ff1a77ac */ /* 0x000ea20008000800 */
[----:B------:R-:W0:Y:S08]  /*59a40*/  LDCU UR70, c[0x0][0x3b8] ;  /* 0x00007700ff4677ac */ /* 0x000e300008000800 */
[----:B------:R-:W-:Y:S01]  /*59a50*/  @P1 LOP3.LUT R5, R5, 0x10000000, RZ, 0xfc, !PT ;  /* 0x1000000005051812 */ /* 0x000fe200078efcff */
[----:B------:R0:W-:Y:S01]  /*59a60*/  STL [R1+0x1210], R0 ;  /* 0x0012100001007387 */ /* 0x0001e20000100800 */
[----:B------:R-:W1:Y:S02]  /*59a70*/  LDCU UR54, c[0x0][0x398] ;  /* 0x00007300ff3677ac */ /* 0x000e640008000800 */
[----:B------:R-:W-:-:S04]  /*59a80*/  LOP3.LUT R5, R5, 0xf7ffffff, RZ, 0xc0, !PT ;  /* 0xf7ffffff05057812 */ /* 0x000fc800078ec0ff */
[----:B------:R-:W-:Y:S02]  /*59a90*/  @P0 LOP3.LUT R5, R5, 0x8000000, RZ, 0xfc, !PT ;  /* 0x0800000005050812 */ /* 0x000fe400078efcff */
[----:B------:R-:W-:Y:S02]  /*59aa0*/  ISETP.GE.AND P0, PT, R6, UR72, PT ;  /* 0x0000004806007c0c */ /* 0x000fe4000bf06270 */
[----:B------:R-:W-:Y:S01]  /*59ab0*/  LOP3.LUT R5, R5, 0xfeffffff, RZ, 0xc0, !PT ;  /* 0xfeffffff05057812 */ /* 0x000fe200078ec0ff */
[----:B------:R-:W-:Y:S01]  /*59ac0*/  VIADD R6, R25, 0xff ;  /* 0x000000ff19067836 */ /* 0x000fe20000000000 */
[----:B------:R-:W-:Y:S01]  /*59ad0*/  ISETP.LT.AND P1, PT, R4, UR32, !P0 ;  /* 0x0000002004007c0c */ /* 0x000fe2000c721270 */
[----:B0-----:R-:W-:Y:S01]  /*59ae0*/  VIADD R0, R0, UR46 ;  /* 0x0000002e00007c36 */ /* 0x001fe20008000000 */
[----:B------:R-:W-:Y:S01]  /*59af0*/  ISETP.LT.AND P0, PT, R2, UR56, !P0 ;  /* 0x0000003802007c0c */ /* 0x000fe2000c701270 */
[----:B------:R-:W0:Y:S01]  /*59b00*/  LDCU UR46, c[0x0][0x398] ;  /* 0x00007300ff2e77ac */ /* 0x000e220008000800 */
[----:B------:R-:W0:Y:S01]  /*59b10*/  LDCU UR32, c[0x0][0x398] ;  /* 0x00007300ff2077ac */ /* 0x000e220008000800 */
[----:B------:R-:W0:Y:S08]  /*59b20*/  LDCU UR72, c[0x0][0x398] ;  /* 0x00007300ff4877ac */ /* 0x000e300008000800 */
[----:B------:R-:W-:Y:S01]  /*59b30*/  @P1 LOP3.LUT R5, R5, 0x1000000, RZ, 0xfc, !PT ;  /* 0x0100000005051812 */ /* 0x000fe200078efcff */
[----:B------:R0:W-:Y:S01]  /*59b40*/  STL [R1+0x1214], R0 ;  /* 0x0012140001007387 */ /* 0x0001e20000100800 */
[----:B------:R-:W1:Y:S02]  /*59b50*/  LDCU UR56, c[0x0][0x398] ;  /* 0x00007300ff3877ac */ /* 0x000e640008000800 */
[----:B------:R-:W-:-:S04]  /*59b60*/  LOP3.LUT R5, R5, 0xff7fffff, RZ, 0xc0, !PT ;  /* 0xff7fffff05057812 */ /* 0x000fc800078ec0ff */
[----:B------:R-:W-:Y:S02]  /*59b70*/  @P0 LOP3.LUT R5, R5, 0x800000, RZ, 0xfc, !PT ;  /* 0x0080000005050812 */ /* 0x000fe400078efcff */
[----:B------:R-:W-:-:S04]  /*59b80*/  ISETP.GE.AND P0, PT, R6, UR5, PT ;  /* 0x0000000506007c0c */ /* 0x000fc8000bf06270 */
[----:B------:R-:W-:Y:S02]  /*59b90*/  ISETP.LT.AND P1, PT, R4, UR30, !P0 ;  /* 0x0000001e04007c0c */ /* 0x000fe4000c721270 */
[----:B------:R-:W-:Y:S01]  /*59ba0*/  LOP3.LUT R5, R5, 0xffefffff, RZ, 0xc0, !PT ;  /* 0xffefffff05057812 */ /* 0x000fe200078ec0ff */
[----:B------:R-:W-:Y:S01]  /*59bb0*/  VIADD R6, R25, 0xfd ;  /* 0x000000fd19067836 */ /* 0x000fe20000000000 */
[----:B----4-:R-:W-:Y:S01]  /*59bc0*/  ISETP.LT.AND P0, PT, R2, UR8, !P0 ;  /* 0x0000000802007c0c */ /* 0x010fe2000c701270 */
[----:B0-----:R-:W-:Y:S01]  /*59bd0*/  VIADD R0, R0, UR10 ;  /* 0x0000000a00007c36 */ /* 0x001fe20008000000 */
[----:B------:R-:W0:Y:S01]  /*59be0*/  LDCU UR10, c[0x0][0x398] ;  /* 0x00007300ff0a77ac */ /* 0x000e220008000800 */
[----:B------:R-:W4:Y:S06]  /*59bf0*/  LDCU UR30, c[0x0][0x398] ;  /* 0x00007300ff1e77ac */ /* 0x000f2c0008000800 */
[----:B------:R-:W-:Y:S01]  /*59c00*/  @P1 LOP3.LUT R5, R5, 0x100000, RZ, 0xfc, !PT ;  /* 0x0010000005051812 */ /* 0x000fe200078efcff */
[----:B------:R-:W0:Y:S03]  /*59c10*/  LDCU UR8, c[0x0][0x398] ;  /* 0x00007300ff0877ac */ /* 0x000e260008000800 */
[----:B------:R-:W-:-:S04]  /*59c20*/  LOP3.LUT R5, R5, 0xfff7ffff, RZ, 0xc0, !PT ;  /* 0xfff7ffff05057812 */ /* 0x000fc800078ec0ff */
[----:B------:R-:W-:Y:S02]  /*59c30*/  @P0 LOP3.LUT R5, R5, 0x80000, RZ, 0xfc, !PT ;  /* 0x0008000005050812 */ /* 0x000fe400078efcff */
[----:B------:R-:W-:Y:S02]  /*59c40*/  ISETP.GE.AND P0, PT, R6, UR57, PT ;  /* 0x0000003906007c0c */ /* 0x000fe4000bf06270 */
[----:B------:R-:W-:Y:S01]  /*59c50*/  LOP3.LUT R5, R5, 0xfffeffff, RZ, 0xc0, !PT ;  /* 0xfffeffff05057812 */ /* 0x000fe200078ec0ff */
[----:B------:R-:W-:Y:S01]  /*59c60*/  VIADD R6, R25, 0xfb ;  /* 0x000000fb19067836 */ /* 0x000fe20000000000 */
[----:B------:R-:W-:Y:S01]  /*59c70*/  ISETP.LT.AND P1, PT, R4, UR16, !P0 ;  /* 0x0000001004007c0c */ /* 0x000fe2000c721270 */
[----:B------:R0:W-:Y:S01]  /*59c80*/  STL [R1+0x1218], R0 ;  /* 0x0012180001007387 */ /* 0x0001e20000100800 */
[----:B------:R-:W-:Y:S01]  /*59c90*/  ISETP.LT.AND P0, PT, R2, UR44, !P0 ;  /* 0x0000002c02007c0c */ /* 0x000fe2000c701270 */
[----:B------:R-:W1:Y:S01]  /*59ca0*/  LDCU UR16, c[0x0][0x3b8] ;  /* 0x00007700ff1077ac */ /* 0x000e620008000800 */
[----:B------:R-:W1:Y:S09]  /*59cb0*/  LDCU UR57, c[0x0][0x3b8] ;  /* 0x00007700ff3977ac */ /* 0x000e720008000800 */
[----:B------:R-:W-:Y:S01]  /*59cc0*/  @P1 LOP3.LUT R5, R5, 0x10000, RZ, 0xfc, !PT ;  /* 0x0001000005051812 */ /* 0x000fe200078efcff */
[----:B0-----:R-:W-:Y:S01]  /*59cd0*/  VIADD R0, R0, UR18 ;  /* 0x0000001200007c36 */ /* 0x001fe20008000000 */
[----:B------:R-:W0:Y:S02]  /*59ce0*/  LDCU UR18, c[0x0][0x398] ;  /* 0x00007300ff1277ac */ /* 0x000e240008000800 */
        /* <DEDUP_REMOVED lines=17> */
[----:B------:R-:W-:Y:S01]  /*59e00*/  ISETP.GE.AND P0, PT, R6, UR19, PT ;  /* 0x0000001306007c0c */ /* 0x000fe2000bf06270 */
[----:B------:R-:W0:Y:S01]  /*59e10*/  LDCU UR19, c[0x0][0x398] ;  /* 0x00007300ff1377ac */ /* 0x000e220008000800 */
[----:B------:R-:W-:Y:S01]  /*59e20*/  LOP3.LUT R5, R5, 0xfffffeff, RZ, 0xc0, !PT ;  /* 0xfffffeff05057812 */ /* 0x000fe200078ec0ff */
[----:B------:R0:W-:Y:S02]  /*59e30*/  STL [R1+0x1220], R0 ;  /* 0x0012200001007387 */ /* 0x0001e40000100800 */
[----:B0-----:R-:W-:Y:S01]  /*59e40*/  ISETP.LT.AND P1, PT, R4, UR19, !P0 ;  /* 0x0000001304007c0c */ /* 0x001fe2000c721270 */
[----:B------:R-:W-:Y:S01]  /*59e50*/  VIADD R0, R0, UR52 ;  /* 0x0000003400007c36 */ /* 0x000fe20008000000 */
[----:B------:R-:W-:Y:S01]  /*59e60*/  ISETP.LT.AND P0, PT, R2, UR10, !P0 ;  /* 0x0000000a02007c0c */ /* 0x000fe2000c701270 */
[----:B------:R-:W-:Y:S01]  /*59e70*/  VIADD R6, R25, 0xf7 ;  /* 0x000000f719067836 */ /* 0x000fe20000000000 */
[----:B------:R-:W0:Y:S02]  /*59e80*/  LDCU UR52, c[0x0][0x398] ;  /* 0x00007300ff3477ac */ /* 0x000e240008000800 */
[----:B------:R1:W-:Y:S01]  /*59e90*/  STL [R1+0x122c], R0 ;  /* 0x00122c0001007387 */ /* 0x0003e20000100800 */
[----:B------:R-:W0:Y:S01]  /*59ea0*/  LDCU UR10, c[0x0][0x398] ;  /* 0x00007300ff0a77ac */ /* 0x000e220008000800 */
[----:B------:R-:W0:Y:S05]  /*59eb0*/  LDCU UR19, c[0x0][0x3b8] ;  /* 0x00007700ff1377ac */ /* 0x000e2a0008000800 */
[----:B------:R-:W-:-:S04]  /*59ec0*/  @P1 LOP3.LUT R5, R5, 0x100, RZ, 0xfc, !PT ;  /* 0x0000010005051812 */ /* 0x000fc800078efcff */
[----:B------:R-:W-:Y:S01]  /*59ed0*/  LOP3.LUT R5, R5, 0xffffff7f, RZ, 0xc0, !PT ;  /* 0xffffff7f05057812 */ /* 0x000fe200078ec0ff */
[----:B-1----:R-:W-:Y:S01]  /*59ee0*/  VIADD R0, R0, UR24 ;  /* 0x0000001800007c36 */ /* 0x002fe20008000000 */
[----:B------:R-:W-:Y:S01]  /*59ef0*/  STL [R1+0x24], R17 ;  /* 0x0000241101007387 */ /* 0x000fe20000100800 */
[----:B------:R-:W1:Y:S01]  /*59f00*/  LDCU UR24, c[0x0][0x398] ;  /* 0x00007300ff1877ac */ /* 0x000e620008000800 */
[----:B------:R-:W-:Y:S02]  /*59f10*/  @P0 LOP3.LUT R5, R5, 0x80, RZ, 0xfc, !PT ;  /* 0x0000008005050812 */ /* 0x000fe400078efcff */
[----:B------:R-:W-:Y:S01]  /*59f20*/  ISETP.GE.AND P0, PT, R6, UR71, PT ;  /* 0x0000004706007c0c */ /* 0x000fe2000bf06270 */
[----:B------:R0:W-:Y:S01]  /*59f30*/  STL [R1+0x1230], R0 ;  /* 0x0012300001007387 */ /* 0x0001e20000100800 */
[----:B------:R-:W-:Y:S01]  /*59f40*/  LOP3.LUT R5, R5, 0xffffffef, RZ, 0xc0, !PT ;  /* 0xffffffef05057812 */ /* 0x000fe200078ec0ff */
[----:B------:R-:W-:Y:S01]  /*59f50*/  VIADD R6, R25, 0xf5 ;  /* 0x000000f519067836 */ /* 0x000fe20000000000 */
[----:B------:R-:W-:Y:S01]  /*59f60*/  ISETP.LT.AND P1, PT, R4, UR6, !P0 ;  /* 0x0000000604007c0c */ /* 0x000fe2000c721270 */
[----:B------:R-:W1:Y:S01]  /*59f70*/  LDCU UR6, c[0x0][0x3b8] ;  /* 0x00007700ff0677ac */ /* 0x000e620008000800 */
[----:B------:R-:W-:-:S02]  /*59f80*/  R2UR.FILL UR5, R16 ;  /* 0x00000000100572ca */ /* 0x000fc400004e0000 */
[----:B------:R-:W-:Y:S01]  /*59f90*/  R2UR.FILL UR74, R14 ;  /* 0x000000000e4a72ca */ /* 0x000fe200004e0000 */
[----:B------:R-:W1:Y:S01]  /*59fa0*/  LDCU UR71, c[0x0][0x398] ;  /* 0x00007300ff4777ac */ /* 0x000e620008000800 */
[----:B0-----:R-:W-:Y:S01]  /*59fb0*/  VIADD R0, R0, UR28 ;  /* 0x0000001c00007c36 */ /* 0x001fe20008000000 */
[----:B------:R-:W-:Y:S01]  /*59fc0*/  ISETP.LT.AND P0, PT, R2, UR36, !P0 ;  /* 0x0000002402007c0c */ /* 0x000fe2000c701270 */
[----:B------:R-:W0:Y:S03]  /*59fd0*/  LDCU UR28, c[0x0][0x398] ;  /* 0x00007300ff1c77ac */ /* 0x000e260008000800 */
[----:B------:R2:W-:Y:S02]  /*59fe0*/  STL [R1+0x1234], R0 ;  /* 0x0012340001007387 */ /* 0x0005e40000100800 */
[----:B------:R-:W-:Y:S01]  /*59ff0*/  @P1 LOP3.LUT R5, R5, 0x10, RZ, 0xfc, !PT ;  /* 0x0000001005051812 */ /* 0x000fe200078efcff */
[----:B------:R-:W0:Y:S01]  /*5a000*/  LDCU UR36, c[0x0][0x3b8] ;  /* 0x00007700ff2477ac */ /* 0x000e220008000800 */
[----:B--2---:R-:W-:-:S02]  /*5a010*/  VIADD R0, R0, UR42 ;  /* 0x0000002a00007c36 */ /* 0x004fc40008000000 */
[----:B------:R-:W-:Y:S01]  /*5a020*/  LOP3.LUT R5, R5, 0xfffffff7, RZ, 0xc0, !PT ;  /* 0xfffffff705057812 */ /* 0x000fe200078ec0ff */
[----:B------:R-:W2:Y:S02]  /*5a030*/  LDCU UR42, c[0x0][0x3b8] ;  /* 0x00007700ff2a77ac */ /* 0x000ea40008000800 */
[----:B------:R0:W-:Y:S02]  /*5a040*/  STL [R1+0x1238], R0 ;  /* 0x0012380001007387 */ /* 0x0001e40000100800 */
[----:B0-----:R-:W-:Y:S01]  /*5a050*/  VIADD R0, R0, UR58 ;  /* 0x0000003a00007c36 */ /* 0x001fe20008000000 */
[----:B------:R-:W-:Y:S01]  /*5a060*/  @P0 LOP3.LUT R5, R5, 0x8, RZ, 0xfc, !PT ;  /* 0x0000000805050812 */ /* 0x000fe200078efcff */
[----:B------:R-:W0:Y:S03]  /*5a070*/  LDCU UR58, c[0x0][0x3b8] ;  /* 0x00007700ff3a77ac */ /* 0x000e260008000800 */
[----:B------:R1:W-:Y:S01]  /*5a080*/  STL [R1+0x123c], R0 ;  /* 0x00123c0001007387 */ /* 0x0003e20000100800 */
[----:B------:R-:W-:Y:S01]  /*5a090*/  ISETP.GE.AND P0, PT, R6, UR11, PT ;  /* 0x0000000b06007c0c */ /* 0x000fe2000bf06270 */
[----:B-1----:R-:W-:-:S03]  /*5a0a0*/  VIADD R0, R0, UR34 ;  /* 0x0000002200007c36 */ /* 0x002fc60008000000 */
[----:B------:R-:W-:Y:S02]  /*5a0b0*/  ISETP.LT.AND P1, PT, R4, UR18, !P0 ;  /* 0x0000001204007c0c */ /* 0x000fe4000c721270 */
[----:B------:R-:W-:Y:S01]  /*5a0c0*/  LOP3.LUT R5, R5, 0xfffffffe, RZ, 0xc0, !PT ;  /* 0xfffffffe05057812 */ /* 0x000fe200078ec0ff */
[----:B------:R-:W-:Y:S01]  /*5a0d0*/  VIADD R6, R25, 0xf3 ;  /* 0x000000f319067836 */ /* 0x000fe20000000000 */
[----:B------:R1:W-:Y:S01]  /*5a0e0*/  STL [R1+0x1240], R0 ;  /* 0x0012400001007387 */ /* 0x0003e20000100800 */
[----:B------:R-:W0:Y:S01]  /*5a0f0*/  LDCU UR34, c[0x0][0x398] ;  /* 0x00007300ff2277ac */ /* 0x000e220008000800 */
[----:B------:R-:W-:Y:S01]  /*5a100*/  R2UR.FILL UR75, R15 ;  /* 0x000000000f4b72ca */ /* 0x000fe200004e0000 */
[----:B------:R-:W0:Y:S01]  /*5a110*/  LDCU UR11, c[0x0][0x3b8] ;  /* 0x00007700ff0b77ac */ /* 0x000e220008000800 */
[----:B------:R-:W0:Y:S01]  /*5a120*/  LDCU UR18, c[0x0][0x3b8] ;  /* 0x00007700ff1277ac */ /* 0x000e220008000800 */
[----:B-1----:R-:W-:-:S04]  /*5a130*/  VIADD R0, R0, UR76 ;  /* 0x0000004c00007c36 */ /* 0x002fc80008000000 */
[----:B------:R-:W-:Y:S02]  /*5a140*/  @P1 LOP3.LUT R5, R5, 0x1, RZ, 0xfc, !PT ;  /* 0x0000000105051812 */ /* 0x000fe400078efcff */
[----:B------:R-:W-:Y:S01]  /*5a150*/  ISETP.LT.AND P0, PT, R2, UR48, !P0 ;  /* 0x0000003002007c0c */ /* 0x000fe2000c701270 */
[----:B------:R-:W1:Y:S01]  /*5a160*/  LDCU UR76, c[0x0][0x398] ;  /* 0x00007300ff4c77ac */ /* 0x000e620008000800 */
[----:B------:R3:W-:Y:S01]  /*5a170*/  STL [R1+0x1244], R0 ;  /* 0x0012440001007387 */ /* 0x0007e20000100800 */
[----:B------:R-:W0:Y:S01]  /*5a180*/  LDCU UR48, c[0x0][0x3b8] ;  /* 0x00007700ff3077ac */ /* 0x000e220008000800 */
[----:B---3--:R-:W-:-:S09]  /*5a190*/  VIADD R0, R0, UR77 ;  /* 0x0000004d00007c36 */ /* 0x008fd20008000000 */
[----:B------:R-:W-:Y:S01]  /*5a1a0*/  @P0 LOP3.LUT R29, R29, 0x80000000, RZ, 0xfc, !PT ;  /* 0x800000001d1d0812 */ /* 0x000fe200078efcff */
[----:B------:R-:W3:Y:S01]  /*5a1b0*/  LDCU UR77, c[0x0][0x398] ;  /* 0x00007300ff4d77ac */ /* 0x000ee20008000800 */
[----:B------:R0:W-:Y:S02]  /*5a1c0*/  STL [R1+0x1248], R0 ;  /* 0x0012480001007387 */ /* 0x0001e40000100800 */
[----:B0-----:R-:W-:Y:S01]  /*5a1d0*/  VIADD R0, R0, UR62 ;  /* 0x0000003e00007c36 */ /* 0x001fe20008000000 */
[----:B------:R-:W-:Y:S01]  /*5a1e0*/  ISETP.GE.AND P0, PT, R6, UR67, PT ;  /* 0x0000004306007c0c */ /* 0x000fe2000bf06270 */
[----:B------:R-:W0:Y:S03]  /*5a1f0*/  LDCU UR62, c[0x0][0x3b8] ;  /* 0x00007700ff3e77ac */ /* 0x000e260008000800 */
[----:B------:R1:W-:Y:S01]  /*5a200*/  STL [R1+0x1250], R0 ;  /* 0x0012500001007387 */ /* 0x0003e20000100800 */
[----:B------:R-:W-:Y:S01]  /*5a210*/  LOP3.LUT R29, R29, 0xefffffff, RZ, 0xc0, !PT ;  /* 0xefffffff1d1d7812 */ /* 0x000fe200078ec0ff */
[----:B------:R-:W-:Y:S01]  /*5a220*/  VIADD R6, R25, 0xf1 ;  /* 0x000000f119067836 */ /* 0x000fe20000000000 */
[----:B------:R-:W0:Y:S01]  /*5a230*/  LDCU UR67, c[0x0][0x3b8] ;  /* 0x00007700ff4377ac */ /* 0x000e220008000800 */
[----:B------:R2:W-:Y:S01]  /*5a240*/  STL [R1+0x20], R5 ;  /* 0x0000200501007387 */ /* 0x0005e20000100800 */
[----:B-1----:R-:W-:Y:S01]  /*5a250*/  VIADD R0, R0, UR12 ;  /* 0x0000000c00007c36 */ /* 0x002fe20008000000 */
[----:B------:R-:W-:Y:S01]  /*5a260*/  ISETP.LT.AND P1, PT, R4, UR64, !P0 ;  /* 0x0000004004007c0c */ /* 0x000fe2000c721270 */
[----:B------:R-:W1:Y:S01]  /*5a270*/  LDCU UR64, c[0x0][0x3b8] ;  /* 0x00007700ff4077ac */ /* 0x000e620008000800 */
[----:B--2---:R-:W2:Y:S01]  /*5a280*/  LDL.LU R5, [R1+0x1b0] ;  /* 0x0001b00001057983 */ /* 0x004ea20000300800 */
[----:B------:R-:W0:Y:S03]  /*5a290*/  LDCU UR12, c[0x0][0x398] ;  /* 0x00007300ff0c77ac */ /* 0x000e260008000800 */
[----:B------:R0:W-:Y:S04]  /*5a2a0*/  STL [R1+0x1268], R0 ;  /* 0x0012680001007387 */ /* 0x0001e80000100800 */
[----:B------:R-:W2:Y:S04]  /*5a2b0*/  LDL.LU R27, [R1+0x1b4] ;  /* 0x0001b400011b7983 */ /* 0x000ea80000300800 */
[----:B------:R-:W3:Y:S04]  /*5a2c0*/  LDL.LU R24, [R1+0x1b8] ;  /* 0x0001b80001187983 */ /* 0x000ee80000300800 */
[----:B------:R-:W3:Y:S04]  /*5a2d0*/  LDL.LU R23, [R1+0x1bc] ;  /* 0x0001bc0001177983 */ /* 0x000ee80000300800 */
[----:B------:R-:W4:Y:S04]  /*5a2e0*/  LDL.LU R22, [R1+0x200] ;  /* 0x0002000001167983 */ /* 0x000f280000300800 */
[----:B------:R-:W4:Y:S01]  /*5a2f0*/  LDL.LU R21, [R1+0x204] ;  /* 0x0002040001157983 */ /* 0x000f220000300800 */
[----:B0-----:R-:W-:Y:S01]  /*5a300*/  VIADD R0, R0, UR20 ;  /* 0x0000001400007c36 */ /* 0x001fe20008000000 */
[----:B------:R-:W-:Y:S01]  /*5a310*/  ISETP.LT.AND P0, PT, R2, UR38, !P0 ;  /* 0x0000002602007c0c */ /* 0x000fe2000c701270 */
[----:B------:R-:W0:Y:S01]  /*5a320*/  LDCU UR20, c[0x0][0x3b8] ;  /* 0x00007700ff1477ac */ /* 0x000e220008000800 */
[----:B------:R-:W4:Y:S01]  /*5a330*/  LDL.LU R19, [R1+0x208] ;  /* 0x0002080001137983 */ /* 0x000f220000300800 */
[----:B------:R-:W-:Y:S01]  /*5a340*/  @P1 LOP3.LUT R29, R29, 0x10000000, RZ, 0xfc, !PT ;  /* 0x100000001d1d1812 */ /* 0x000fe200078efcff */
[----:B------:R-:W0:Y:S02]  /*5a350*/  LDCU UR38, c[0x0][0x398] ;  /* 0x00007300ff2677ac */ /* 0x000e240008000800 */
[----:B------:R1:W-:Y:S04]  /*5a360*/  STL [R1+0x1280], R0 ;  /* 0x0012800001007387 */ /* 0x0003e80000100800 */
[----:B------:R-:W4:Y:S01]  /*5a370*/  LDL.LU R18, [R1+0x20c] ;  /* 0x00020c0001127983 */ /* 0x000f220000300800 */
[----:B------:R-:W-:-:S03]  /*5a380*/  LOP3.LUT R29, R29, 0xf7ffffff, RZ, 0xc0, !PT ;  /* 0xf7ffffff1d1d7812 */ /* 0x000fc600078ec0ff */
[----:B------:R-:W4:Y:S01]  /*5a390*/  LDL.LU R3, [R1+0x220] ;  /* 0x0002200001037983 */ /* 0x000f220000300800 */
[----:B-1----:R-:W-:Y:S01]  /*5a3a0*/  VIADD R0, R0, UR50 ;  /* 0x0000003200007c36 */ /* 0x002fe20008000000 */
[----:B------:R-:W-:Y:S02]  /*5a3b0*/  @P0 LOP3.LUT R29, R29, 0x8000000, RZ, 0xfc, !PT ;  /* 0x080000001d1d0812 */ /* 0x000fe400078efcff */
[----:B------:R-:W4:Y:S01]  /*5a3c0*/  LDL.LU R26, [R1+0x224] ;  /* 0x00022400011a7983 */ /* 0x000f220000300800 */
[----:B------:R-:W-:Y:S01]  /*5a3d0*/  ISETP.GE.AND P0, PT, R6, UR61, PT ;  /* 0x0000003d06007c0c */ /* 0x000fe2000bf06270 */
[----:B------:R-:W1:Y:S02]  /*5a3e0*/  LDCU UR50, c[0x0][0x398] ;  /* 0x00007300ff3277ac */ /* 0x000e640008000800 */
[----:B------:R-:W4:Y:S01]  /*5a3f0*/  LDL.LU R20, [R1+0x228] ;  /* 0x0002280001147983 */ /* 0x000f220000300800 */
[----:B------:R-:W-:Y:S01]  /*5a400*/  LOP3.LUT R29, R29, 0xfbffffff, RZ, 0xc0, !PT ;  /* 0xfbffffff1d1d7812 */ /* 0x000fe200078ec0ff */
[----:B------:R-:W-:Y:S01]  /*5a410*/  VIADD R6, R25, 0xef ;  /* 0x000000ef19067836 */ /* 0x000fe20000000000 */
[----:B------:R-:W0:Y:S01]  /*5a420*/  LDCU UR61, c[0x0][0x3b8] ;  /* 0x00007700ff3d77ac */ /* 0x000e220008000800 */
[----:B------:R0:W-:Y:S04]  /*5a430*/  STL [R1+0x1294], R0 ;  /* 0x0012940001007387 */ /* 0x0001e80000100800 */
[----:B------:R-:W4:Y:S01]  /*5a440*/  LDL.LU R17, [R1+0x22c] ;  /* 0x00022c0001117983 */ /* 0x000f220000300800 */
[----:B------:R-:W-:Y:S01]  /*5a450*/  ISETP.LT.AND P1, PT, R4, UR14, !P0 ;  /* 0x0000000e04007c0c */ /* 0x000fe2000c721270 */
[----:B------:R-:W0:Y:S01]  /*5a460*/  LDCU UR14, c[0x0][0x3b8] ;  /* 0x00007700ff0e77ac */ /* 0x000e220008000800 */
[----:B------:R-:W-:-:S02]  /*5a470*/  ISETP.LT.AND P0, PT, R2, UR52, !P0 ;  /* 0x0000003402007c0c */ /* 0x000fc4000c701270 */
[----:B--2---:R-:W-:Y:S01]  /*5a480*/  F2FP.SATFINITE.E4M3.F32.PACK_AB_MERGE_C R7, R27, R5, RZ ;  /* 0x000000051b07723e */ /* 0x004fe200048070ff */
[----:B0-----:R-:W-:-:S08]  /*5a490*/  VIADD R0, R0, UR68 ;  /* 0x0000004400007c36 */ /* 0x001fd00008000000 */
[----:B------:R-:W-:Y:S01]  /*5a4a0*/  @P1 LOP3.LUT R29, R29, 0x4000000, RZ, 0xfc, !PT ;  /* 0x040000001d1d1812 */ /* 0x000fe200078efcff */
[----:B------:R-:W0:Y:S01]  /*5a4b0*/  LDCU UR52, c[0x0][0x3b8] ;  /* 0x00007700ff3477ac */ /* 0x000e220008000800 */
[----:B------:R-:W-:Y:S01]  /*5a4c0*/  STL [R1+0x138c], R7 ;  /* 0x00138c0701007387 */ /* 0x000fe20000100800 */
[----:B---3--:R-:W-:Y:S01]  /*5a4d0*/  F2FP.SATFINITE.E4M3.F32.PACK_AB_MERGE_C R5, R23, R24, RZ ;  /* 0x000000181705723e */ /* 0x008fe200048070ff */
[----:B------:R-:W2:Y:S02]  /*5a4e0*/  LDCU UR68, c[0x0][0x3b8] ;  /* 0x00007700ff4477ac */ /* 0x000ea40008000800 */
[----:B------:R-:W3:Y:S04]  /*5a4f0*/  LDL.LU R24, [R1+0x240] ;  /* 0x0002400001187983 */ /* 0x000ee80000300800 */
[----:B------:R-:W3:Y:S04]  /*5a500*/  LDL.LU R23, [R1+0x244] ;  /* 0x0002440001177983 */ /* 0x000ee80000300800 */
[----:B------:R4:W-:Y:S01]  /*5a510*/  STL [R1+0x1388], R5 ;  /* 0x0013880501007387 */ /* 0x0009e20000100800 */
[----:B------:R-:W-:-:S02]  /*5a520*/  LOP3.LUT R29, R29, 0xfdffffff, RZ, 0xc0, !PT ;  /* 0xfdffffff1d1d7812 */ /* 0x000fc400078ec0ff */
[----:B----4-:R-:W-:Y:S02]  /*5a530*/  F2FP.SATFINITE.E4M3.F32.PACK_AB_MERGE_C R5, R21, R22, RZ ;  /* 0x000000161505723e */ /* 0x010fe400048070ff */
[----:B------:R-:W4:Y:S04]  /*5a540*/  LDL.LU R22, [R1+0x248] ;  /* 0x0002480001167983 */ /* 0x000f280000300800 */
[----:B------:R-:W4:Y:S04]  /*5a550*/  LDL.LU R21, [R1+0x24c] ;  /* 0x00024c0001157983 */ /* 0x000f280000300800 */
[----:B------:R0:W-:Y:S01]  /*5a560*/  STL [R1+0x137c], R5 ;  /* 0x00137c0501007387 */ /* 0x0001e20000100800 */
[----:B------:R-:W-:-:S02]  /*5a570*/  @P0 LOP3.LUT R29, R29, 0x2000000, RZ, 0xfc, !PT ;  /* 0x020000001d1d0812 */ /* 0x000fc400078efcff */
[----:B------:R-:W-:Y:S01]  /*5a580*/  ISETP.GE.AND P0, PT, R6, UR7, PT ;  /* 0x0000000706007c0c */ /* 0x000fe2000bf06270 */
[----:B------:R-:W1:Y:S01]  /*5a590*/  LDCU UR7, c[0x0][0x3b8] ;  /* 0x00007700ff0777ac */ /* 0x000e620008000800 */
[----:B------:R-:W-:Y:S01]  /*5a5a0*/  F2FP.SATFINITE.E4M3.F32.PACK_AB_MERGE_C R6, R18, R19, RZ ;  /* 0x000000131206723e */ /* 0x000fe200048070ff */
[----:B0-----:R-:W2:Y:S04]  /*5a5b0*/  LDL.LU R5, [R1+0x260] ;  /* 0x0002600001057983 */ /* 0x001ea80000300800 */
[----:B------:R-:W2:Y:S04]  /*5a5c0*/  LDL.LU R27, [R1+0x264] ;  /* 0x00026400011b7983 */ /* 0x000ea80000300800 */
[----:B------:R-:W4:Y:S04]  /*5a5d0*/  LDL.LU R19, [R1+0x268] ;  /* 0x0002680001137983 */ /* 0x000f280000300800 */
[----:B------:R-:W4:Y:S01]  /*5a5e0*/  LDL.LU R18, [R1+0x26c] ;  /* 0x00026c0001127983 */ /* 0x000f220000300800 */
[----:B------:R-:W-:-:S02]  /*5a5f0*/  F2FP.SATFINITE.E4M3.F32.PACK_AB_MERGE_C R3, R26, R3, RZ ;  /* 0x000000031a03723e */ /* 0x000fc400048070ff */
[----:B------:R-:W-:Y:S01]  /*5a600*/  ISETP.LT.AND P1, PT, R4, UR66, !P0 ;  /* 0x0000004204007c0c */ /* 0x000fe2000c721270 */
[----:B------:R0:W-:Y:S01]  /*5a610*/  STL [R1+0x1380], R6 ;  /* 0x0013800601007387 */ /* 0x0001e20000100800 */
[----:B------:R-:W-:Y:S01]  /*5a620*/  LOP3.LUT R29, R29, 0xfeffffff, RZ, 0xc0, !PT ;  /* 0xfeffffff1d1d7812 */ /* 0x000fe200078ec0ff */
[----:B------:R-:W1:Y:S02]  /*5a630*/  LDCU UR66, c[0x0][0x3b8] ;  /* 0x00007700ff4277ac */ /* 0x000e640008000800 */
[----:B------:R-:W-:Y:S04]  /*5a640*/  STL [R1+0x128c], R0 ;  /* 0x00128c0001007387 */ /* 0x000fe80000100800 */
[----:B------:R1:W-:Y:S01]  /*5a650*/  STL [R1+0x1378], R3 ;  /* 0x0013780301007387 */ /* 0x0003e20000100800 */
[----:B------:R-:W-:Y:S01]  /*5a660*/  ISETP.LT.AND P0, PT, R2, UR22, !P0 ;  /* 0x0000001602007c0c */ /* 0x000fe2000c701270 */
[----:B0-----:R-:W-:Y:S01]  /*5a670*/  VIADD R6, R25, 0xed ;  /* 0x000000ed19067836 */ /* 0x001fe20000000000 */
[----:B------:R-:W0:Y:S01]  /*5a680*/  LDCU UR22, c[0x0][0x398] ;  /* 0x00007300ff1677ac */ /* 0x000e220008000800 */
[----:B-1----:R-:W-:-:S02]  /*5a690*/  F2FP.SATFINITE.E4M3.F32.PACK_AB_MERGE_C R3, R17, R20, RZ ;  /* 0x000000141103723e */ /* 0x002fc400048070ff */
[----:B------:R-:W4:Y:S04]  /*5a6a0*/  LDL.LU R20, [R1+0x280] ;  /* 0x0002800001147983 */ /* 0x000f280000300800 */
[----:B------:R-:W4:Y:S01]  /*5a6b0*/  LDL.LU R17, [R1+0x284] ;  /* 0x0002840001117983 */ /* 0x000f220000300800 */
[----:B------:R-:W-:-:S03]  /*5a6c0*/  @P1 LOP3.LUT R29, R29, 0x1000000, RZ, 0xfc, !PT ;  /* 0x010000001d1d1812 */ /* 0x000fc600078efcff */
[----:B------:R3:W-:Y:S01]  /*5a6d0*/  STL [R1+0x1374], R3 ;  /* 0x0013740301007387 */ /* 0x0007e20000100800 */
[----:B------:R-:W-:-:S04]  /*5a6e0*/  LOP3.LUT R29, R29, 0xff7fffff, RZ, 0xc0, !PT ;  /* 0xff7fffff1d1d7812 */ /* 0x000fc800078ec0ff */
[----:B------:R-:W-:Y:S02]  /*5a6f0*/  @P0 LOP3.LUT R29, R29, 0x800000, RZ, 0xfc, !PT ;  /* 0x008000001d1d0812 */ /* 0x000fe400078efcff */
[----:B------:R-:W-:Y:S01]  /*5a700*/  ISETP.GE.AND P0, PT, R6, UR51, PT ;  /* 0x0000003306007c0c */ /* 0x000fe2000bf06270 */
[----:B------:R-:W-:Y:S01]  /*5a710*/  VIADD R0, R0, UR26 ;  /* 0x0000001a00007c36 */ /* 0x000fe20008000000 */
[----:B---3--:R-:W-:Y:S01]  /*5a720*/  F2FP.SATFINITE.E4M3.F32.PACK_AB_MERGE_C R3, R23, R24, RZ ;  /* 0x000000181703723e */ /* 0x008fe200048070ff */
[----:B------:R-:W1:Y:S01]  /*5a730*/  LDCU UR26, c[0x0][0x398] ;  /* 0x00007300ff1a77ac */ /* 0x000e620008000800 */
[----:B------:R-:W3:Y:S01]  /*5a740*/  LDL.LU R24, [R1+0x288] ;  /* 0x0002880001187983 */ /* 0x000ee20000300800 */
[----:B--2---:R-:W-:-:S03]  /*5a750*/  F2FP.SATFINITE.E4M3.F32.PACK_AB_MERGE_C R5, R27, R5, RZ ;  /* 0x000000051b05723e */ /* 0x004fc600048070ff */
[----:B------:R-:W3:Y:S01]  /*5a760*/  LDL.LU R23, [R1+0x28c] ;  /* 0x00028c0001177983 */ /* 0x000ee20000300800 */
[----:B----4-:R-:W-:Y:S01]  /*5a770*/  F2FP.SATFINITE.E4M3.F32.PACK_AB_MERGE_C R6, R21, R22, RZ ;  /* 0x000000161506723e */ /* 0x010fe200048070ff */
[----:B------:R-:W2:Y:S02]  /*5a780*/  LDCU UR51, c[0x0][0x398] ;  /* 0x00007300ff3377ac */ /* 0x000ea40008000800 */
[----:B------:R4:W-:Y:S04]  /*5a790*/  STL [R1+0x1370], R3 ;  /* 0x0013700301007387 */ /* 0x0009e80000100800 */
[----:B----4-:R-:W4:Y:S04]  /*5a7a0*/  LDL.LU R3, [R1+0x2a0] ;  /* 0x0002a00001037983 */ /* 0x010f280000300800 */
[----:B------:R-:W4:Y:S04]  /*5a7b0*/  LDL.LU R26, [R1+0x2a4] ;  /* 0x0002a400011a7983 */ /* 0x000f280000300800 */
[----:B------:R-:W2:Y:S04]  /*5a7c0*/  LDL.LU R22, [R1+0x2a8] ;  /* 0x0002a80001167983 */ /* 0x000ea80000300800 */
[----:B------:R-:W2:Y:S04]  /*5a7d0*/  LDL.LU R21, [R1+0x2ac] ;  /* 0x0002ac0001157983 */ /* 0x000ea80000300800 */
[----:B------:R-:W-:Y:S04]  /*5a7e0*/  STL [R1+0x136c], R6 ;  /* 0x00136c0601007387 */ /* 0x000fe80000100800 */
[----:B------:R-:W-:Y:S04]  /*5a7f0*/  STL [R1+0x1284], R0 ;  /* 0x0012840001007387 */ /* 0x000fe80000100800 */
[----:B------:R0:W-:Y:S02]  /*5a800*/  STL [R1+0x1368], R5 ;  /* 0x0013680501007387 */ /* 0x0001e40000100800 */
[----:B0-----:R-:W-:-:S02]  /*5a810*/  F2FP.SATFINITE.E4M3.F32.PACK_AB_MERGE_C R5, R18, R19, RZ ;  /* 0x000000131205723e */ /* 0x001fc400048070ff */
[----:B------:R-:W2:Y:S04]  /*5a820*/  LDL.LU R19, [R1+0x2c0] ;  /* 0x0002c00001137983 */ /* 0x000ea80000300800 */
[----:B------:R-:W2:Y:S01]  /*5a830*/  LDL.LU R18, [R1+0x2c4] ;  /* 0x0002c40001127983 */ /* 0x000ea20000300800 */
[----:B------:R-:W-:Y:S02]  /*5a840*/  ISETP.LT.AND P1, PT, R4, UR24, !P0 ;  /* 0x0000001804007c0c */ /* 0x000fe4000c721270 */
[----:B------:R-:W-:Y:S01]  /*5a850*/  LOP3.LUT R29, R29, 0xffbfffff, RZ, 0xc0, !PT ;  /* 0xffbfffff1d1d7812 */ /* 0x000fe200078ec0ff */
[----:B------:R0:W-:Y:S01]  /*5a860*/  STL [R1+0x1364], R5 ;  /* 0x0013640501007387 */ /* 0x0001e20000100800 */
[----:B------:R-:W-:Y:S01]  /*5a870*/  ISETP.LT.AND P0, PT, R2, UR40, !P0 ;  /* 0x0000002802007c0c */ /* 0x000fe2000c701270 */
[----:B------:R-:W-:Y:S01]  /*5a880*/  VIADD R6, R25, 0xeb ;  /* 0x000000eb19067836 */ /* 0x000fe20000000000 */
[----:B------:R-:W1:Y:S01]  /*5a890*/  LDCU UR24, c[0x0][0x398] ;  /* 0x00007300ff1877ac */ /* 0x000e620008000800 */
[----:B------:R-:W-:Y:S01]  /*5a8a0*/  VIADD R0, R0, UR70 ;  /* 0x0000004600007c36 */ /* 0x000fe20008000000 */
[----:B------:R-:W1:Y:S05]  /*5a8b0*/  LDCU UR40, c[0x0][0x398] ;  /* 0x00007300ff2877ac */ /* 0x000e6a0008000800 */
[----:B------:R-:W-:Y:S01]  /*5a8c0*/  @P1 LOP3.LUT R29, R29, 0x400000, RZ, 0xfc, !PT ;  /* 0x004000001d1d1812 */ /* 0x000fe200078efcff */
[----:B------:R-:W1:Y:S01]  /*5a8d0*/  LDCU UR70, c[0x0][0x3b8] ;  /* 0x00007700ff4677ac */ /* 0x000e620008000800 */
[----:B0-----:R-:W-:-:S02]  /*5a8e0*/  F2FP.SATFINITE.E4M3.F32.PACK_AB_MERGE_C R5, R17, R20, RZ ;  /* 0x000000141105723e */ /* 0x001fc400048070ff */
[----:B------:R-:W2:Y:S01]  /*5a8f0*/  LDL.LU R20, [R1+0x2c8] ;  /* 0x0002c80001147983 */ /* 0x000ea20000300800 */
[----:B------:R-:W-:-:S03]  /*5a900*/  LOP3.LUT R29, R29, 0xffdfffff, RZ, 0xc0, !PT ;  /* 0xffdfffff1d1d7812 */ /* 0x000fc600078ec0ff */
[----:B------:R-:W2:Y:S01]  /*5a910*/  LDL.LU R17, [R1+0x2cc] ;  /* 0x0002cc0001117983 */ /* 0x000ea20000300800 */
[----:B------:R-:W-:Y:S02]  /*5a920*/  @P0 LOP3.LUT R29, R29, 0x200000, RZ, 0xfc, !PT ;  /* 0x002000001d1d0812 */ /* 0x000fe400078efcff */
[----:B------:R-:W-:Y:S01]  /*5a930*/  ISETP.GE.AND P0, PT, R6, UR45, PT ;  /* 0x0000002d06007c0c */ /* 0x000fe2000bf06270 */
[----:B------:R0:W-:Y:S01]  /*5a940*/  STL [R1+0x135c], R5 ;  /* 0x00135c0501007387 */ /* 0x0001e20000100800 */
[----:B----4-:R-:W-:-:S03]  /*5a950*/  F2FP.SATFINITE.E4M3.F32.PACK_AB_MERGE_C R3, R26, R3, RZ ;  /* 0x000000031a03723e */ /* 0x010fc600048070ff */
[----:B0-----:R-:W4:Y:S01]  /*5a960*/  LDL.LU R5, [R1+0x2e0] ;  /* 0x0002e00001057983 */ /* 0x001f220000300800 */
[----:B---3--:R-:W-:Y:S01]  /*5a970*/  F2FP.SATFINITE.E4M3.F32.PACK_AB_MERGE_C R6, R23, R24, RZ ;  /* 0x000000181706723e */ /* 0x008fe200048070ff */
[----:B------:R-:W0:Y:S02]  /*5a980*/  LDCU UR45, c[0x0][0x398] ;  /* 0x00007300ff2d77ac */ /* 0x000e240008000800 */
[----:B------:R-:W4:Y:S04]  /*5a990*/  LDL.LU R27, [R1+0x2e4] ;  /* 0x0002e400011b7983 */ /* 0x000f280000300800 */
[----:B------:R-:W3:Y:S04]  /*5a9a0*/  LDL.LU R24, [R1+0x2e8] ;  /* 0x0002e80001187983 */ /* 0x000ee80000300800 */
[----:B------:R-:W3:Y:S04]  /*5a9b0*/  LDL.LU R23, [R1+0x2ec] ;  /* 0x0002ec0001177983 */ /* 0x000ee80000300800 */
[----:B------:R-:W-:Y:S04]  /*5a9c0*/  STL [R1+0x1358], R6 ;  /* 0x0013580601007387 */ /* 0x000fe80000100800 */
[----:B------:R-:W-:Y:S04]  /*5a9d0*/  STL [R1+0x127c], R0 ;  /* 0x00127c0001007387 */ /* 0x000fe80000100800 */
[----:B------:R2:W-:Y:S02]  /*5a9e0*/  STL [R1+0x1354], R3 ;  /* 0x0013540301007387 */ /* 0x0005e40000100800 */
[----:B--2---:R-:W-:-:S02]  /*5a9f0*/  F2FP.SATFINITE.E4M3.F32.PACK_AB_MERGE_C R3, R21, R22, RZ ;  /* 0x000000161503723e */ /* 0x004fc400048070ff */
[----:B------:R-:W2:Y:S04]  /*5aa00*/  LDL.LU R22, [R1+0x300] ;  /* 0x0003000001167983 */ /* 0x000ea80000300800 */
[----:B------:R-:W2:Y:S04]  /*5aa10*/  LDL.LU R21, [R1+0x304] ;  /* 0x0003040001157983 */ /* 0x000ea80000300800 */
[----:B------:R0:W-:Y:S02]  /*5aa20*/  STL [R1+0x1350], R3 ;  /* 0x0013500301007387 */ /* 0x0001e40000100800 */
[----:B0-----:R-:W-:-:S02]  /*5aa30*/  F2FP.SATFINITE.E4M3.F32.PACK_AB_MERGE_C R3, R18, R19, RZ ;  /* 0x000000131203723e */ /* 0x001fc400048070ff */
[----:B------:R-:W2:Y:S04]  /*5aa40*/  LDL.LU R19, [R1+0x308] ;  /* 0x0003080001137983 */ /* 0x000ea80000300800 */
[----:B------:R-:W2:Y:S01]  /*5aa50*/  LDL.LU R18, [R1+0x30c] ;  /* 0x00030c0001127983 */ /* 0x000ea20000300800 */
[----:B------:R-:W-:Y:S02]  /*5aa60*/  ISETP.LT.AND P1, PT, R4, UR54, !P0 ;  /* 0x0000003604007c0c */ /* 0x000fe4000c721270 */
[----:B------:R-:W-:Y:S01]  /*5aa70*/  LOP3.LUT R29, R29, 0xffefffff, RZ, 0xc0, !PT ;  /* 0xffefffff1d1d7812 */ /* 0x000fe200078ec0ff */
[----:B------:R-:W-:Y:S01]  /*5aa80*/  VIADD R6, R25, 0xe9 ;  /* 0x000000e919067836 */ /* 0x000fe20000000000 */
[----:B------:R-:W-:Y:S01]  /*5aa90*/  ISETP.LT.AND P0, PT, R2, UR28, !P0 ;  /* 0x0000001c02007c0c */ /* 0x000fe2000c701270 */
[----:B------:R0:W-:Y:S01]  /*5aaa0*/  STL [R1+0x134c], R3 ;  /* 0x00134c0301007387 */ /* 0x0001e20000100800 */
[----:B------:R-:W-:Y:S01]  /*5aab0*/  VIADD R0, R0, UR42 ;  /* 0x0000002a00007c36 */ /* 0x000fe20008000000 */
[----:B------:R-:W1:Y:S01]  /*5aac0*/  LDCU UR54, c[0x0][0x3b8] ;  /* 0x00007700ff3677ac */ /* 0x000e620008000800 */
[----:B------:R-:W1:Y:S05]  /*5aad0*/  LDCU UR28, c[0x0][0x398] ;  /* 0x00007300ff1c77ac */ /* 0x000e6a0008000800 */
[----:B------:R-:W-:Y:S01]  /*5aae0*/  @P1 LOP3.LUT R29, R29, 0x100000, RZ, 0xfc, !PT ;  /* 0x001000001d1d1812 */ /* 0x000fe200078efcff */
[----:B0-----:R-:W2:Y:S01]  /*5aaf0*/  LDL.LU R3, [R1+0x320] ;  /* 0x0003200001037983 */ /* 0x001ea20000300800 */
[----:B------:R-:W0:Y:S02]  /*5ab00*/  LDCU UR42, c[0x0][0x398] ;  /* 0x00007300ff2a77ac */ /* 0x000e240008000800 */
[----:B------:R-:W-:Y:S01]  /*5ab10*/  LOP3.LUT R29, R29, 0xfff7ffff, RZ, 0xc0, !PT ;  /* 0xfff7ffff1d1d7812 */ /* 0x000fe200078ec0ff */
[----:B------:R-:W2:Y:S03]  /*5ab20*/  LDL.LU R26, [R1+0x324] ;  /* 0x00032400011a7983 */ /* 0x000ea60000300800 */
[----:B------:R-:W-:-:S02]  /*5ab30*/  @P0 LOP3.LUT R29, R29, 0x80000, RZ, 0xfc, !PT ;  /* 0x000800001d1d0812 */ /* 0x000fc400078efcff */
[----:B------:R-:W-:Y:S01]  /*5ab40*/  ISETP.GE.AND P0, PT, R6, UR65, PT ;  /* 0x0000004106007c0c */ /* 0x000fe2000bf06270 */
[----:B------:R-:W0:Y:S03]  /*5ab50*/  LDCU UR65, c[0x0][0x3b8] ;  /* 0x00007700ff4177ac */ /* 0x000e260008000800 */
[----:B------:R-:W-:Y:S01]  /*5ab60*/  ISETP.LT.AND P1, PT, R4, UR32, !P0 ;  /* 0x0000002004007c0c */ /* 0x000fe2000c721270 */
[----:B------:R-:W0:Y:S01]  /*5ab70*/  LDCU UR32, c[0x0][0x398] ;  /* 0x00007300ff2077ac */ /* 0x000e220008000800 */
[----:B------:R-:W-:Y:S02]  /*5ab80*/  F2FP.SATFINITE.E4M3.F32.PACK_AB_MERGE_C R6, R17, R20, RZ ;  /* 0x000000141106723e */ /* 0x000fe400048070ff */
[----:B------:R-:W2:Y:S01]  /*5ab90*/  LDL.LU R20, [R1+0x328] ;  /* 0x0003280001147983 */ /* 0x000ea20000300800 */
[----:B------:R-:W-:Y:S01]  /*5aba0*/  ISETP.LT.AND P0, PT, R2, UR56, !P0 ;  /* 0x0000003802007c0c */ /* 0x000fe2000c701270 */
[----:B------:R-:W0:Y:S02]  /*5abb0*/  LDCU UR56, c[0x0][0x3b8] ;  /* 0x00007700ff3877ac */ /* 0x000e240008000800 */
[----:B------:R-:W2:Y:S01]  /*5abc0*/  LDL.LU R17, [R1+0x32c] ;  /* 0x00032c0001117983 */ /* 0x000ea20000300800 */
[----:B------:R-:W-:-:S04]  /*5abd0*/  LOP3.LUT R29, R29, 0xfffbffff, RZ, 0xc0, !PT ;  /* 0xfffbffff1d1d7812 */ /* 0x000fc800078ec0ff */
[----:B------:R-:W-:Y:S01]  /*5abe0*/  @P1 LOP3.LUT R29, R29, 0x40000, RZ, 0xfc, !PT ;  /* 0x000400001d1d1812 */ /* 0x000fe200078efcff */
[----:B------:R0:W-:Y:S03]  /*5abf0*/  STL [R1+0x1348], R6 ;  /* 0x0013480601007387 */ /* 0x0001e60000100800 */
[----:B------:R-:W-:Y:S01]  /*5ac00*/  LOP3.LUT R29, R29, 0xfffdffff, RZ, 0xc0, !PT ;  /* 0xfffdffff1d1d7812 */ /* 0x000fe200078ec0ff */
[----:B------:R1:W-:Y:S01]  /*5ac10*/  STL [R1+0x1274], R0 ;  /* 0x0012740001007387 */ /* 0x0003e20000100800 */
[----:B0-----:R-:W-:Y:S02]  /*5ac20*/  VIADD R6, R25, 0xe7 ;  /* 0x000000e719067836 */ /* 0x001fe40000000000 */
[----:B------:R-:W-:-:S03]  /*5ac30*/  @P0 LOP3.LUT R29, R29, 0x20000, RZ, 0xfc, !PT ;  /* 0x000200001d1d0812 */ /* 0x000fc600078efcff */
[----:B------:R-:W-:Y:S02]  /*5ac40*/  ISETP.GE.AND P0, PT, R6, UR29, PT ;  /* 0x0000001d06007c0c */ /* 0x000fe4000bf06270 */
[----:B----4-:R-:W-:Y:S02]  /*5ac50*/  F2FP.SATFINITE.E4M3.F32.PACK_AB_MERGE_C R5, R27, R5, RZ ;  /* 0x000000051b05723e */ /* 0x010fe400048070ff */
[----:B---3--:R-:W-:-:S03]  /*5ac60*/  F2FP.SATFINITE.E4M3.F32.PACK_AB_MERGE_C R7, R23, R24, RZ ;  /* 0x000000181707723e */ /* 0x008fc600048070ff */
[----:B------:R0:W-:Y:S01]  /*5ac70*/  STL [R1+0x1344], R5 ;  /* 0x0013440501007387 */ /* 0x0001e20000100800 */
[----:B-1----:R-:W-:Y:S01]  /*5ac80*/  VIADD R0, R0, UR58 ;  /* 0x0000003a00007c36 */ /* 0x002fe20008000000 */
[----:B--2---:R-:W-:Y:S02]  /*5ac90*/  F2FP.SATFINITE.E4M3.F32.PACK_AB_MERGE_C R6, R21, R22, RZ ;  /* 0x000000161506723e */ /* 0x004fe400048070ff */
[----:B0-----:R-:W2:Y:S01]  /*5aca0*/  LDL.LU R5, [R1+0x340] ;  /* 0x0003400001057983 */ /* 0x001ea20000300800 */
[----:B------:R-:W-:Y:S01]  /*5acb0*/  ISETP.LT.AND P1, PT, R4, UR72, !P0 ;  /* 0x0000004804007c0c */ /* 0x000fe2000c721270 */
[----:B------:R-:W0:Y:S02]  /*5acc0*/  LDCU UR58, c[0x0][0x3b8] ;  /* 0x00007700ff3a77ac */ /* 0x000e240008000800 */
[----:B------:R-:W2:Y:S01]  /*5acd0*/  LDL.LU R27, [R1+0x344] ;  /* 0x00034400011b7983 */ /* 0x000ea20000300800 */
[----:B------:R-:W-:Y:S01]  /*5ace0*/  LOP3.LUT R29, R29, 0xfffeffff, RZ, 0xc0, !PT ;  /* 0xfffeffff1d1d7812 */ /* 0x000fe200078ec0ff */
[----:B------:R-:W1:Y:S02]  /*5acf0*/  LDCU UR72, c[0x0][0x398] ;  /* 0x00007300ff4877ac */ /* 0x000e640008000800 */
[----:B------:R-:W-:Y:S01]  /*5ad00*/  STL [R1+0x1340], R7 ;  /* 0x0013400701007387 */ /* 0x000fe20000100800 */
[----:B------:R-:W3:Y:S03]  /*5ad10*/  LDCU UR29, c[0x0][0x398] ;  /* 0x00007300ff1d77ac */ /* 0x000ee60008000800 */
[----:B------:R-:W4:Y:S04]  /*5ad20*/  LDL.LU R24, [R1+0x348] ;  /* 0x0003480001187983 */ /* 0x000f280000300800 */
[----:B------:R-:W4:Y:S04]  /*5ad30*/  LDL.LU R23, [R1+0x34c] ;  /* 0x00034c0001177983 */ /* 0x000f280000300800 */
[----:B------:R0:W-:Y:S04]  /*5ad40*/  STL [R1+0x133c], R6 ;  /* 0x00133c0601007387 */ /* 0x0001e80000100800 */
[----:B------:R-:W2:Y:S04]  /*5ad50*/  LDL.LU R22, [R1+0x360] ;  /* 0x0003600001167983 */ /* 0x000ea80000300800 */
[----:B------:R-:W2:Y:S01]  /*5ad60*/  LDL.LU R21, [R1+0x364] ;  /* 0x0003640001157983 */ /* 0x000ea20000300800 */
[----:B0-----:R-:W-:-:S03]  /*5ad70*/  F2FP.SATFINITE.E4M3.F32.PACK_AB_MERGE_C R6, R18, R19, RZ ;  /* 0x000000131206723e */ /* 0x001fc600048070ff */
[----:B------:R-:W3:Y:S04]  /*5ad80*/  LDL.LU R19, [R1+0x368] ;  /* 0x0003680001137983 */ /* 0x000ee80000300800 */
[----:B------:R-:W3:Y:S01]  /*5ad90*/  LDL.LU R18, [R1+0x36c] ;  /* 0x00036c0001127983 */ /* 0x000ee20000300800 */
[----:B------:R-:W-:-:S03]  /*5ada0*/  F2FP.SATFINITE.E4M3.F32.PACK_AB_MERGE_C R3, R26, R3, RZ ;  /* 0x000000031a03723e */ /* 0x000fc600048070ff */
[----:B------:R-:W-:Y:S01]  /*5adb0*/  STL [R1+0x1338], R6 ;  /* 0x0013380601007387 */ /* 0x000fe20000100800 */
[----:B------:R-:W-:Y:S01]  /*5adc0*/  ISETP.LT.AND P0, PT, R2, UR8, !P0 ;  /* 0x0000000802007c0c */ /* 0x000fe2000c701270 */
[----:B------:R-:W0:Y:S02]  /*5add0*/  LDCU UR8, c[0x0][0x398] ;  /* 0x00007300ff0877ac */ /* 0x000e240008000800 */
[----:B------:R-:W-:Y:S01]  /*5ade0*/  STL [R1+0x126c], R0 ;  /* 0x00126c0001007387 */ /* 0x000fe20000100800 */
[----:B------:R-:W-:-:S03]  /*5adf0*/  @P1 LOP3.LUT R29, R29, 0x10000, RZ, 0xfc, !PT ;  /* 0x000100001d1d1812 */ /* 0x000fc600078efcff */
[----:B------:R1:W-:Y:S01]  /*5ae00*/  STL [R1+0x1334], R3 ;  /* 0x0013340301007387 */ /* 0x0003e20000100800 */
[----:B------:R-:W-:-:S03]  /*5ae10*/  F2FP.SATFINITE.E4M3.F32.PACK_AB_MERGE_C R7, R17, R20, RZ ;  /* 0x000000141107723e */ /* 0x000fc600048070ff */
[----:B-1----:R-:W3:Y:S04]  /*5ae20*/  LDL.LU R3, [R1+0x380] ;  /* 0x0003800001037983 */ /* 0x002ee80000300800 */
[----:B------:R-:W3:Y:S04]  /*5ae30*/  LDL.LU R26, [R1+0x384] ;  /* 0x00038400011a7983 */ /* 0x000ee80000300800 */
[----:B------:R2:W-:Y:S01]  /*5ae40*/  STL [R1+0x1330], R7 ;  /* 0x0013300701007387 */ /* 0x0005e20000100800 */
[----:B------:R-:W-:-:S03]  /*5ae50*/  LOP3.LUT R29, R29, 0xffff7fff, RZ, 0xc0, !PT ;  /* 0xffff7fff1d1d7812 */ /* 0x000fc600078ec0ff */
[----:B------:R-:W3:Y:S01]  /*5ae60*/  LDL.LU R20, [R1+0x388] ;  /* 0x0003880001147983 */ /* 0x000ee20000300800 */
[----:B------:R-:W-:-:S03]  /*5ae70*/  VIADD R6, R25, 0xe5 ;  /* 0x000000e519067836 */ /* 0x000fc60000000000 */
[----:B------:R-:W3:Y:S01]  /*5ae80*/  LDL.LU R17, [R1+0x38c] ;  /* 0x00038c0001117983 */ /* 0x000ee20000300800 */
[----:B------:R-:W-:Y:S02]  /*5ae90*/  @P0 LOP3.LUT R29, R29, 0x8000, RZ, 0xfc, !PT ;  /* 0x000080001d1d0812 */ /* 0x000fe400078efcff */
[----:B------:R-:W-:Y:S01]  /*5aea0*/  ISETP.GE.AND P0, PT, R6, UR21, PT ;  /* 0x0000001506007c0c */ /* 0x000fe2000bf06270 */
[----:B------:R-:W-:Y:S01]  /*5aeb0*/  VIADD R0, R0, UR16 ;  /* 0x0000001000007c36 */ /* 0x000fe20008000000 */
[----:B--2---:R-:W-:Y:S01]  /*5aec0*/  F2FP.SATFINITE.E4M3.F32.PACK_AB_MERGE_C R7, R21, R22, RZ ;  /* 0x000000161507723e */ /* 0x004fe200048070ff */
[----:B------:R-:W1:Y:S01]  /*5aed0*/  LDCU UR21, c[0x0][0x3b8] ;  /* 0x00007700ff1577ac */ /* 0x000e620008000800 */
[----:B------:R-:W-:Y:S02]  /*5aee0*/  F2FP.SATFINITE.E4M3.F32.PACK_AB_MERGE_C R6, R27, R5, RZ ;  /* 0x000000051b06723e */ /* 0x000fe400048070ff */
[----:B------:R-:W2:Y:S01]  /*5aef0*/  LDL.LU R5, [R1+0x3a0] ;  /* 0x0003a00001057983 */ /* 0x000ea20000300800 */
[----:B------:R-:W-:Y:S01]  /*5af00*/  ISETP.LT.AND P1, PT, R4, UR30, !P0 ;  /* 0x0000001e04007c0c */ /* 0x000fe2000c721270 */
[----:B------:R-:W0:Y:S02]  /*5af10*/  LDCU UR16, c[0x0][0x398] ;  /* 0x00007300ff1077ac */ /* 0x000e240008000800 */
[----:B------:R-:W2:Y:S01]  /*5af20*/  LDL.LU R27, [R1+0x3a4] ;  /* 0x0003a400011b7983 */ /* 0x000ea20000300800 */
[----:B------:R-:W-:Y:S01]  /*5af30*/  LOP3.LUT R29, R29, 0xffffbfff, RZ, 0xc0, !PT ;  /* 0xffffbfff1d1d7812 */ /* 0x000fe200078ec0ff */
[----:B------:R-:W0:Y:S02]  /*5af40*/  LDCU UR30, c[0x0][0x398] ;  /* 0x00007300ff1e77ac */ /* 0x000e240008000800 */
[----:B------:R4:W-:Y:S02]  /*5af50*/  STL [R1+0x132c], R6 ;  /* 0x00132c0601007387 */ /* 0x0009e40000100800 */
[----:B----4-:R-:W-:-:S02]  /*5af60*/  F2FP.SATFINITE.E4M3.F32.PACK_AB_MERGE_C R6, R23, R24, RZ ;  /* 0x000000181706723e */ /* 0x010fc400048070ff */
[----:B------:R-:W4:Y:S04]  /*5af70*/  LDL.LU R24, [R1+0x3a8] ;  /* 0x0003a80001187983 */ /* 0x000f280000300800 */
[----:B------:R-:W4:Y:S04]  /*5af80*/  LDL.LU R23, [R1+0x3ac] ;  /* 0x0003ac0001177983 */ /* 0x000f280000300800 */
[----:B------:R-:W-:Y:S04]  /*5af90*/  STL [R1+0x1328], R6 ;  /* 0x0013280601007387 */ /* 0x000fe80000100800 */
[----:B------:R-:W-:Y:S04]  /*5afa0*/  STL [R1+0x1264], R0 ;  /* 0x0012640001007387 */ /* 0x000fe80000100800 */
[----:B------:R3:W-:Y:S02]  /*5afb0*/  STL [R1+0x1320], R7 ;  /* 0x0013200701007387 */ /* 0x0007e40000100800 */
[----:B---3--:R-:W-:-:S02]  /*5afc0*/  F2FP.SATFINITE.E4M3.F32.PACK_AB_MERGE_C R7, R18, R19, RZ ;  /* 0x000000131207723e */ /* 0x008fc400048070ff */
[----:B------:R-:W3:Y:S04]  /*5afd0*/  LDL.LU R19, [R1+0x3c0] ;  /* 0x0003c00001137983 */ /* 0x000ee80000300800 */
[----:B------:R-:W3:Y:S01]  /*5afe0*/  LDL.LU R18, [R1+0x3c4] ;  /* 0x0003c40001127983 */ /* 0x000ee20000300800 */
[----:B------:R-:W-:Y:S02]  /*5aff0*/  ISETP.LT.AND P0, PT, R2, UR73, !P0 ;  /* 0x0000004902007c0c */ /* 0x000fe4000c701270 */
[----:B------:R-:W-:Y:S01]  /*5b000*/  @P1 LOP3.LUT R29, R29, 0x4000, RZ, 0xfc, !PT ;  /* 0x000040001d1d1812 */ /* 0x000fe200078efcff */
[----:B------:R-:W-:Y:S01]  /*5b010*/  STL [R1+0x131c], R7 ;  /* 0x00131c0701007387 */ /* 0x000fe20000100800 */
[----:B------:R-:W-:Y:S01]  /*5b020*/  VIADD R6, R25, 0xe3 ;  /* 0x000000e319067836 */ /* 0x000fe20000000000 */
[----:B------:R-:W-:Y:S01]  /*5b030*/  F2FP.SATFINITE.E4M3.F32.PACK_AB_MERGE_C R3, R26, R3, RZ ;  /* 0x000000031a03723e */ /* 0x000fe200048070ff */
[----:B------:R-:W-:Y:S01]  /*5b040*/  VIADD R0, R0, UR57 ;  /* 0x0000003900007c36 */ /* 0x000fe20008000000 */
[----:B------:R-:W3:Y:S01]  /*5b050*/  LDL.LU R22, [R1+0x3c8] ;  /* 0x0003c80001167983 */ /* 0x000ee20000300800 */
[----:B------:R-:W-:Y:S01]  /*5b060*/  LOP3.LUT R29, R29, 0xffffdfff, RZ, 0xc0, !PT ;  /* 0xffffdfff1d1d7812 */ /* 0x000fe200078ec0ff */
[----:B------:R-:W0:Y:S02]  /*5b070*/  LDCU UR57, c[0x0][0x3b8] ;  /* 0x00007700ff3977ac */ /* 0x000e240008000800 */
[----:B------:R-:W3:Y:S02]  /*5b080*/  LDL.LU R21, [R1+0x3cc] ;  /* 0x0003cc0001157983 */ /* 0x000ee40000300800 */
[----:B------:R-:W-:Y:S01]  /*5b090*/  @P0 LOP3.LUT R29, R29, 0x2000, RZ, 0xfc, !PT ;  /* 0x000020001d1d0812 */ /* 0x000fe200078efcff */
[----:B------:R-:W0:Y:S01]  /*5b0a0*/  LDCU UR73, c[0x0][0x398] ;  /* 0x00007300ff4977ac */ /* 0x000e220008000800 */
[----:B------:R-:W-:-:S02]  /*5b0b0*/  ISETP.GE.AND P0, PT, R6, UR49, PT ;  /* 0x0000003106007c0c */ /* 0x000fc4000bf06270 */
[----:B------:R-:W-:Y:S01]  /*5b0c0*/  F2FP.SATFINITE.E4M3.F32.PACK_AB_MERGE_C R6, R17, R20, RZ ;  /* 0x000000141106723e */ /* 0x000fe200048070ff */
[----:B------:R0:W-:Y:S01]  /*5b0d0*/  STL [R1+0x1318], R3 ;  /* 0x0013180301007387 */ /* 0x0001e20000100800 */
[----:B--2---:R-:W-:-:S03]  /*5b0e0*/  F2FP.SATFINITE.E4M3.F32.PACK_AB_MERGE_C R5, R27, R5, RZ ;  /* 0x000000051b05723e */ /* 0x004fc600048070ff */
[----:B0-----:R-:W2:Y:S01]  /*5b0f0*/  LDL.LU R3, [R1+0x3e0] ;  /* 0x0003e00001037983 */ /* 0x001ea20000300800 */
[----:B------:R-:W-:Y:S01]  /*5b100*/  LOP3.LUT R29, R29, 0xffffefff, RZ, 0xc0, !PT ;  /* 0xffffefff1d1d7812 */ /* 0x000fe200078ec0ff */
[----:B------:R-:W0:Y:S02]  /*5b110*/  LDCU UR49, c[0x0][0x3b8] ;  /* 0x00007700ff3177ac */ /* 0x000e240008000800 */
[----:B------:R-:W2:Y:S04]  /*5b120*/  LDL.LU R26, [R1+0x3e4] ;  /* 0x0003e400011a7983 */ /* 0x000ea80000300800 */
[----:B------:R-:W-:Y:S04]  /*5b130*/  STL [R1+0x12fc], R6 ;  /* 0x0012fc0601007387 */ /* 0x000fe80000100800 */
[----:B------:R-:W2:Y:S04]  /*5b140*/  LDL.LU R20, [R1+0x3e8] ;  /* 0x0003e80001147983 */ /* 0x000ea80000300800 */
[----:B------:R-:W2:Y:S04]  /*5b150*/  LDL.LU R17, [R1+0x3ec] ;  /* 0x0003ec0001117983 */ /* 0x000ea80000300800 */
[----:B------:R-:W-:Y:S04]  /*5b160*/  STL [R1+0x125c], R0 ;  /* 0x00125c0001007387 */ /* 0x000fe80000100800 */
[----:B------:R4:W-:Y:S02]  /*5b170*/  STL [R1+0x12f8], R5 ;  /* 0x0012f80501007387 */ /* 0x0009e40000100800 */
[----:B----4-:R-:W-:-:S02]  /*5b180*/  F2FP.SATFINITE.E4M3.F32.PACK_AB_MERGE_C R5, R23, R24, RZ ;  /* 0x000000181705723e */ /* 0x010fc400048070ff */
[----:B------:R-:W4:Y:S04]  /*5b190*/  LDL.LU R24, [R1+0x400] ;  /* 0x0004000001187983 */ /* 0x000f280000300800 */
[----:B------:R-:W4:Y:S04]  /*5b1a0*/  LDL.LU R23, [R1+0x404] ;  /* 0x0004040001177983 */ /* 0x000f280000300800 */
[----:B------:R3:W-:Y:S02]  /*5b1b0*/  STL [R1+0x12f4], R5 ;  /* 0x0012f40501007387 */ /* 0x0007e40000100800 */
[----:B---3--:R-:W-:-:S02]  /*5b1c0*/  F2FP.SATFINITE.E4M3.F32.PACK_AB_MERGE_C R5, R18, R19, RZ ;  /* 0x000000131205723e */ /* 0x008fc400048070ff */
[----:B------:R-:W3:Y:S04]  /*5b1d0*/  LDL.LU R19, [R1+0x408] ;  /* 0x0004080001137983 */ /* 0x000ee80000300800 */
[----:B------:R-:W3:Y:S01]  /*5b1e0*/  LDL.LU R18, [R1+0x40c] ;  /* 0x00040c0001127983 */ /* 0x000ee20000300800 */
[----:B------:R-:W-:Y:S01]  /*5b1f0*/  ISETP.LT.AND P1, PT, R4, UR34, !P0 ;  /* 0x0000002204007c0c */ /* 0x000fe2000c721270 */
[----:B------:R-:W-:Y:S01]  /*5b200*/  VIADD R6, R25, 0xe1 ;  /* 0x000000e119067836 */ /* 0x000fe20000000000 */
[----:B------:R-:W-:Y:S01]  /*5b210*/  ISETP.LT.AND P0, PT, R2, UR44, !P0 ;  /* 0x0000002c02007c0c */ /* 0x000fe2000c701270 */
[----:B------:R0:W-:Y:S01]  /*5b220*/  STL [R1+0x12f0], R5 ;  /* 0x0012f00501007387 */ /* 0x0001e20000100800 */
[----:B------:R-:W-:Y:S01]  /*5b230*/  VIADD R0, R0, UR60 ;  /* 0x0000003c00007c36 */ /* 0x000fe20008000000 */
[----:B------:R-:W1:Y:S01]  /*5b240*/  LDCU UR34, c[0x0][0x3b8] ;  /* 0x00007700ff2277ac */ /* 0x000e620008000800 */
[----:B------:R-:W1:Y:S07]  /*5b250*/  LDCU UR44, c[0x0][0x3b8] ;  /* 0x00007700ff2c77ac */ /* 0x000e6e0008000800 */
[----:B------:R-:W-:Y:S01]  /*5b260*/  @P1 LOP3.LUT R29, R29, 0x1000, RZ, 0xfc, !PT ;  /* 0x000010001d1d1812 */ /* 0x000fe200078efcff */
[----:B0-----:R-:W3:Y:S01]  /*5b270*/  LDL.LU R5, [R1+0x420] ;  /* 0x0004200001057983 */ /* 0x001ee20000300800 */
[----:B------:R-:W0:Y:S02]  /*5b280*/  LDCU UR60, c[0x0][0x3b8] ;  /* 0x00007700ff3c77ac */ /* 0x000e240008000800 */
[----:B------:R-:W-:-:S04]  /*5b290*/  LOP3.LUT R29, R29, 0xfffff7ff, RZ, 0xc0, !PT ;  /* 0xfffff7ff1d1d7812 */ /* 0x000fc800078ec0ff */
[----:B------:R-:W-:Y:S02]  /*5b2a0*/  @P0 LOP3.LUT R29, R29, 0x800, RZ, 0xfc, !PT ;  /* 0x000008001d1d0812 */ /* 0x000fe400078efcff */
[----:B------:R-:W-:Y:S01]  /*5b2b0*/  ISETP.GE.AND P0, PT, R6, UR33, PT ;  /* 0x0000002106007c0c */ /* 0x000fe2000bf06270 */
[----:B------:R-:W0:Y:S03]  /*5b2c0*/  LDCU UR33, c[0x0][0x3b8] ;  /* 0x00007700ff2177ac */ /* 0x000e260008000800 */
[----:B------:R-:W-:Y:S01]  /*5b2d0*/  ISETP.LT.AND P1, PT, R4, UR43, !P0 ;  /* 0x0000002b04007c0c */ /* 0x000fe2000c721270 */
[----:B------:R-:W0:Y:S01]  /*5b2e0*/  LDCU UR43, c[0x0][0x3b8] ;  /* 0x00007700ff2b77ac */ /* 0x000e220008000800 */
[----:B------:R-:W-:Y:S02]  /*5b2f0*/  F2FP.SATFINITE.E4M3.F32.PACK_AB_MERGE_C R6, R21, R22, RZ ;  /* 0x000000161506723e */ /* 0x000fe400048070ff */
[----:B------:R-:W-:Y:S01]  /*5b300*/  ISETP.LT.AND P0, PT, R2, UR46, !P0 ;  /* 0x0000002e02007c0c */ /* 0x000fe2000c701270 */
[----:B------:R-:W0:Y:S01]  /*5b310*/  LDCU UR46, c[0x0][0x3b8] ;  /* 0x00007700ff2e77ac */ /* 0x000e220008000800 */
[----:B------:R-:W-:Y:S01]  /*5b320*/  LOP3.LUT R29, R29, 0xfffffbff, RZ, 0xc0, !PT ;  /* 0xfffffbff1d1d7812 */ /* 0x000fe200078ec0ff */
[----:B------:R1:W-:Y:S04]  /*5b330*/  STL [R1+0x12ec], R6 ;  /* 0x0012ec0601007387 */ /* 0x0003e80000100800 */
[----:B------:R-:W3:Y:S02]  /*5b340*/  LDL.LU R27, [R1+0x424] ;  /* 0x00042400011b7983 */ /* 0x000ee40000300800 */
[----:B------:R-:W-:-:S02]  /*5b350*/  @P1 LOP3.LUT R29, R29, 0x400, RZ, 0xfc, !PT ;  /* 0x000004001d1d1812 */ /* 0x000fc400078efcff */
[----:B------:R-:W3:Y:S02]  /*5b360*/  LDL.LU R22, [R1+0x428] ;  /* 0x0004280001167983 */ /* 0x000ee40000300800 */
[----:B------:R-:W-:Y:S02]  /*5b370*/  LOP3.LUT R29, R29, 0xfffffdff, RZ, 0xc0, !PT ;  /* 0xfffffdff1d1d7812 */ /* 0x000fe400078ec0ff */
[----:B------:R0:W-:Y:S01]  /*5b380*/  STL [R1+0x1254], R0 ;  /* 0x0012540001007387 */ /* 0x0001e20000100800 */
[----:B-1----:R-:W-:-:S03]  /*5b390*/  VIADD R6, R25, 0xdf ;  /* 0x000000df19067836 */ /* 0x002fc60000000000 */
[----:B------:R-:W3:Y:S01]  /*5b3a0*/  LDL.LU R21, [R1+0x42c] ;  /* 0x00042c0001157983 */ /* 0x000ee20000300800 */
[----:B------:R-:W-:Y:S02]  /*5b3b0*/  @P0 LOP3.LUT R29, R29, 0x200, RZ, 0xfc, !PT ;  /* 0x000002001d1d0812 */ /* 0x000fe400078efcff */
[----:B------:R-:W-:Y:S01]  /*5b3c0*/  ISETP.GE.AND P0, PT, R6, UR15, PT ;  /* 0x0000000f06007c0c */ /* 0x000fe2000bf06270 */
[----:B------:R-:W1:Y:S03]  /*5b3d0*/  LDCU UR15, c[0x0][0x3b8] ;  /* 0x00007700ff0f77ac */ /* 0x000e660008000800 */
[----:B------:R-:W-:Y:S01]  /*5b3e0*/  ISETP.LT.AND P1, PT, R4, UR76, !P0 ;  /* 0x0000004c04007c0c */ /* 0x000fe2000c721270 */
[----:B0-----:R-:W-:Y:S01]  /*5b3f0*/  VIADD R0, R0, UR19 ;  /* 0x0000001300007c36 */ /* 0x001fe20008000000 */
[----:B------:R-:W-:Y:S01]  /*5b400*/  ISETP.LT.AND P0, PT, R2, UR10, !P0 ;  /* 0x0000000a02007c0c */ /* 0x000fe2000c701270 */
[----:B------:R-:W0:Y:S01]  /*5b410*/  LDCU UR10, c[0x0][0x3b8] ;  /* 0x00007700ff0a77ac */ /* 0x000e220008000800 */
[----:B------:R-:W-:Y:S01]  /*5b420*/  LOP3.LUT R29, R29, 0xfffffeff, RZ, 0xc0, !PT ;  /* 0xfffffeff1d1d7812 */ /* 0x000fe200078ec0ff */
[----:B------:R-:W0:Y:S01]  /*5b430*/  LDCU UR19, c[0x0][0x3b8] ;  /* 0x00007700ff1377ac */ /* 0x000e220008000800 */
[----:B------:R-:W0:Y:S07]  /*5b440*/  LDCU UR76, c[0x0][0x398] ;  /* 0x00007300ff4c77ac */ /* 0x000e2e0008000800 */
[----:B------:R-:W-:-:S04]  /*5b450*/  @P1 LOP3.LUT R29, R29, 0x100, RZ, 0xfc, !PT ;  /* 0x000001001d1d1812 */ /* 0x000fc800078efcff */
[----:B------:R-:W-:-:S04]  /*5b460*/  LOP3.LUT R29, R29, 0xffffff7f, RZ, 0xc0, !PT ;  /* 0xffffff7f1d1d7812 */ /* 0x000fc800078ec0ff */
[----:B------:R-:W-:Y:S02]  /*5b470*/  @P0 LOP3.LUT R29, R29, 0x80, RZ, 0xfc, !PT ;  /* 0x000000801d1d0812 */ /* 0x000fe400078efcff */
[----:B--2---:R-:W-:-:S05]  /*5b480*/  F2FP.SATFINITE.E4M3.F32.PACK_AB_MERGE_C R7, R26, R3, RZ ;  /* 0x000000031a07723e */ /* 0x004fca00048070ff */
[----:B------:R-:W-:Y:S04]  /*5b490*/  STL [R1+0x12e8], R7 ;  /* 0x0012e80701007387 */ /* 0x000fe80000100800 */
[----:B------:R-:W2:Y:S01]  /*5b4a0*/  LDL.LU R26, [R1+0x440] ;  /* 0x00044000011a7983 */ /* 0x000ea20000300800 */
[----:B------:R-:W-:-:S03]  /*5b4b0*/  F2FP.SATFINITE.E4M3.F32.PACK_AB_MERGE_C R3, R17, R20, RZ ;  /* 0x000000141103723e */ /* 0x000fc600048070ff */
[----:B------:R-:W2:Y:S04]  /*5b4c0*/  LDL.LU R25, [R1+0x444] ;  /* 0x0004440001197983 */ /* 0x000ea80000300800 */
[----:B------:R-:W-:Y:S04]  /*5b4d0*/  STL [R1+0x12e4], R3 ;  /* 0x0012e40301007387 */ /* 0x000fe80000100800 */
[----:B------:R-:W2:Y:S04]  /*5b4e0*/  LDL.LU R20, [R1+0x448] ;  /* 0x0004480001147983 */ /* 0x000ea80000300800 */
[----:B------:R-:W2:Y:S04]  /*5b4f0*/  LDL.LU R17, [R1+0x44c] ;  /* 0x00044c0001117983 */ /* 0x000ea80000300800 */
[----:B------:R-:W-:Y:S04]  /*5b500*/  STL [R1+0x1fd0], R4 ;  /* 0x001fd00401007387 */ /* 0x000fe80000100800 */
[----:B------:R4:W-:Y:S02]  /*5b510*/  STL [R1+0x1fd4], R2 ;  /* 0x001fd40201007387 */ /* 0x0009e40000100800 */
[----:B----4-:R-:W-:-:S05]  /*5b520*/  F2FP.SATFINITE.E4M3.F32.PACK_AB_MERGE_C R2, R23, R24, RZ ;  /* 0x000000181702723e */ /* 0x010fca00048070ff */
[----:B------:R3:W-:Y:S04]  /*5b530*/  STL [R1+0x12e0], R2 ;  /* 0x0012e00201007387 */ /* 0x0007e80000100800 */
[----:B------:R-:W-:Y:S04]  /*5b540*/  STL [R1+0x1fd8], R29 ;  /* 0x001fd81d01007387 */ /* 0x000fe80000100800 */
[----:B------:R-:W4:Y:S01]  /*5b550*/  LDL.LU R24, [R1+0x460] ;  /* 0x0004600001187983 */ /* 0x000f220000300800 */
[----:B---3--:R-:W-:-:S05]  /*5b560*/  F2FP.SATFINITE.E4M3.F32.PACK_AB_MERGE_C R2, R18, R19, RZ ;  /* 0x000000131202723e */ /* 0x008fca00048070ff */
[----:B------:R-:W-:Y:S04]  /*5b570*/  STL [R1+0x12dc], R2 ;  /* 0x0012dc0201007387 */ /* 0x000fe80000100800 */
[----:B------:R-:W4:Y:S04]  /*5b580*/  LDL.LU R23, [R1+0x464] ;  /* 0x0004640001177983 */ /* 0x000f280000300800 */
[----:B------:R-:W3:Y:S04]  /*5b590*/  LDL.LU R19, [R1+0x468] ;  /* 0x0004680001137983 */ /* 0x000ee80000300800 */
[----:B------:R0:W-:Y:S04]  /*5b5a0*/  STL [R1+0x124c], R0 ;  /* 0x00124c0001007387 */ /* 0x0001e80000100800 */
[----:B------:R-:W3:Y:S01]  /*5b5b0*/  LDL.LU R18, [R1+0x46c] ;  /* 0x00046c0001127983 */ /* 0x000ee20000300800 */
[----:B0-----:R-:W-:Y:S01]  /*5b5c0*/  VIADD R0, R0, UR6 ;  /* 0x0000000600007c36 */ /* 0x001fe20008000000 */
[----:B------:R-:W0:Y:S01]  /*5b5d0*/  LDCU UR6, c[0x0][0x3b8] ;  /* 0x00007700ff0677ac */ /* 0x000e220008000800 */
[----:B------:R-:W-:-:S05]  /*5b5e0*/  F2FP.SATFINITE.E4M3.F32.PACK_AB_MERGE_C R3, R27, R5, RZ ;  /* 0x000000051b03723e */ /* 0x000fca00048070ff */
[----:B------:R-:W-:Y:S04]  /*5b5f0*/  STL [R1+0x12d4], R3 ;  /* 0x0012d40301007387 */ /* 0x000fe80000100800 */
[----:B------:R-:W3:Y:S01]  /*5b600*/  LDL.LU R16, [R1+0x480] ;  /* 0x0004800001107983 */ /* 0x000ee20000300800 */
[----:B------:R-:W-:-:S05]  /*5b610*/  F2FP.SATFINITE.E4M3.F32.PACK_AB_MERGE_C R2, R21, R22, RZ ;  /* 0x000000161502723e */ /* 0x000fca00048070ff */
[----:B------:R-:W-:Y:S04]  /*5b620*/  STL [R1+0x12d0], R2 ;  /* 0x0012d00201007387 */ /* 0x000fe80000100800 */
[----:B------:R-:W3:Y:S04]  /*5b630*/  LDL.LU R28, [R1+0x484] ;  /* 0x00048400011c7983 */ /* 0x000ee80000300800 */
[----:B------:R-:W3:Y:S04]  /*5b640*/  LDL.LU R7, [R1+0x488] ;  /* 0x0004880001077983 */ /* 0x000ee80000300800 */
[----:B------:R0:W-:Y:S04]  /*5b650*/  STL [R1+0x1258], R0 ;  /* 0x0012580001007387 */ /* 0x0001e80000100800 */
[----:B------:R-:W3:Y:S04]  /*5b660*/  LDL.LU R14, [R1+0x48c] ;  /* 0x00048c00010e7983 */ /* 0x000ee80000300800 */
[----:B------:R-:W3:Y:S04]  /*5b670*/  LDL.LU R5, [R1+0x4a0] ;  /* 0x0004a00001057983 */ /* 0x000ee80000300800 */
[----:B------:R-:W3:Y:S04]  /*5b680*/  LDL.LU R27, [R1+0x4a4] ;  /* 0x0004a400011b7983 */ /* 0x000ee80000300800 */
[----:B------:R-:W3:Y:S04]  /*5b690*/  LDL.LU R22, [R1+0x4a8] ;  /* 0x0004a80001167983 */ /* 0x000ee80000300800 */
[----:B------:R-:W3:Y:S01]  /*5b6a0*/  LDL.LU R21, [R1+0x4ac] ;  /* 0x0004ac0001157983 */ /* 0x000ee20000300800 */
[----:B0-----:R-:W-:Y:S01]  /*5b6b0*/  VIADD R0, R0, UR36 ;  /* 0x0000002400007c36 */ /* 0x001fe20008000000 */
[----:B------:R-:W0:Y:S01]  /*5b6c0*/  LDCU UR36, c[0x0][0x3b8] ;  /* 0x00007700ff2477ac */ /* 0x000e220008000800 */
[----:B--2---:R-:W-:-:S05]  /*5b6d0*/  F2FP.SATFINITE.E4M3.F32.PACK_AB_MERGE_C R3, R25, R26, RZ ;  /* 0x0000001a1903723e */ /* 0x004fca00048070ff */
[----:B------:R2:W-:Y:S04]  /*5b6e0*/  STL [R1+0x12cc], R3 ;  /* 0x0012cc0301007387 */ /* 0x0005e80000100800 */
        /* <DEDUP_REMOVED lines=10> */
[----:B--2---:R-:W2:Y:S04]  /*5b790*/  LDL.LU R3, [R1+0x4ec] ;  /* 0x0004ec0001037983 */ /* 0x004ea80000300800 */
[----:B------:R-:W2:Y:S01]  /*5b7a0*/  LDL.LU R26, [R1+0x500] ;  /* 0x00050000011a7983 */ /* 0x000ea20000300800 */
[----:B----4-:R-:W-:-:S03]  /*5b7b0*/  F2FP.SATFINITE.E4M3.F32.PACK_AB_MERGE_C R4, R23, R24, RZ ;  /* 0x000000181704723e */ /* 0x010fc600048070ff */
[----:B------:R-:W4:Y:S04]  /*5b7c0*/  LDL.LU R25, [R1+0x504] ;  /* 0x0005040001197983 */ /* 0x000f280000300800 */
[----:B------:R-:W4:Y:S01]  /*5b7d0*/  LDL.LU R20, [R1+0x508] ;  /* 0x0005080001147983 */ /* 0x000f220000300800 */
[----:B0-----:R-:W-:Y:S01]  /*5b7e0*/  VIADD R0, R0, UR11 ;  /* 0x0000000b00007c36 */ /* 0x001fe20008000000 */
[----:B------:R-:W0:Y:S02]  /*5b7f0*/  LDCU UR11, c[0x0][0x3b8] ;  /* 0x00007700ff0b77ac */ /* 0x000e240008000800 */
[----:B------:R-:W4:Y:S01]  /*5b800*/  LDL.LU R17, [R1+0x50c] ;  /* 0x00050c0001117983 */ /* 0x000f220000300800 */
[----:B---3--:R-:W-:-:S03]  /*5b810*/  F2FP.SATFINITE.E4M3.F32.PACK_AB_MERGE_C R2, R18, R19, RZ ;  /* 0x000000131202723e */ /* 0x008fc600048070ff */
[----:B------:R3:W-:Y:S04]  /*5b820*/  STL [R1+0x12c4], R4 ;  /* 0x0012c40401007387 */ /* 0x0007e80000100800 */
[----:B------:R-:W4:Y:S04]  /*5b830*/  LDL.LU R24, [R1+0x520] ;  /* 0x0005200001187983 */ /* 0x000f280000300800 */
[----:B------:R-:W-:Y:S04]  /*5b840*/  STL [R1+0x12c0], R2 ;  /* 0x0012c00201007387 */ /* 0x000fe80000100800 */
[----:B------:R-:W4:Y:S04]  /*5b850*/  LDL.LU R23, [R1+0x524] ;  /* 0x0005240001177983 */ /* 0x000f280000300800 */
[----:B------:R-:W4:Y:S04]  /*5b860*/  LDL.LU R19, [R1+0x528] ;  /* 0x0005280001137983 */ /* 0x000f280000300800 */
[----:B------:R0:W-:Y:S04]  /*5b870*/  STL [R1+0x1270], R0 ;  /* 0x0012700001007387 */ /* 0x0001e80000100800 */
[----:B------:R-:W4:Y:S01]  /*5b880*/  LDL.LU R18, [R1+0x52c] ;  /* 0x00052c0001127983 */ /* 0x000f220000300800 */
[----:B---3--:R-:W-:Y:S01]  /*5b890*/  F2FP.SATFINITE.E4M3.F32.PACK_AB_MERGE_C R4, R28, R16, RZ ;  /* 0x000000101c04723e */ /* 0x008fe200048070ff */
[----:B0-----:R-:W-:Y:S01]  /*5b8a0*/  VIADD R0, R0, UR18 ;  /* 0x0000001200007c36 */ /* 0x001fe20008000000 */
[----:B------:R-:W0:Y:S03]  /*5b8b0*/  LDCU UR18, c[0x0][0x3b8] ;  /* 0x00007700ff1277ac */ /* 0x000e260008000800 */
[----:B------:R3:W-:Y:S01]  /*5b8c0*/  STL [R1+0x12bc], R4 ;  /* 0x0012bc0401007387 */ /* 0x0007e20000100800 */
[----:B------:R-:W-:-:S05]  /*5b8d0*/  F2FP.SATFINITE.E4M3.F32.PACK_AB_MERGE_C R2, R14, R7, RZ ;  /* 0x000000070e02723e */ /* 0x000fca00048070ff */
[----:B------:R0:W-:Y:S01]  /*5b8e0*/  STL [R1+0x12b8], R2 ;  /* 0x0012b80201007387 */ /* 0x0001e20000100800 */
[----:B---3--:R-:W-:-:S03]  /*5b8f0*/  F2FP.SATFINITE.E4M3.F32.PACK_AB_MERGE_C R4, R27, R5, RZ ;  /* 0x000000051b04723e */ /* 0x008fc600048070ff */
[----:B------:R3:W-:Y:S01]  /*5b900*/  STL [R1+0x1278], R0 ;  /* 0x0012780001007387 */ /* 0x0007e20000100800 */
[----:B0-----:R-:W-:-:S03]  /*5b910*/  F2FP.SATFINITE.E4M3.F32.PACK_AB_MERGE_C R2, R21, R22, RZ ;  /* 0x000000161502723e */ /* 0x001fc600048070ff */
[----:B------:R-:W-:Y:S01]  /*5b920*/  STL [R1+0x12b0], R4 ;  /* 0x0012b00401007387 */ /* 0x000fe20000100800 */
[----:B---3--:R-:W-:Y:S01]  /*5b930*/  VIADD R0, R0, UR14 ;  /* 0x0000000e00007c36 */ /* 0x008fe20008000000 */
[----:B------:R-:W0:Y:S02]  /*5b940*/  LDCU UR14, c[0x0][0x3b8] ;  /* 0x00007700ff0e77ac */ /* 0x000e240008000800 */
[----:B------:R-:W-:Y:S04]  /*5b950*/  STL [R1+0x12ac], R2 ;  /* 0x0012ac0201007387 */ /* 0x000fe80000100800 */
[----:B------:R-:W3:Y:S04]  /*5b960*/  LDL.LU R5, [R1+0x540] ;  /* 0x0005400001057983 */ /* 0x000ee80000300800 */
[----:B------:R-:W3:Y:S04]  /*5b970*/  LDL.LU R27, [R1+0x544] ;  /* 0x00054400011b7983 */ /* 0x000ee80000300800 */
[----:B------:R-:W3:Y:S04]  /*5b980*/  LDL.LU R22, [R1+0x548] ;  /* 0x0005480001167983 */ /* 0x000ee80000300800 */
[----:B------:R0:W-:Y:S04]  /*5b990*/  STL [R1+0x1288], R0 ;  /* 0x0012880001007387 */ /* 0x0001e80000100800 */
[----:B------:R-:W3:Y:S01]  /*5b9a0*/  LDL.LU R21, [R1+0x54c] ;  /* 0x00054c0001157983 */ /* 0x000ee20000300800 */
[----:B0-----:R-:W-:Y:S01]  /*5b9b0*/  VIADD R0, R0, UR20 ;  /* 0x0000001400007c36 */ /* 0x001fe20008000000 */
[----:B------:R-:W0:Y:S01]  /*5b9c0*/  LDCU UR20, c[0x0][0x3b8] ;  /* 0x00007700ff1477ac */ /* 0x000e220008000800 */
[----:B------:R-:W-:-:S05]  /*5b9d0*/  F2FP.SATFINITE.E4M3.F32.PACK_AB_MERGE_C R4, R12, R15, RZ ;  /* 0x0000000f0c04723e */ /* 0x000fca00048070ff */
[----:B------:R0:W-:Y:S01]  /*5b9e0*/  STL [R1+0x1228], R4 ;  /* 0x0012280401007387 */ /* 0x0001e20000100800 */
[----:B------:R-:W-:-:S05]  /*5b9f0*/  F2FP.SATFINITE.E4M3.F32.PACK_AB_MERGE_C R2, R10, R13, RZ ;  /* 0x0000000d0a02723e */ /* 0x000fca00048070ff */
[----:B------:R2:W-:Y:S01]  /*5ba00*/  STL [R1+0x1224], R2 ;  /* 0x0012240201007387 */ /* 0x0005e20000100800 */
[----:B0-----:R-:W-:-:S03]  /*5ba10*/  F2FP.SATFINITE.E4M3.F32.PACK_AB_MERGE_C R4, R8, R11, RZ ;  /* 0x0000000b0804723e */ /* 0x001fc600048070ff */
[----:B------:R0:W-:Y:S01]  /*5ba20*/  STL [R1+0x1290], R0 ;  /* 0x0012900001007387 */ /* 0x0001e20000100800 */
[----:B--2---:R-:W-:-:S03]  /*5ba30*/  F2FP.SATFINITE.E4M3.F32.PACK_AB_MERGE_C R2, R3, R9, RZ ;  /* 0x000000090302723e */ /* 0x004fc600048070ff */
[----:B------:R-:W-:Y:S01]  /*5ba40*/  STL [R1+0x11bc], R4 ;  /* 0x0011bc0401007387 */ /* 0x000fe20000100800 */
[----:B0-----:R-:W-:Y:S01]  /*5ba50*/  VIADD R0, R0, UR7 ;  /* 0x0000000700007c36 */ /* 0x001fe20008000000 */
[----:B------:R-:W0:Y:S02]  /*5ba60*/  LDCU UR7, c[0x0][0x3b8] ;  /* 0x00007700ff0777ac */ /* 0x000e240008000800 */
[----:B------:R2:W-:Y:S01]  /*5ba70*/  STL [R1+0x11b8], R2 ;  /* 0x0011b80201007387 */ /* 0x0005e20000100800 */
[----:B----4-:R-:W-:-:S03]  /*5ba80*/  F2FP.SATFINITE.E4M3.F32.PACK_AB_MERGE_C R3, R25, R26, RZ ;  /* 0x0000001a1903723e */ /* 0x010fc600048070ff */
[----:B------:R4:W-:Y:S01]  /*5ba90*/  STL [R1+0x1298], R0 ;  /* 0x0012980001007387 */ /* 0x0009e20000100800 */
[----:B--2---:R-:W-:-:S03]  /*5baa0*/  F2FP.SATFINITE.E4M3.F32.PACK_AB_MERGE_C R2, R17, R20, RZ ;  /* 0x000000141102723e */ /* 0x004fc600048070ff */
[----:B------:R2:W-:Y:S01]  /*5bab0*/  STL [R1+0x11b4], R3 ;  /* 0x0011b40301007387 */ /* 0x0005e20000100800 */
[----:B----4-:R-:W-:Y:S01]  /*5bac0*/  VIADD R0, R0, UR48 ;  /* 0x0000003000007c36 */ /* 0x010fe20008000000 */
[----:B------:R-:W4:Y:S02]  /*5bad0*/  LDCU UR48, c[0x0][0x3b8] ;  /* 0x00007700ff3077ac */ /* 0x000f240008000800 */
[----:B------:R0:W-:Y:S04]  /*5bae0*/  STL [R1+0x11b0], R2 ;  /* 0x0011b00201007387 */ /* 0x0001e80000100800 */
[----:B------:R-:W4:Y:S04]  /*5baf0*/  LDL.LU R26, [R1+0x560] ;  /* 0x00056000011a7983 */ /* 0x000f280000300800 */
[----:B------:R-:W4:Y:S01]  /*5bb00*/  LDL.LU R25, [R1+0x564] ;  /* 0x0005640001197983 */ /* 0x000f220000300800 */
[----:B--2---:R-:W-:-:S03]  /*5bb10*/  F2FP.SATFINITE.E4M3.F32.PACK_AB_MERGE_C R3, R23, R24, RZ ;  /* 0x000000181703723e */ /* 0x004fc600048070ff */
[----:B------:R-:W2:Y:S04]  /*5bb20*/  LDL.LU R20, [R1+0x568] ;  /* 0x0005680001147983 */ /* 0x000ea80000300800 */
[----:B------:R1:W-:Y:S04]  /*5bb30*/  STL [R1+0x129c], R0 ;  /* 0x00129c0001007387 */ /* 0x0003e80000100800 */
[----:B------:R-:W2:Y:S01]  /*5bb40*/  LDL.LU R17, [R1+0x56c] ;  /* 0x00056c0001117983 */ /* 0x000ea20000300800 */
[----:B0-----:R-:W-:-:S03]  /*5bb50*/  F2FP.SATFINITE.E4M3.F32.PACK_AB_MERGE_C R2, R18, R19, RZ ;  /* 0x000000131202723e */ /* 0x001fc600048070ff */
[----:B------:R-:W-:Y:S01]  /*5bb60*/  STL [R1+0x4c8], R3 ;  /* 0x0004c80301007387 */ /* 0x000fe20000100800 */
[----:B-1----:R-:W-:Y:S01]  /*5bb70*/  VIADD R0, R0, UR52 ;  /* 0x0000003400007c36 */ /* 0x002fe20008000000 */
[----:B------:R-:W0:Y:S02]  /*5bb80*/  LDCU UR52, c[0x0][0x3b8] ;  /* 0x00007700ff3477ac */ /* 0x000e240008000800 */
[----:B------:R-:W2:Y:S04]  /*5bb90*/  LDL.LU R16, [R1+0x5f0] ;  /* 0x0005f00001107983 */ /* 0x000ea80000300800 */
[----:B------:R-:W-:Y:S04]  /*5bba0*/  STL [R1+0x4c4], R2 ;  /* 0x0004c40201007387 */ /* 0x000fe80000100800 */
[----:B------:R-:W2:Y:S04]  /*5bbb0*/  LDL.LU R28, [R1+0x5f4] ;  /* 0x0005f400011c7983 */ /* 0x000ea80000300800 */
[----:B------:R-:W2:Y:S04]  /*5bbc0*/  LDL.LU R7, [R1+0x5f8] ;  /* 0x0005f80001077983 */ /* 0x000ea80000300800 */
[----:B------:R1:W-:Y:S04]  /*5bbd0*/  STL [R1+0x12a0], R0 ;  /* 0x0012a00001007387 */ /* 0x0003e80000100800 */
[----:B------:R-:W2:Y:S04]  /*5bbe0*/  LDL.LU R14, [R1+0x5fc] ;  /* 0x0005fc00010e7983 */ /* 0x000ea80000300800 */
[----:B------:R-:W2:Y:S04]  /*5bbf0*/  LDL.LU R24, [R1+0x11a0] ;  /* 0x0011a00001187983 */ /* 0x000ea80000300800 */
[----:B------:R-:W2:Y:S04]  /*5bc00*/  LDL.LU R23, [R1+0x11a4] ;  /* 0x0011a40001177983 */ /* 0x000ea80000300800 */
[----:B------:R-:W2:Y:S04]  /*5bc10*/  LDL.LU R19, [R1+0x11a8] ;  /* 0x0011a80001137983 */ /* 0x000ea80000300800 */
[----:B------:R-:W2:Y:S01]  /*5bc20*/  LDL.LU R18, [R1+0x11ac] ;  /* 0x0011ac0001127983 */ /* 0x000ea20000300800 */
[----:B-1----:R-:W-:Y:S01]  /*5bc30*/  VIADD R0, R0, UR54 ;  /* 0x0000003600007c36 */ /* 0x002fe20008000000 */
[----:B------:R-:W1:Y:S01]  /*5bc40*/  LDCU UR54, c[0x0][0x3b8] ;  /* 0x00007700ff3677ac */ /* 0x000e620008000800 */
[----:B---3--:R-:W-:-:S05]  /*5bc50*/  F2FP.SATFINITE.E4M3.F32.PACK_AB_MERGE_C R3, R27, R5, RZ ;  /* 0x000000051b03723e */ /* 0x008fca00048070ff */
[----:B------:R3:W-:Y:S04]  /*5bc60*/  STL [R1+0x484], R3 ;  /* 0x0004840301007387 */ /* 0x0007e80000100800 */
[----:B------:R-:W2:Y:S01]  /*5bc70*/  LDL.LU R15, [R1+0x5e0] ;  /* 0x0005e000010f7983 */ /* 0x000ea20000300800 */
[----:B------:R-:W-:-:S05]  /*5bc80*/  F2FP.SATFINITE.E4M3.F32.PACK_AB_MERGE_C R2, R21, R22, RZ ;  /* 0x000000161502723e */ /* 0x000fca00048070ff */
        /* <DEDUP_REMOVED lines=8> */
[----:B---3--:R-:W3:Y:S04]  /*5bd10*/  LDL.LU R3, [R1+0x119c] ;  /* 0x00119c0001037983 */ /* 0x008ee80000300800 */
[----:B------:R-:W3:Y:S04]  /*5bd20*/  LDL.LU R5, [R1+0x1180] ;  /* 0x0011800001057983 */ /* 0x000ee80000300800 */
[----:B------:R-:W3:Y:S04]  /*5bd30*/  LDL.LU R27, [R1+0x1184] ;  /* 0x00118400011b7983 */ /* 0x000ee80000300800 */
[----:B------:R-:W3:Y:S04]  /*5bd40*/  LDL.LU R22, [R1+0x1188] ;  /* 0x0011880001167983 */ /* 0x000ee80000300800 */
[----:B------:R-:W3:Y:S01]  /*5bd50*/  LDL.LU R21, [R1+0x118c] ;  /* 0x00118c0001157983 */ /* 0x000ee20000300800 */
[----:B0-----:R-:W-:Y:S01]  /*5bd60*/  VIADD R0, R0, UR56 ;  /* 0x0000003800007c36 */ /* 0x001fe20008000000 */
[----:B------:R-:W0:Y:S01]  /*5bd70*/  LDCU UR56, c[0x0][0x3b8] ;  /* 0x00007700ff3877ac */ /* 0x000e220008000800 */
[----:B----4-:R-:W-:-:S05]  /*5bd80*/  F2FP.SATFINITE.E4M3.F32.PACK_AB_MERGE_C R4, R25, R26, RZ ;  /* 0x0000001a1904723e */ /* 0x010fca00048070ff */
[----:B------:R4:W-:Y:S04]  /*5bd90*/  STL [R1+0x404], R4 ;  /* 0x0004040401007387 */ /* 0x0009e80000100800 */
[----:B------:R-:W3:Y:S01]  /*5bda0*/  LDL.LU R26, [R1+0x1170] ;  /* 0x00117000011a7983 */ /* 0x000ee20000300800 */
[----:B--2---:R-:W-:-:S05]  /*5bdb0*/  F2FP.SATFINITE.E4M3.F32.PACK_AB_MERGE_C R2, R17, R20, RZ ;  /* 0x000000141102723e */ /* 0x004fca00048070ff */
[----:B------:R2:W-:Y:S04]  /*5bdc0*/  STL [R1+0x400], R2 ;  /* 0x0004000201007387 */ /* 0x0005e80000100800 */
[----:B------:R-:W3:Y:S04]  /*5bdd0*/  LDL.LU R25, [R1+0x1174] ;  /* 0x0011740001197983 */ /* 0x000ee80000300800 */
[----:B------:R-:W3:Y:S01]  /*5bde0*/  LDL.LU R20, [R1+0x1178] ;  /* 0x0011780001147983 */ /* 0x000ee20000300800 */
[----:B----4-:R-:W-:-:S03]  /*5bdf0*/  F2FP.SATFINITE.E4M3.F32.PACK_AB_MERGE_C R4, R28, R16, RZ ;  /* 0x000000101c04723e */ /* 0x010fc600048070ff */
[----:B------:R4:W-:Y:S04]  /*5be00*/  STL [R1+0x12a8], R0 ;  /* 0x0012a80001007387 */ /* 0x0009e80000100800 */
[----:B------:R-:W3:Y:S01]  /*5be10*/  LDL.LU R17, [R1+0x117c] ;  /* 0x00117c0001117983 */ /* 0x000ee20000300800 */
[----:B--2---:R-:W-:Y:S01]  /*5be20*/  F2FP.SATFINITE.E4M3.F32.PACK_AB_MERGE_C R2, R14, R7, RZ ;  /* 0x000000070e02723e */ /* 0x004fe200048070ff */
[----:B----4-:R-:W-:Y:S02]  /*5be30*/  VIADD R0, R0, UR58 ;  /* 0x0000003a00007c36 */ /* 0x010fe40008000000 */
[----:B------:R2:W-:Y:S01]  /*5be40*/  STL [R1+0x3c0], R4 ;  /* 0x0003c00401007387 */ /* 0x0005e20000100800 */
[----:B------:R-:W4:Y:S03]  /*5be50*/  LDCU UR58, c[0x0][0x3b8] ;  /* 0x00007700ff3a77ac */ /* 0x000f260008000800 */
[----:B------:R0:W-:Y:S01]  /*5be60*/  STL [R1+0x3ac], R2 ;  /* 0x0003ac0201007387 */ /* 0x0001e20000100800 */
[----:B--2---:R-:W-:-:S03]  /*5be70*/  F2FP.SATFINITE.E4M3.F32.PACK_AB_MERGE_C R4, R23, R24, RZ ;  /* 0x000000181704723e */ /* 0x004fc600048070ff */
[----:B------:R2:W-:Y:S01]  /*5be80*/  STL [R1+0x5f0], R0 ;  /* 0x0005f00001007387 */ /* 0x0005e20000100800 */
[----:B0-----:R-:W-:-:S03]  /*5be90*/  F2FP.SATFINITE.E4M3.F32.PACK_AB_MERGE_C R2, R18, R19, RZ ;  /* 0x000000131202723e */ /* 0x001fc600048070ff */
[----:B------:R0:W-:Y:S04]  /*5bea0*/  STL [R1+0x32c], R4 ;  /* 0x00032c0401007387 */ /* 0x0001e80000100800 */
[----:B------:R-:W-:Y:S01]  /*5beb0*/  STL [R1+0x328], R2 ;  /* 0x0003280201007387 */ /* 0x000fe20000100800 */
[----:B--2---:R-:W-:Y:S01]  /*5bec0*/  VIADD R0, R0, UR21 ;  /* 0x0000001500007c36 */ /* 0x004fe20008000000 */
[----:B------:R-:W2:Y:S02]  /*5bed0*/  LDCU UR21, c[0x0][0x3b8] ;  /* 0x00007700ff1577ac */ /* 0x000ea40008000800 */
[----:B------:R-:W2:Y:S04]  /*5bee0*/  LDL.LU R24, [R1+0x1160] ;  /* 0x0011600001187983 */ /* 0x000ea80000300800 */
[----:B------:R-:W2:Y:S04]  /*5bef0*/  LDL.LU R23, [R1+0x1164] ;  /* 0x0011640001177983 */ /* 0x000ea80000300800 */
[----:B------:R-:W4:Y:S04]  /*5bf00*/  LDL.LU R19, [R1+0x1168] ;  /* 0x0011680001137983 */ /* 0x000f280000300800 */
[----:B------:R1:W-:Y:S04]  /*5bf10*/  STL [R1+0x5f4], R0 ;  /* 0x0005f40001007387 */ /* 0x0003e80000100800 */
[----:B------:R-:W4:Y:S01]  /*5bf20*/  LDL.LU R18, [R1+0x116c] ;  /* 0x00116c0001127983 */ /* 0x000f220000300800 */
[----:B0-----:R-:W-:Y:S01]  /*5bf30*/  F2FP.SATFINITE.E4M3.F32.PACK_AB_MERGE_C R4, R12, R15, RZ ;  /* 0x0000000f0c04723e */ /* 0x001fe200048070ff */
[----:B-1----:R-:W-:Y:S01]  /*5bf40*/  VIADD R0, R0, UR61 ;  /* 0x0000003d00007c36 */ /* 0x002fe20008000000 */
[----:B------:R-:W0:Y:S03]  /*5bf50*/  LDCU UR61, c[0x0][0x3b8] ;  /* 0x00007700ff3d77ac */ /* 0x000e260008000800 */
[----:B------:R1:W-:Y:S01]  /*5bf60*/  STL [R1+0x2e0], R4 ;  /* 0x0002e00401007387 */ /* 0x0003e20000100800 */
[----:B------:R-:W-:-:S05]  /*5bf70*/  F2FP.SATFINITE.E4M3.F32.PACK_AB_MERGE_C R2, R10, R13, RZ ;  /* 0x0000000d0a02723e */ /* 0x000fca00048070ff */
[----:B------:R3:W-:Y:S01]  /*5bf80*/  STL [R1+0x2cc], R2 ;  /* 0x0002cc0201007387 */ /* 0x0007e20000100800 */
[----:B-1----:R-:W-:-:S03]  /*5bf90*/  F2FP.SATFINITE.E4M3.F32.PACK_AB_MERGE_C R4, R8, R11, RZ ;  /* 0x0000000b0804723e */ /* 0x002fc600048070ff */
[----:B------:R1:W-:Y:S01]  /*5bfa0*/  STL [R1+0x5e4], R0 ;  /* 0x0005e40001007387 */ /* 0x0003e20000100800 */
[----:B---3--:R-:W-:-:S03]  /*5bfb0*/  F2FP.SATFINITE.E4M3.F32.PACK_AB_MERGE_C R2, R3, R9, RZ ;  /* 0x000000090302723e */ /* 0x008fc600048070ff */
[----:B------:R-:W-:Y:S01]  /*5bfc0*/  STL [R1+0x1190], R4 ;  /* 0x0011900401007387 */ /* 0x000fe20000100800 */
[----:B-1----:R-:W-:Y:S01]  /*5bfd0*/  VIADD R0, R0, UR34 ;  /* 0x0000002200007c36 */ /* 0x002fe20008000000 */
[----:B------:R-:W1:Y:S02]  /*5bfe0*/  LDCU UR34, c[0x0][0x3b8] ;  /* 0x00007700ff2277ac */ /* 0x000e640008000800 */
[----:B------:R3:W-:Y:S01]  /*5bff0*/  STL [R1+0x1194], R2 ;  /* 0x0011940201007387 */ /* 0x0007e20000100800 */
[----:B------:R-:W-:-:S03]  /*5c000*/  F2FP.SATFINITE.E4M3.F32.PACK_AB_MERGE_C R3, R27, R5, RZ ;  /* 0x000000051b03723e */ /* 0x000fc600048070ff */
[----:B------:R0:W-:Y:S01]  /*5c010*/  STL [R1+0x5e8], R0 ;  /* 0x0005e80001007387 */ /* 0x0001e20000100800 */
[----:B---3--:R-:W-:-:S03]  /*5c020*/  F2FP.SATFINITE.E4M3.F32.PACK_AB_MERGE_C R2, R21, R22, RZ ;  /* 0x000000161502723e */ /* 0x008fc600048070ff */
[----:B------:R-:W-:Y:S01]  /*5c030*/  STL [R1+0x1180], R3 ;  /* 0x0011800301007387 */ /* 0x000fe20000100800 */
[----:B0-----:R-:W-:Y:S01]  /*5c040*/  VIADD R0, R0, UR57 ;  /* 0x0000003900007c36 */ /* 0x001fe20008000000 */
        /* <DEDUP_REMOVED lines=20> */
[----:B------:R-:W3:Y:S01]  /*5c190*/  LDL.LU R20, [R1+0x1138] ;  /* 0x0011380001147983 */ /* 0x000ee20000300800 */
[----:B--2---:R-:W-:-:S03]  /*5c1a0*/  F2FP.SATFINITE.E4M3.F32.PACK_AB_MERGE_C R3, R23, R24, RZ ;  /* 0x000000181703723e */ /* 0x004fc600048070ff */
[----:B------:R-:W2:Y:S01]  /*5c1b0*/  LDL.LU R17, [R1+0x113c] ;  /* 0x00113c0001117983 */ /* 0x000ea20000300800 */
[----:B0-----:R-:W-:Y:S01]  /*5c1c0*/  VIADD R0, R0, UR44 ;  /* 0x0000002c00007c36 */ /* 0x001fe20008000000 */
[----:B------:R-:W0:Y:S02]  /*5c1d0*/  LDCU UR44, c[0x0][0x3b8] ;  /* 0x00007700ff2c77ac */ /* 0x000e240008000800 */
[----:B------:R0:W-:Y:S04]  /*5c1e0*/  STL [R1+0x1164], R3 ;  /* 0x0011640301007387 */ /* 0x0001e80000100800 */
[----:B------:R-:W2:Y:S01]  /*5c1f0*/  LDL.LU R15, [R1+0x1120] ;  /* 0x00112000010f7983 */ /* 0x000ea20000300800 */
[----:B----4-:R-:W-:-:S05]  /*5c200*/  F2FP.SATFINITE.E4M3.F32.PACK_AB_MERGE_C R2, R18, R19, RZ ;  /* 0x000000131202723e */ /* 0x010fca00048070ff */
[----:B------:R-:W-:Y:S04]  /*5c210*/  STL [R1+0x1168], R2 ;  /* 0x0011680201007387 */ /* 0x000fe80000100800 */
[----:B------:R-:W4:Y:S04]  /*5c220*/  LDL.LU R12, [R1+0x1124] ;  /* 0x00112400010c7983 */ /* 0x000f280000300800 */
[----:B------:R-:W4:Y:S04]  /*5c230*/  LDL.LU R13, [R1+0x1128] ;  /* 0x00112800010d7983 */ /* 0x000f280000300800 */
[----:B------:R0:W-:Y:S04]  /*5c240*/  STL [R1+0x5fc], R0 ;  /* 0x0005fc0001007387 */ /* 0x0001e80000100800 */
[----:B------:R-:W4:Y:S04]  /*5c250*/  LDL.LU R10, [R1+0x112c] ;  /* 0x00112c00010a7983 */ /* 0x000f280000300800 */
[----:B------:R-:W4:Y:S04]  /*5c260*/  LDL.LU R11, [R1+0x1110] ;  /* 0x00111000010b7983 */ /* 0x000f280000300800 */
[----:B------:R-:W4:Y:S04]  /*5c270*/  LDL.LU R8, [R1+0x1114] ;  /* 0x0011140001087983 */ /* 0x000f280000300800 */
[----:B------:R-:W4:Y:S04]  /*5c280*/  LDL.LU R9, [R1+0x1118] ;  /* 0x0011180001097983 */ /* 0x000f280000300800 */
[----:B0-----:R-:W4:Y:S04]  /*5c290*/  LDL.LU R3, [R1+0x111c] ;  /* 0x00111c0001037983 */ /* 0x001f280000300800 */
[----:B------:R-:W4:Y:S04]  /*5c2a0*/  LDL.LU R24, [R1+0x1100] ;  /* 0x0011000001187983 */ /* 0x000f280000300800 */
[----:B------:R-:W4:Y:S04]  /*5c2b0*/  LDL.LU R23, [R1+0x1104] ;  /* 0x0011040001177983 */ /* 0x000f280000300800 */
[----:B------:R-:W4:Y:S04]  /*5c2c0*/  LDL.LU R19, [R1+0x1108] ;  /* 0x0011080001137983 */ /* 0x000f280000300800 */
[----:B------:R-:W4:Y:S01]  /*5c2d0*/  LDL.LU R18, [R1+0x110c] ;  /* 0x00110c0001127983 */ /* 0x000f220000300800 */
[----:B------:R-:W-:Y:S01]  /*5c2e0*/  VIADD R0, R0, UR33 ;  /* 0x0000002100007c36 */ /* 0x000fe20008000000 */
[----:B------:R-:W0:Y:S01]  /*5c2f0*/  LDCU UR33, c[0x0][0x3b8] ;  /* 0x00007700ff2177ac */ /* 0x000e220008000800 */
[----:B---3--:R-:W-:-:S05]  /*5c300*/  F2FP.SATFINITE.E4M3.F32.PACK_AB_MERGE_C R4, R27, R5, RZ ;  /* 0x000000051b04723e */ /* 0x008fca00048070ff */
[----:B------:R-:W-:Y:S04]  /*5c310*/  STL [R1+0x1160], R4 ;  /* 0x0011600401007387 */ /* 0x000fe80000100800 */
[----:B------:R-:W3:Y:S01]  /*5c320*/  LDL.LU R5, [R1+0x10f0] ;  /* 0x0010f00001057983 */ /* 0x000ee20000300800 */
[----:B------:R-:W-:-:S05]  /*5c330*/  F2FP.SATFINITE.E4M3.F32.PACK_AB_MERGE_C R2, R21, R22, RZ ;  /* 0x000000161502723e */ /* 0x000fca00048070ff */
[----:B------:R-:W-:Y:S04]  /*5c340*/  STL [R1+0x1158], R2 ;  /* 0x0011580201007387 */ /* 0x000fe80000100800 */
        /* <DEDUP_REMOVED lines=13> */
[----:B------:R4:W-:Y:S01]  /*5c420*/  STL [R1+0x1144], R4 ;  /* 0x0011440401007387 */ /* 0x0009e20000100800 */
[----:B0-----:R-:W-:Y:S01]  /*5c430*/  VIADD R0, R0, UR46 ;  /* 0x0000002e00007c36 */ /* 0x001fe20008000000 */
[----:B------:R-:W0:Y:S02]  /*5c440*/  LDCU UR46, c[0x0][0x3b8] ;  /* 0x00007700ff2e77ac */ /* 0x000e240008000800 */
[----:B------:R2:W-:Y:S04]  /*5c450*/  STL [R1+0x1138], R2 ;  /* 0x0011380201007387 */ /* 0x0005e80000100800 */
[----:B------:R-:W3:Y:S04]  /*5c460*/  LDL.LU R26, [R1+0x10e0] ;  /* 0x0010e000011a7983 */ /* 0x000ee80000300800 */
        /* <DEDUP_REMOVED lines=13> */
[----:B------:R-:W-:Y:S04]  /*5c540*/  STL [R1+0x1124], R4 ;  /* 0x0011240401007387 */ /* 0x000fe80000100800 */
[----:B------:R0:W-:Y:S01]  /*5c550*/  STL [R1+0x1118], R2 ;  /* 0x0011180201007387 */ /* 0x0001e20000100800 */
[----:B--2---:R-:W-:Y:S01]  /*5c560*/  VIADD R0, R0, UR10 ;  /* 0x0000000a00007c36 */ /* 0x004fe20008000000 */
[----:B------:R-:W-:Y:S01]  /*5c570*/  F2FP.SATFINITE.E4M3.F32.PACK_AB_MERGE_C R3, R23, R24, RZ ;  /* 0x000000181703723e */ /* 0x000fe200048070ff */
[----:B------:R-:W2:Y:S03]  /*5c580*/  LDCU UR10, c[0x0][0x3b8] ;  /* 0x00007700ff0a77ac */ /* 0x000ea60008000800 */
[----:B------:R1:W-:Y:S01]  /*5c590*/  STL [R1+0x1110], R0 ;  /* 0x0011100001007387 */ /* 0x0003e20000100800 */
[----:B0-----:R-:W-:-:S03]  /*5c5a0*/  F2FP.SATFINITE.E4M3.F32.PACK_AB_MERGE_C R2, R18, R19, RZ ;  /* 0x000000131202723e */ /* 0x001fc600048070ff */
[----:B------:R3:W-:Y:S04]  /*5c5b0*/  STL [R1+0x1114], R3 ;  /* 0x0011140301007387 */ /* 0x0007e80000100800 */
[----:B------:R-:W-:Y:S01]  /*5c5c0*/  STL [R1+0x1108], R2 ;  /* 0x0011080201007387 */ /* 0x000fe20000100800 */
[----:B-1----:R-:W-:Y:S01]  /*5c5d0*/  VIADD R0, R0, UR15 ;  /* 0x0000000f00007c36 */ /* 0x002fe20008000000 */
[----:B------:R-:W0:Y:S02]  /*5c5e0*/  LDCU UR15, c[0x0][0x3b8] ;  /* 0x00007700ff0f77ac */ /* 0x000e240008000800 */
[----:B------:R-:W2:Y:S04]  /*5c5f0*/  LDL.LU R24, [R1+0x10d0] ;  /* 0x0010d00001187983 */ /* 0x000ea80000300800 */
[----:B------:R-:W2:Y:S04]  /*5c600*/  LDL.LU R23, [R1+0x10d4] ;  /* 0x0010d40001177983 */ /* 0x000ea80000300800 */
[----:B------:R-:W4:Y:S04]  /*5c610*/  LDL.LU R19, [R1+0x10d8] ;  /* 0x0010d80001137983 */ /* 0x000f280000300800 */
[----:B------:R1:W-:Y:S04]  /*5c620*/  STL [R1+0x1100], R0 ;  /* 0x0011000001007387 */ /* 0x0003e80000100800 */
[----:B------:R-:W4:Y:S01]  /*5c630*/  LDL.LU R18, [R1+0x10dc] ;  /* 0x0010dc0001127983 */ /* 0x000f220000300800 */
[----:B---3--:R-:W-:Y:S01]  /*5c640*/  F2FP.SATFINITE.E4M3.F32.PACK_AB_MERGE_C R3, R27, R5, RZ ;  /* 0x000000051b03723e */ /* 0x008fe200048070ff */
[----:B-1----:R-:W-:Y:S01]  /*5c650*/  VIADD R0, R0, UR6 ;  /* 0x0000000600007c36 */ /* 0x002fe20008000000 */
[----:B------:R-:W1:Y:S03]  /*5c660*/  LDCU UR6, c[0x0][0x3b8] ;  /* 0x00007700ff0677ac */ /* 0x000e660008000800 */
        /* <DEDUP_REMOVED lines=26> */
[----:B0-----:R-:W3:Y:S04]  /*5c810*/  LDL.LU R3, [R1+0x109c] ;  /* 0x00109c0001037983 */ /* 0x001ee80000300800 */
[----:B------:R-:W3:Y:S04]  /*5c820*/  LDL.LU R26, [R1+0x1080] ;  /* 0x00108000011a7983 */ /* 0x000ee80000300800 */
[----:B------:R-:W3:Y:S04]  /*5c830*/  LDL.LU R25, [R1+0x1084] ;  /* 0x0010840001197983 */ /* 0x000ee80000300800 */
[----:B------:R-:W3:Y:S01]  /*5c840*/  LDL.LU R20, [R1+0x1088] ;  /* 0x0010880001147983 */ /* 0x000ee20000300800 */
[----:B--2---:R-:W-:-:S03]  /*5c850*/  F2FP.SATFINITE.E4M3.F32.PACK_AB_MERGE_C R4, R23, R24, RZ ;  /* 0x000000181704723e */ /* 0x004fc600048070ff */
[----:B------:R-:W2:Y:S01]  /*5c860*/  LDL.LU R17, [R1+0x108c] ;  /* 0x00108c0001117983 */ /* 0x000ea20000300800 */
[----:B------:R-:W-:Y:S01]  /*5c870*/  VIADD R0, R0, UR11 ;  /* 0x0000000b00007c36 */ /* 0x000fe20008000000 */
        /* <DEDUP_REMOVED lines=35> */
[----:B-1----:R-:W-:-:S03]  /*5cab0*/  F2FP.SATFINITE.E4M3.F32.PACK_AB_MERGE_C R2, R3, R9, RZ ;  /* 0x000000090302723e */ /* 0x002fc600048070ff */
[----:B------:R-:W-:Y:S01]  /*5cac0*/  STL [R1+0x10a4], R4 ;  /* 0x0010a40401007387 */ /* 0x000fe20000100800 */
[----:B0-----:R-:W-:Y:S01]  /*5cad0*/  VIADD R0, R0, UR7 ;  /* 0x0000000700007c36 */ /* 0x001fe20008000000 */
[----:B------:R-:W0:Y:S02]  /*5cae0*/  LDCU UR7, c[0x0][0x3b8] ;  /* 0x00007700ff0777ac */ /* 0x000e240008000800 */
[----:B------:R2:W-:Y:S01]  /*5caf0*/  STL [R1+0x1098], R2 ;  /* 0x0010980201007387 */ /* 0x0005e20000100800 */
[----:B------:R-:W-:-:S03]  /*5cb00*/  F2FP.SATFINITE.E4M3.F32.PACK_AB_MERGE_C R3, R25, R26, RZ ;  /* 0x0000001a1903723e */ /* 0x000fc600048070ff */
[----:B------:R1:W-:Y:S01]  /*5cb10*/  STL [R1+0x1090], R0 ;  /* 0x0010900001007387 */ /* 0x0003e20000100800 */
[----:B--2---:R-:W-:-:S03]  /*5cb20*/  F2FP.SATFINITE.E4M3.F32.PACK_AB_MERGE_C R2, R17, R20, RZ ;  /* 0x000000141102723e */ /* 0x004fc600048070ff */
[----:B------:R4:W-:Y:S01]  /*5cb30*/  STL [R1+0x1094], R3 ;  /* 0x0010940301007387 */ /* 0x0009e20000100800 */
[----:B-1----:R-:W-:Y:S01]  /*5cb40*/  VIADD R0, R0, UR36 ;  /* 0x0000002400007c36 */ /* 0x002fe20008000000 */
[----:B------:R-:W1:Y:S02]  /*5cb50*/  LDCU UR36, c[0x0][0x3b8] ;  /* 0x00007700ff2477ac */ /* 0x000e640008000800 */
[----:B------:R2:W-:Y:S04]  /*5cb60*/  STL [R1+0x1088], R2 ;  /* 0x0010880201007387 */ /* 0x0005e80000100800 */
[----:B------:R-:W3:Y:S04]  /*5cb70*/  LDL.LU R26, [R1+0x1050] ;  /* 0x00105000011a7983 */ /* 0x000ee80000300800 */
[----:B------:R-:W3:Y:S04]  /*5cb80*/  LDL.LU R25, [R1+0x1054] ;  /* 0x0010540001197983 */ /* 0x000ee80000300800 */
[----:B------:R-:W3:Y:S01]  /*5cb90*/  LDL.LU R20, [R1+0x1058] ;  /* 0x0010580001147983 */ /* 0x000ee20000300800 */
[----:B----4-:R-:W-:-:S03]  /*5cba0*/  F2FP.SATFINITE.E4M3.F32.PACK_AB_MERGE_C R3, R23, R24, RZ ;  /* 0x000000181703723e */ /* 0x010fc600048070ff */
[----:B------:R4:W-:Y:S04]  /*5cbb0*/  STL [R1+0x1080], R0 ;  /* 0x0010800001007387 */ /* 0x0009e80000100800 */
[----:B------:R-:W3:Y:S04]  /*5cbc0*/  LDL.LU R17, [R1+0x105c] ;  /* 0x00105c0001117983 */ /* 0x000ee80000300800 */
[----:B------:R-:W-:Y:S01]  /*5cbd0*/  STL [R1+0x1084], R3 ;  /* 0x0010840301007387 */ /* 0x000fe20000100800 */
[----:B--2---:R-:W-:Y:S01]  /*5cbe0*/  F2FP.SATFINITE.E4M3.F32.PACK_AB_MERGE_C R2, R18, R19, RZ ;  /* 0x000000131202723e */ /* 0x004fe200048070ff */
[----:B----4-:R-:W-:-:S02]  /*5cbf0*/  VIADD R0, R0, UR48 ;  /* 0x0000003000007c36 */ /* 0x010fc40008000000 */
[----:B------:R-:W2:Y:S01]  /*5cc00*/  LDL.LU R16, [R1+0x1040] ;  /* 0x0010400001107983 */ /* 0x000ea20000300800 */
[----:B------:R-:W4:Y:S03]  /*5cc10*/  LDCU UR48, c[0x0][0x3b8] ;  /* 0x00007700ff3077ac */ /* 0x000f260008000800 */
[----:B------:R-:W-:Y:S04]  /*5cc20*/  STL [R1+0x1074], R2 ;  /* 0x0010740201007387 */ /* 0x000fe80000100800 */
[----:B------:R-:W2:Y:S04]  /*5cc30*/  LDL.LU R28, [R1+0x1044] ;  /* 0x00104400011c7983 */ /* 0x000ea80000300800 */
[----:B------:R-:W4:Y:S04]  /*5cc40*/  LDL.LU R7, [R1+0x1048] ;  /* 0x0010480001077983 */ /* 0x000f280000300800 */
[----:B------:R0:W-:Y:S04]  /*5cc50*/  STL [R1+0x1070], R0 ;  /* 0x0010700001007387 */ /* 0x0001e80000100800 */
[----:B------:R-:W4:Y:S04]  /*5cc60*/  LDL.LU R14, [R1+0x104c] ;  /* 0x00104c00010e7983 */ /* 0x000f280000300800 */
[----:B------:R-:W4:Y:S04]  /*5cc70*/  LDL.LU R24, [R1+0x1030] ;  /* 0x0010300001187983 */ /* 0x000f280000300800 */
[----:B------:R-:W4:Y:S04]  /*5cc80*/  LDL.LU R23, [R1+0x1034] ;  /* 0x0010340001177983 */ /* 0x000f280000300800 */
[----:B------:R-:W4:Y:S04]  /*5cc90*/  LDL.LU R19, [R1+0x1038] ;  /* 0x0010380001137983 */ /* 0x000f280000300800 */
[----:B------:R-:W4:Y:S01]  /*5cca0*/  LDL.LU R18, [R1+0x103c] ;  /* 0x00103c0001127983 */ /* 0x000f220000300800 */
[----:B0-----:R-:W-:Y:S01]  /*5ccb0*/  VIADD R0, R0, UR52 ;  /* 0x0000003400007c36 */ /* 0x001fe20008000000 */
[----:B------:R-:W0:Y:S01]  /*5ccc0*/  LDCU UR52, c[0x0][0x3b8] ;  /* 0x00007700ff3477ac */ /* 0x000e220008000800 */
[----:B---3--:R-:W-:-:S05]  /*5ccd0*/  F2FP.SATFINITE.E4M3.F32.PACK_AB_MERGE_C R3, R27, R5, RZ ;  /* 0x000000051b03723e */ /* 0x008fca00048070ff */
[----:B------:R3:W-:Y:S04]  /*5cce0*/  STL [R1+0x1064], R3 ;  /* 0x0010640301007387 */ /* 0x0007e80000100800 */
[----:B------:R-:W4:Y:S01]  /*5ccf0*/  LDL.LU R15, [R1+0x1020] ;  /* 0x00102000010f7983 */ /* 0x000f220000300800 */
[----:B------:R-:W-:-:S05]  /*5cd00*/  F2FP.SATFINITE.E4M3.F32.PACK_AB_MERGE_C R2, R21, R22, RZ ;  /* 0x000000161502723e */ /* 0x000fca00048070ff */
        /* <DEDUP_REMOVED lines=8> */
[----:B---3--:R-:W3:Y:S04]  /*5cd90*/  LDL.LU R3, [R1+0x101c] ;  /* 0x00101c0001037983 */ /* 0x008ee80000300800 */
[----:B------:R-:W3:Y:S04]  /*5cda0*/  LDL.LU R5, [R1+0x1000] ;  /* 0x0010000001057983 */ /* 0x000ee80000300800 */
[----:B------:R-:W3:Y:S04]  /*5cdb0*/  LDL.LU R27, [R1+0x1004] ;  /* 0x00100400011b7983 */ /* 0x000ee80000300800 */
[----:B------:R-:W3:Y:S04]  /*5cdc0*/  LDL.LU R22, [R1+0x1008] ;  /* 0x0010080001167983 */ /* 0x000ee80000300800 */
[----:B------:R-:W3:Y:S01]  /*5cdd0*/  LDL.LU R21, [R1+0x100c] ;  /* 0x00100c0001157983 */ /* 0x000ee20000300800 */
[----:B0-----:R-:W-:Y:S01]  /*5cde0*/  VIADD R0, R0, UR54 ;  /* 0x0000003600007c36 */ /* 0x001fe20008000000 */
[----:B------:R-:W0:Y:S01]  /*5cdf0*/  LDCU UR54, c[0x0][0x3b8] ;  /* 0x00007700ff3677ac */ /* 0x000e220008000800 */
[----:B------:R-:W-:-:S02]  /*5ce00*/  F2FP.SATFINITE.E4M3.F32.PACK_AB_MERGE_C R4, R25, R26, RZ ;  /* 0x0000001a1904723e */ /* 0x000fc400048070ff */
[----:B------:R-:W3:Y:S04]  /*5ce10*/  LDL.LU R26, [R1+0xff0] ;  /* 0x000ff000011a7983 */ /* 0x000ee80000300800 */
[----:B------:R2:W-:Y:S04]  /*5ce20*/  STL [R1+0x1054], R4 ;  /* 0x0010540401007387 */ /* 0x0005e80000100800 */
[----:B------:R-:W3:Y:S01]  /*5ce30*/  LDL.LU R25, [R1+0xff4] ;  /* 0x000ff40001197983 */ /* 0x000ee20000300800 */
[----:B------:R-:W-:-:S05]  /*5ce40*/  F2FP.SATFINITE.E4M3.F32.PACK_AB_MERGE_C R2, R17, R20, RZ ;  /* 0x000000141102723e */ /* 0x000fca00048070ff */
[----:B------:R4:W-:Y:S04]  /*5ce50*/  STL [R1+0x1050], R2 ;  /* 0x0010500201007387 */ /* 0x0009e80000100800 */
[----:B------:R-:W3:Y:S04]  /*5ce60*/  LDL.LU R20, [R1+0xff8] ;  /* 0x000ff80001147983 */ /* 0x000ee80000300800 */
[----:B------:R-:W3:Y:S01]  /*5ce70*/  LDL.LU R17, [R1+0xffc] ;  /* 0x000ffc0001117983 */ /* 0x000ee20000300800 */
[----:B--2---:R-:W-:-:S03]  /*5ce80*/  F2FP.SATFINITE.E4M3.F32.PACK_AB_MERGE_C R4, R28, R16, RZ ;  /* 0x000000101c04723e */ /* 0x004fc600048070ff */
[----:B------:R2:W-:Y:S04]  /*5ce90*/  STL [R1+0x1058], R0 ;  /* 0x0010580001007387 */ /* 0x0005e80000100800 */
[----:B------:R0:W-:Y:S01]  /*5cea0*/  STL [R1+0x5e0], R4 ;  /* 0x0005e00401007387 */ /* 0x0001e20000100800 */
[----:B----4-:R-:W-:Y:S01]  /*5ceb0*/  F2FP.SATFINITE.E4M3.F32.PACK_AB_MERGE_C R2, R14, R7, RZ ;  /* 0x000000070e02723e */ /* 0x010fe200048070ff */
[----:B--2---:R-:W-:Y:S01]  /*5cec0*/  VIADD R0, R0, UR56 ;  /* 0x0000003800007c36 */ /* 0x004fe20008000000 */
[----:B------:R-:W2:Y:S03]  /*5ced0*/  LDCU UR56, c[0x0][0x3b8] ;  /* 0x00007700ff3877ac */ /* 0x000ea60008000800 */
[----:B------:R4:W-:Y:S01]  /*5cee0*/  STL [R1+0x1044], R2 ;  /* 0x0010440201007387 */ /* 0x0009e20000100800 */
[----:B0-----:R-:W-:-:S03]  /*5cef0*/  F2FP.SATFINITE.E4M3.F32.PACK_AB_MERGE_C R4, R23, R24, RZ ;  /* 0x000000181704723e */ /* 0x001fc600048070ff */
[----:B------:R0:W-:Y:S01]  /*5cf00*/  STL [R1+0x1040], R0 ;  /* 0x0010400001007387 */ /* 0x0001e20000100800 */
[----:B----4-:R-:W-:-:S03]  /*5cf10*/  F2FP.SATFINITE.E4M3.F32.PACK_AB_MERGE_C R2, R18, R19, RZ ;  /* 0x000000131202723e */ /* 0x010fc600048070ff */
[----:B------:R4:W-:Y:S01]  /*5cf20*/  STL [R1+0x54c], R4 ;  /* 0x00054c0401007387 */ /* 0x0009e20000100800 */
[----:B0-----:R-:W-:Y:S01]  /*5cf30*/  VIADD R0, R0, UR21 ;  /* 0x0000001500007c36 */ /* 0x001fe20008000000 */
[----:B------:R-:W0:Y:S02]  /*5cf40*/  LDCU UR21, c[0x0][0x3b8] ;  /* 0x00007700ff1577ac */ /* 0x000e240008000800 */
[----:B------:R-:W-:Y:S04]  /*5cf50*/  STL [R1+0x548], R2 ;  /* 0x0005480201007387 */ /* 0x000fe80000100800 */
[----:B------:R-:W2:Y:S04]  /*5cf60*/  LDL.LU R24, [R1+0xfe0] ;  /* 0x000fe00001187983 */ /* 0x000ea80000300800 */
[----:B------:R-:W2:Y:S04]  /*5cf70*/  LDL.LU R23, [R1+0xfe4] ;  /* 0x000fe40001177983 */ /* 0x000ea80000300800 */
[----:B------:R-:W2:Y:S04]  /*5cf80*/  LDL.LU R19, [R1+0xfe8] ;  /* 0x000fe80001137983 */ /* 0x000ea80000300800 */
[----:B------:R0:W-:Y:S04]  /*5cf90*/  STL [R1+0x1030], R0 ;  /* 0x0010300001007387 */ /* 0x0001e80000100800 */
[----:B------:R-:W2:Y:S01]  /*5cfa0*/  LDL.LU R18, [R1+0xfec] ;  /* 0x000fec0001127983 */ /* 0x000ea20000300800 */
[----:B----4-:R-:W-:Y:S01]  /*5cfb0*/  F2FP.SATFINITE.E4M3.F32.PACK_AB_MERGE_C R4, R12, R15, RZ ;  /* 0x0000000f0c04723e */ /* 0x010fe200048070ff */
[----:B0-----:R-:W-:Y:S01]  /*5cfc0*/  VIADD R0, R0, UR58 ;  /* 0x0000003a00007c36 */ /* 0x001fe20008000000 */
[----:B------:R-:W0:Y:S03]  /*5cfd0*/  LDCU UR58, c[0x0][0x3b8] ;  /* 0x00007700ff3a77ac */ /* 0x000e260008000800 */
[----:B------:R4:W-:Y:S01]  /*5cfe0*/  STL [R1+0x50c], R4 ;  /* 0x00050c0401007387 */ /* 0x0009e20000100800 */
[----:B------:R-:W-:-:S05]  /*5cff0*/  F2FP.SATFINITE.E4M3.F32.PACK_AB_MERGE_C R2, R10, R13, RZ ;  /* 0x0000000d0a02723e */ /* 0x000fca00048070ff */
[----:B------:R3:W-:Y:S01]  /*5d000*/  STL [R1+0x1024], R2 ;  /* 0x0010240201007387 */ /* 0x0007e20000100800 */
[----:B----4-:R-:W-:-:S03]  /*5d010*/  F2FP.SATFINITE.E4M3.F32.PACK_AB_MERGE_C R4, R8, R11, RZ ;  /* 0x0000000b0804723e */ /* 0x010fc600048070ff */
[----:B------:R4:W-:Y:S01]  /*5d020*/  STL [R1+0x1020], R0 ;  /* 0x0010200001007387 */ /* 0x0009e20000100800 */
[----:B---3--:R-:W-:-:S03]  /*5d030*/  F2FP.SATFINITE.E4M3.F32.PACK_AB_MERGE_C R2, R3, R9, RZ ;  /* 0x000000090302723e */ /* 0x008fc600048070ff */
[----:B------:R-:W-:Y:S01]  /*5d040*/  STL [R1+0x4a0], R4 ;  /* 0x0004a00401007387 */ /* 0x000fe20000100800 */
[----:B----4-:R-:W-:Y:S01]  /*5d050*/  VIADD R0, R0, UR34 ;  /* 0x0000002200007c36 */ /* 0x010fe20008000000 */
[----:B------:R-:W3:Y:S02]  /*5d060*/  LDCU UR34, c[0x0][0x3b8] ;  /* 0x00007700ff2277ac */ /* 0x000ee40008000800 */
[----:B------:R4:W-:Y:S01]  /*5d070*/  STL [R1+0x48c], R2 ;  /* 0x00048c0201007387 */ /* 0x0009e20000100800 */
[----:B------:R-:W-:-:S03]  /*5d080*/  F2FP.SATFINITE.E4M3.F32.PACK_AB_MERGE_C R3, R27, R5, RZ ;  /* 0x000000051b03723e */ /* 0x000fc600048070ff */
[----:B------:R0:W-:Y:S01]  /*5d090*/  STL [R1+0x1010], R0 ;  /* 0x0010100001007387 */ /* 0x0001e20000100800 */
[----:B----4-:R-:W-:-:S03]  /*5d0a0*/  F2FP.SATFINITE.E4M3.F32.PACK_AB_MERGE_C R2, R21, R22, RZ ;  /* 0x000000161502723e */ /* 0x010fc600048070ff */
[----:B------:R-:W-:Y:S04]  /*5d0b0*/  STL [R1+0x444], R3 ;  /* 0x0004440301007387 */ /* 0x000fe80000100800 */
[----:B------:R-:W-:Y:S04]  /*5d0c0*/  STL [R1+0x1004], R2 ;  /* 0x0010040201007387 */ /* 0x000fe80000100800 */
[----:B------:R-:W4:Y:S01]  /*5d0d0*/  LDL.LU R22, [R1+0xfd0] ;  /* 0x000fd00001167983 */ /* 0x000f220000300800 */
[----:B0-----:R-:W-:Y:S01]  /*5d0e0*/  VIADD R0, R0, UR57 ;  /* 0x0000003900007c36 */ /* 0x001fe20008000000 */
[----:B------:R-:W0:Y:S02]  /*5d0f0*/  LDCU UR57, c[0x0][0x3b8] ;  /* 0x00007700ff3977ac */ /* 0x000e240008000800 */
[----:B------:R-:W4:Y:S04]  /*5d100*/  LDL.LU R21, [R1+0xfd4] ;  /* 0x000fd40001157983 */ /* 0x000f280000300800 */
[----:B------:R1:W-:Y:S02]  /*5d110*/  STL [R1+0x1000], R0 ;  /* 0x0010000001007387 */ /* 0x0003e40000100800 */
[----:B-1----:R-:W-:Y:S01]  /*5d120*/  VIADD R0, R0, UR49 ;  /* 0x0000003100007c36 */ /* 0x002fe20008000000 */
[----:B------:R-:W1:Y:S01]  /*5d130*/  LDCU UR49, c[0x0][0x3b8] ;  /* 0x00007700ff3177ac */ /* 0x000e620008000800 */
        /* <DEDUP_REMOVED lines=14> */
[----:B------:R-:W0:Y:S02]  /*5d220*/  LDCU UR44, c[0x0][0x3b8] ;  /* 0x00007700ff2c77ac */ /* 0x000e240008000800 */
[----:B------:R-:W3:Y:S01]  /*5d230*/  LDL.LU R20, [R1+0xfb8] ;  /* 0x000fb80001147983 */ /* 0x000ee20000300800 */
[----:B--2---:R-:W-:-:S03]  /*5d240*/  F2FP.SATFINITE.E4M3.F32.PACK_AB_MERGE_C R3, R23, R24, RZ ;  /* 0x000000181703723e */ /* 0x004fc600048070ff */
[----:B------:R-:W2:Y:S04]  /*5d250*/  LDL.LU R17, [R1+0xfbc] ;  /* 0x000fbc0001117983 */ /* 0x000ea80000300800 */
[----:B------:R0:W-:Y:S04]  /*5d260*/  STL [R1+0x380], R3 ;  /* 0x0003800301007387 */ /* 0x0001e80000100800 */
[----:B------:R-:W2:Y:S01]  /*5d270*/  LDL.LU R15, [R1+0x5d0] ;  /* 0x0005d000010f7983 */ /* 0x000ea20000300800 */
[----:B------:R-:W-:-:S05]  /*5d280*/  F2FP.SATFINITE.E4M3.F32.PACK_AB_MERGE_C R2, R18, R19, RZ ;  /* 0x000000131202723e */ /* 0x000fca00048070ff */
[----:B------:R4:W-:Y:S04]  /*5d290*/  STL [R1+0xfe4], R2 ;  /* 0x000fe40201007387 */ /* 0x0009e80000100800 */
[----:B------:R-:W2:Y:S04]  /*5d2a0*/  LDL.LU R12, [R1+0x5d4] ;  /* 0x0005d400010c7983 */ /* 0x000ea80000300800 */
[----:B------:R-:W2:Y:S04]  /*5d2b0*/  LDL.LU R13, [R1+0x5d8] ;  /* 0x0005d800010d7983 */ /* 0x000ea80000300800 */
[----:B------:R0:W-:Y:S04]  /*5d2c0*/  STL [R1+0xfe0], R0 ;  /* 0x000fe00001007387 */ /* 0x0001e80000100800 */
[----:B------:R-:W2:Y:S04]  /*5d2d0*/  LDL.LU R10, [R1+0x5dc] ;  /* 0x0005dc00010a7983 */ /* 0x000ea80000300800 */
[----:B------:R-:W2:Y:S04]  /*5d2e0*/  LDL.LU R11, [R1+0xfa0] ;  /* 0x000fa000010b7983 */ /* 0x000ea80000300800 */
[----:B------:R-:W2:Y:S04]  /*5d2f0*/  LDL.LU R8, [R1+0xfa4] ;  /* 0x000fa40001087983 */ /* 0x000ea80000300800 */
[----:B------:R-:W2:Y:S04]  /*5d300*/  LDL.LU R9, [R1+0xfa8] ;  /* 0x000fa80001097983 */ /* 0x000ea80000300800 */
[----:B0-----:R-:W2:Y:S04]  /*5d310*/  LDL.LU R3, [R1+0xfac] ;  /* 0x000fac0001037983 */ /* 0x001ea80000300800 */
[----:B------:R-:W2:Y:S04]  /*5d320*/  LDL.LU R19, [R1+0xf90] ;  /* 0x000f900001137983 */ /* 0x000ea80000300800 */
[----:B------:R-:W2:Y:S04]  /*5d330*/  LDL.LU R18, [R1+0xf94] ;  /* 0x000f940001127983 */ /* 0x000ea80000300800 */
[----:B------:R-:W2:Y:S04]  /*5d340*/  LDL.LU R5, [R1+0xf98] ;  /* 0x000f980001057983 */ /* 0x000ea80000300800 */
[----:B------:R-:W2:Y:S01]  /*5d350*/  LDL.LU R27, [R1+0xf9c] ;  /* 0x000f9c00011b7983 */ /* 0x000ea20000300800 */
[----:B----4-:R-:W-:-:S05]  /*5d360*/  F2FP.SATFINITE.E4M3.F32.PACK_AB_MERGE_C R2, R21, R22, RZ ;  /* 0x000000161502723e */ /* 0x010fca00048070ff */
[----:B------:R3:W-:Y:S04]  /*5d370*/  STL [R1+0x300], R2 ;  /* 0x0003000201007387 */ /* 0x0007e80000100800 */
[----:B------:R-:W4:Y:S04]  /*5d380*/  LDL.LU R24, [R1+0xf80] ;  /* 0x000f800001187983 */ /* 0x000f280000300800 */
[----:B------:R-:W4:Y:S04]  /*5d390*/  LDL.LU R23, [R1+0xf84] ;  /* 0x000f840001177983 */ /* 0x000f280000300800 */
[----:B------:R-:W4:Y:S04]  /*5d3a0*/  LDL.LU R22, [R1+0xf88] ;  /* 0x000f880001167983 */ /* 0x000f280000300800 */
[----:B------:R-:W4:Y:S01]  /*5d3b0*/  LDL.LU R21, [R1+0xf8c] ;  /* 0x000f8c0001157983 */ /* 0x000f220000300800 */
[----:B------:R-:W-:Y:S01]  /*5d3c0*/  VIADD R0, R0, UR33 ;  /* 0x0000002100007c36 */ /* 0x000fe20008000000 */
[----:B------:R-:W0:Y:S01]  /*5d3d0*/  LDCU UR33, c[0x0][0x3b8] ;  /* 0x00007700ff2177ac */ /* 0x000e220008000800 */
[----:B---3--:R-:W-:-:S05]  /*5d3e0*/  F2FP.SATFINITE.E4M3.F32.PACK_AB_MERGE_C R2, R6, R4, RZ ;  /* 0x000000040602723e */ /* 0x008fca00048070ff */
[----:B------:R3:W-:Y:S01]  /*5d3f0*/  STL [R1+0x2ec], R2 ;  /* 0x0002ec0201007387 */ /* 0x0007e20000100800 */
[----:B------:R-:W-:-:S03]  /*5d400*/  F2FP.SATFINITE.E4M3.F32.PACK_AB_MERGE_C R4, R28, R16, RZ ;  /* 0x000000101c04723e */ /* 0x000fc600048070ff */
[----:B------:R0:W-:Y:S01]  /*5d410*/  STL [R1+0xfd0], R0 ;  /* 0x000fd00001007387 */ /* 0x0001e20000100800 */
[----:B---3--:R-:W-:-:S03]  /*5d420*/  F2FP.SATFINITE.E4M3.F32.PACK_AB_MERGE_C R2, R14, R7, RZ ;  /* 0x000000070e02723e */ /* 0x008fc600048070ff */
[----:B------:R3:W-:Y:S01]  /*5d430*/  STL [R1+0x2a0], R4 ;  /* 0x0002a00401007387 */ /* 0x0007e20000100800 */
[----:B0-----:R-:W-:Y:S01]  /*5d440*/  VIADD R0, R0, UR60 ;  /* 0x0000003c00007c36 */ /* 0x001fe20008000000 */
[----:B------:R-:W0:Y:S02]  /*5d450*/  LDCU UR60, c[0x0][0x3b8] ;  /* 0x00007700ff3c77ac */ /* 0x000e240008000800 */
[----:B------:R2:W-:Y:S01]  /*5d460*/  STL [R1+0xfc4], R2 ;  /* 0x000fc40201007387 */ /* 0x0005e20000100800 */
[----:B---3--:R-:W-:-:S03]  /*5d470*/  F2FP.SATFINITE.E4M3.F32.PACK_AB_MERGE_C R4, R25, R26, RZ ;  /* 0x0000001a1904723e */ /* 0x008fc600048070ff */
[----:B------:R3:W-:Y:S01]  /*5d480*/  STL [R1+0xfc0], R0 ;  /* 0x000fc00001007387 */ /* 0x0007e20000100800 */
[----:B--2---:R-:W-:-:S03]  /*5d490*/  F2FP.SATFINITE.E4M3.F32.PACK_AB_MERGE_C R2, R17, R20, RZ ;  /* 0x000000141102723e */ /* 0x004fc600048070ff */
[----:B------:R2:W-:Y:S01]  /*5d4a0*/  STL [R1+0x228], R4 ;  /* 0x0002280401007387 */ /* 0x0005e20000100800 */
[----:B---3--:R-:W-:-:S03]  /*5d4b0*/  VIADD R0, R0, UR46 ;  /* 0x0000002e00007c36 */ /* 0x008fc60008000000 */
[----:B------:R3:W-:Y:S01]  /*5d4c0*/  STL [R1+0x224], R2 ;  /* 0x0002240201007387 */ /* 0x0007e20000100800 */
[----:B------:R-:W0:Y:S03]  /*5d4d0*/  LDCU UR46, c[0x0][0x3b8] ;  /* 0x00007700ff2e77ac */ /* 0x000e260008000800 */
[----:B------:R-:W4:Y:S04]  /*5d4e0*/  LDL.LU R26, [R1+0xf70] ;  /* 0x000f7000011a7983 */ /* 0x000f280000300800 */
[----:B------:R-:W4:Y:S04]  /*5d4f0*/  LDL.LU R25, [R1+0xf74] ;  /* 0x000f740001197983 */ /* 0x000f280000300800 */
[----:B------:R-:W4:Y:S01]  /*5d500*/  LDL.LU R20, [R1+0xf78] ;  /* 0x000f780001147983 */ /* 0x000f220000300800 */
[----:B--2---:R-:W-:-:S03]  /*5d510*/  F2FP.SATFINITE.E4M3.F32.PACK_AB_MERGE_C R4, R12, R15, RZ ;  /* 0x0000000f0c04723e */ /* 0x004fc600048070ff */
[----:B------:R2:W-:Y:S04]  /*5d520*/  STL [R1+0xfb0], R0 ;  /* 0x000fb00001007387 */ /* 0x0005e80000100800 */
[----:B------:R-:W4:Y:S01]  /*5d530*/  LDL.LU R17, [R1+0xf7c] ;  /* 0x000f7c0001117983 */ /* 0x000f220000300800 */
[----:B---3--:R-:W-:Y:S01]  /*5d540*/  F2FP.SATFINITE.E4M3.F32.PACK_AB_MERGE_C R2, R10, R13, RZ ;  /* 0x0000000d0a02723e */ /* 0x008fe200048070ff */
[----:B--2---:R-:W-:Y:S02]  /*5d550*/  VIADD R0, R0, UR43 ;  /* 0x0000002b00007c36 */ /* 0x004fe40008000000 */
[----:B------:R2:W-:Y:S01]  /*5d560*/  STL [R1+0x1f0], R4 ;  /* 0x0001f00401007387 */ /* 0x0005e20000100800 */
[----:B------:R-:W3:Y:S03]  /*5d570*/  LDCU UR43, c[0x0][0x3b8] ;  /* 0x00007700ff2b77ac */ /* 0x000ee60008000800 */
[----:B------:R0:W-:Y:S01]  /*5d580*/  STL [R1+0xfb8], R2 ;  /* 0x000fb80201007387 */ /* 0x0001e20000100800 */
[----:B--2---:R-:W-:-:S03]  /*5d590*/  F2FP.SATFINITE.E4M3.F32.PACK_AB_MERGE_C R4, R8, R11, RZ ;  /* 0x0000000b0804723e */ /* 0x004fc600048070ff */
[----:B------:R2:W-:Y:S01]  /*5d5a0*/  STL [R1+0x5dc], R0 ;  /* 0x0005dc0001007387 */ /* 0x0005e20000100800 */
[----:B0-----:R-:W-:-:S03]  /*5d5b0*/  F2FP.SATFINITE.E4M3.F32.PACK_AB_MERGE_C R2, R3, R9, RZ ;  /* 0x000000090302723e */ /* 0x001fc600048070ff */
[----:B------:R-:W-:Y:S04]  /*5d5c0*/  STL [R1+0xfb4], R4 ;  /* 0x000fb40401007387 */ /* 0x000fe80000100800 */
[----:B------:R0:W-:Y:S01]  /*5d5d0*/  STL [R1+0xfa8], R2 ;  /* 0x000fa80201007387 */ /* 0x0001e20000100800 */
[----:B--2---:R-:W-:Y:S01]  /*5d5e0*/  VIADD R0, R0, UR10 ;  /* 0x0000000a00007c36 */ /* 0x004fe20008000000 */
[----:B------:R-:W2:Y:S01]  /*5d5f0*/  LDCU UR10, c[0x0][0x3b8] ;  /* 0x00007700ff0a77ac */ /* 0x000ea20008000800 */
[----:B0-----:R-:W-:Y:S02]  /*5d600*/  F2FP.SATFINITE.E4M3.F32.PACK_AB_MERGE_C R2, R18, R19, RZ ;  /* 0x000000131202723e */ /* 0x001fe400048070ff */
[----:B------:R-:W2:Y:S04]  /*5d610*/  LDL.LU R19, [R1+0xf60] ;  /* 0x000f600001137983 */ /* 0x000ea80000300800 */
[----:B------:R0:W-:Y:S04]  /*5d620*/  STL [R1+0xfa0], R0 ;  /* 0x000fa00001007387 */ /* 0x0001e80000100800 */
[----:B------:R1:W-:Y:S04]  /*5d630*/  STL [R1+0xfa4], R2 ;  /* 0x000fa40201007387 */ /* 0x0003e80000100800 */
[----:B------:R-:W2:Y:S01]  /*5d640*/  LDL.LU R18, [R1+0xf64] ;  /* 0x000f640001127983 */ /* 0x000ea20000300800 */
[----:B0-----:R-:W-:Y:S01]  /*5d650*/  VIADD R0, R0, UR15 ;  /* 0x0000000f00007c36 */ /* 0x001fe20008000000 */
[----:B------:R-:W0:Y:S01]  /*5d660*/  LDCU UR15, c[0x0][0x3b8] ;  /* 0x00007700ff0f77ac */ /* 0x000e220008000800 */
[----:B-1----:R-:W-:-:S02]  /*5d670*/  F2FP.SATFINITE.E4M3.F32.PACK_AB_MERGE_C R2, R27, R5, RZ ;  /* 0x000000051b02723e */ /* 0x002fc400048070ff */
[----:B----4-:R-:W-:-:S03]  /*5d680*/  F2FP.SATFINITE.E4M3.F32.PACK_AB_MERGE_C R3, R23, R24, RZ ;  /* 0x000000181703723e */ /* 0x010fc600048070ff */
[----:B------:R1:W-:Y:S04]  /*5d690*/  STL [R1+0xf98], R2 ;  /* 0x000f980201007387 */ /* 0x0003e80000100800 */
[----:B------:R4:W-:Y:S01]  /*5d6a0*/  STL [R1+0xf90], R0 ;  /* 0x000f900001007387 */ /* 0x0009e20000100800 */
[----:B-1----:R-:W-:-:S03]  /*5d6b0*/  F2FP.SATFINITE.E4M3.F32.PACK_AB_MERGE_C R2, R21, R22, RZ ;  /* 0x000000161502723e */ /* 0x002fc600048070ff */
[----:B------:R-:W-:Y:S01]  /*5d6c0*/  STL [R1+0xf94], R3 ;  /* 0x000f940301007387 */ /* 0x000fe20000100800 */
[----:B----4-:R-:W-:-:S03]  /*5d6d0*/  VIADD R0, R0, UR6 ;  /* 0x0000000600007c36 */ /* 0x010fc60008000000 */
[----:B------:R-:W-:Y:S01]  /*5d6e0*/  STL [R1+0xf88], R2 ;  /* 0x000f880201007387 */ /* 0x000fe20000100800 */
[----:B------:R-:W1:Y:S03]  /*5d6f0*/  LDCU UR6, c[0x0][0x3b8] ;  /* 0x00007700ff0677ac */ /* 0x000e660008000800 */
[----:B------:R-:W4:Y:S04]  /*5d700*/  LDL.LU R4, [R1+0xf68] ;  /* 0x000f680001047983 */ /* 0x000f280000300800 */
[----:B------:R-:W4:Y:S04]  /*5d710*/  LDL.LU R6, [R1+0xf6c] ;  /* 0x000f6c0001067983 */ /* 0x000f280000300800 */
        /* <DEDUP_REMOVED lines=15> */
[----:B------:R2:W-:Y:S04]  /*5d810*/  STL [R1+0xf78], R2 ;  /* 0x000f780201007387 */ /* 0x0005e80000100800 */
[----:B------:R-:W3:Y:S04]  /*5d820*/  LDL.LU R12, [R1+0xf34] ;  /* 0x000f3400010c7983 */ /* 0x000ee80000300800 */
        /* <DEDUP_REMOVED lines=8> */
[----:B0-----:R-:W3:Y:S01]  /*5d8b0*/  LDL.LU R3, [R1+0xf14] ;  /* 0x000f140001037983 */ /* 0x001ee20000300800 */
[----:B--2---:R-:W-:-:S05]  /*5d8c0*/  F2FP.SATFINITE.E4M3.F32.PACK_AB_MERGE_C R2, R18, R19, RZ ;  /* 0x000000131202723e */ /* 0x004fca00048070ff */
[----:B------:R4:W-:Y:S04]  /*5d8d0*/  STL [R1+0xf74], R2 ;  /* 0x000f740201007387 */ /* 0x0009e80000100800 */
[----:B------:R-:W2:Y:S04]  /*5d8e0*/  LDL.LU R5, [R1+0xf18] ;  /* 0x000f180001057983 */ /* 0x000ea80000300800 */
[----:B------:R-:W2:Y:S04]  /*5d8f0*/  LDL.LU R27, [R1+0xf1c] ;  /* 0x000f1c00011b7983 */ /* 0x000ea80000300800 */
[----:B------:R-:W2:Y:S04]  /*5d900*/  LDL.LU R26, [R1+0xf00] ;  /* 0x000f0000011a7983 */ /* 0x000ea80000300800 */
[----:B------:R-:W2:Y:S04]  /*5d910*/  LDL.LU R25, [R1+0xf04] ;  /* 0x000f040001197983 */ /* 0x000ea80000300800 */
[----:B------:R-:W2:Y:S04]  /*5d920*/  LDL.LU R19, [R1+0xf08] ;  /* 0x000f080001137983 */ /* 0x000ea80000300800 */
[----:B------:R-:W2:Y:S01]  /*5d930*/  LDL.LU R18, [R1+0xf0c] ;  /* 0x000f0c0001127983 */ /* 0x000ea20000300800 */
[----:B------:R-:W-:Y:S01]  /*5d940*/  VIADD R0, R0, UR11 ;  /* 0x0000000b00007c36 */ /* 0x000fe20008000000 */
[----:B------:R-:W0:Y:S01]  /*5d950*/  LDCU UR11, c[0x0][0x3b8] ;  /* 0x00007700ff0b77ac */ /* 0x000e220008000800 */
[----:B----4-:R-:W-:-:S05]  /*5d960*/  F2FP.SATFINITE.E4M3.F32.PACK_AB_MERGE_C R2, R6, R4, RZ ;  /* 0x000000040602723e */ /* 0x010fca00048070ff */
[----:B------:R4:W-:Y:S01]  /*5d970*/  STL [R1+0xf68], R2 ;  /* 0x000f680201007387 */ /* 0x0009e20000100800 */
[----:B---3--:R-:W-:-:S03]  /*5d980*/  F2FP.SATFINITE.E4M3.F32.PACK_AB_MERGE_C R4, R28, R16, RZ ;  /* 0x000000101c04723e */ /* 0x008fc600048070ff */
[----:B------:R3:W-:Y:S01]  /*5d990*/  STL [R1+0xf60], R0 ;  /* 0x000f600001007387 */ /* 0x0007e20000100800 */
[----:B----4-:R-:W-:-:S03]  /*5d9a0*/  F2FP.SATFINITE.E4M3.F32.PACK_AB_MERGE_C R2, R14, R7, RZ ;  /* 0x000000070e02723e */ /* 0x010fc600048070ff */
[----:B------:R4:W-:Y:S01]  /*5d9b0*/  STL [R1+0xf64], R4 ;  /* 0x000f640401007387 */ /* 0x0009e20000100800 */
[----:B---3--:R-:W-:Y:S01]  /*5d9c0*/  VIADD R0, R0, UR18 ;  /* 0x0000001200007c36 */ /* 0x008fe20008000000 */
[----:B------:R-:W3:Y:S02]  /*5d9d0*/  LDCU UR18, c[0x0][0x3b8] ;  /* 0x00007700ff1277ac */ /* 0x000ee40008000800 */
[----:B------:R0:W-:Y:S01]  /*5d9e0*/  STL [R1+0xf58], R2 ;  /* 0x000f580201007387 */ /* 0x0001e20000100800 */
[----:B----4-:R-:W-:-:S03]  /*5d9f0*/  F2FP.SATFINITE.E4M3.F32.PACK_AB_MERGE_C R4, R23, R24, RZ ;  /* 0x000000181704723e */ /* 0x010fc600048070ff */
[----:B------:R4:W-:Y:S01]  /*5da00*/  STL [R1+0xf50], R0 ;  /* 0x000f500001007387 */ /* 0x0009e20000100800 */
[----:B0-----:R-:W-:-:S03]  /*5da10*/  F2FP.SATFINITE.E4M3.F32.PACK_AB_MERGE_C R2, R21, R22, RZ ;  /* 0x000000161502723e */ /* 0x001fc600048070ff */
[----:B------:R-:W-:Y:S04]  /*5da20*/  STL [R1+0xf54], R4 ;  /* 0x000f540401007387 */ /* 0x000fe80000100800 */
[----:B------:R-:W-:Y:S01]  /*5da30*/  STL [R1+0xf48], R2 ;  /* 0x000f480201007387 */ /* 0x000fe20000100800 */
[----:B----4-:R-:W-:Y:S01]  /*5da40*/  VIADD R0, R0, UR14 ;  /* 0x0000000e00007c36 */ /* 0x010fe20008000000 */
[----:B------:R-:W0:Y:S02]  /*5da50*/  LDCU UR14, c[0x0][0x3b8] ;  /* 0x00007700ff0e77ac */ /* 0x000e240008000800 */
[----:B------:R-:W4:Y:S04]  /*5da60*/  LDL.LU R24, [R1+0xef0] ;  /* 0x000ef00001187983 */ /* 0x000f280000300800 */
[----:B------:R-:W4:Y:S04]  /*5da70*/  LDL.LU R23, [R1+0xef4] ;  /* 0x000ef40001177983 */ /* 0x000f280000300800 */
        /* <DEDUP_REMOVED lines=17> */
[----:B------:R-:W3:Y:S04]  /*5db90*/  LDL.LU R20, [R1+0xee0] ;  /* 0x000ee00001147983 */ /* 0x000ee80000300800 */
[----:B------:R-:W3:Y:S04]  /*5dba0*/  LDL.LU R17, [R1+0xee4] ;  /* 0x000ee40001117983 */ /* 0x000ee80000300800 */
[----:B------:R1:W-:Y:S04]  /*5dbb0*/  STL [R1+0xf20], R0 ;  /* 0x000f200001007387 */ /* 0x0003e80000100800 */
[----:B------:R0:W-:Y:S01]  /*5dbc0*/  STL [R1+0xf24], R3 ;  /* 0x000f240301007387 */ /* 0x0001e20000100800 */
[----:B--2---:R-:W-:Y:S01]  /*5dbd0*/  F2FP.SATFINITE.E4M3.F32.PACK_AB_MERGE_C R2, R27, R5, RZ ;  /* 0x000000051b02723e */ /* 0x004fe200048070ff */
[----:B-1----:R-:W-:Y:S01]  /*5dbe0*/  VIADD R0, R0, UR36 ;  /* 0x0000002400007c36 */ /* 0x002fe20008000000 */
[----:B------:R-:W1:Y:S03]  /*5dbf0*/  LDCU UR36, c[0x0][0x3b8] ;  /* 0x00007700ff2477ac */ /* 0x000e660008000800 */
[----:B------:R2:W-:Y:S01]  /*5dc00*/  STL [R1+0xf18], R2 ;  /* 0x000f180201007387 */ /* 0x0005e20000100800 */
[----:B0-----:R-:W-:-:S03]  /*5dc10*/  F2FP.SATFINITE.E4M3.F32.PACK_AB_MERGE_C R3, R25, R26, RZ ;  /* 0x0000001a1903723e */ /* 0x001fc600048070ff */
[----:B------:R0:W-:Y:S01]  /*5dc20*/  STL [R1+0xf10], R0 ;  /* 0x000f100001007387 */ /* 0x0001e20000100800 */
[----:B--2---:R-:W-:-:S03]  /*5dc30*/  F2FP.SATFINITE.E4M3.F32.PACK_AB_MERGE_C R2, R18, R19, RZ ;  /* 0x000000131202723e */ /* 0x004fc600048070ff */
        /* <DEDUP_REMOVED lines=14> */
[----:B------:R-:W2:Y:S01]  /*5dd20*/  LDL.LU R18, [R1+0xecc] ;  /* 0x000ecc0001127983 */ /* 0x000ea20000300800 */
[----:B----4-:R-:W-:Y:S01]  /*5dd30*/  F2FP.SATFINITE.E4M3.F32.PACK_AB_MERGE_C R3, R23, R24, RZ ;  /* 0x000000181703723e */ /* 0x010fe200048070ff */
[----:B0-----:R-:W-:Y:S01]  /*5dd40*/  VIADD R0, R0, UR52 ;  /* 0x0000003400007c36 */ /* 0x001fe20008000000 */
[----:B------:R-:W0:Y:S03]  /*5dd50*/  LDCU UR52, c[0x0][0x3b8] ;  /* 0x00007700ff3477ac */ /* 0x000e260008000800 */
[----:B------:R-:W-:Y:S04]  /*5dd60*/  STL [R1+0xf04], R3 ;  /* 0x000f040301007387 */ /* 0x000fe80000100800 */
[----:B------:R-:W4:Y:S01]  /*5dd70*/  LDL.LU R15, [R1+0xeb0] ;  /* 0x000eb000010f7983 */ /* 0x000f220000300800 */
[----:B---3--:R-:W-:-:S05]  /*5dd80*/  F2FP.SATFINITE.E4M3.F32.PACK_AB_MERGE_C R2, R21, R22, RZ ;  /* 0x000000161502723e */ /* 0x008fca00048070ff */
[----:B------:R-:W-:Y:S04]  /*5dd90*/  STL [R1+0xef8], R2 ;  /* 0x000ef80201007387 */ /* 0x000fe80000100800 */
[----:B------:R-:W4:Y:S04]  /*5dda0*/  LDL.LU R12, [R1+0xeb4] ;  /* 0x000eb400010c7983 */ /* 0x000f280000300800 */
        /* <DEDUP_REMOVED lines=19> */
[----:B--2---:R-:W-:-:S05]  /*5dee0*/  F2FP.SATFINITE.E4M3.F32.PACK_AB_MERGE_C R2, R6, R4, RZ ;  /* 0x000000040602723e */ /* 0x004fca00048070ff */
[----:B------:R2:W-:Y:S01]  /*5def0*/  STL [R1+0xee8], R2 ;  /* 0x000ee80201007387 */ /* 0x0005e20000100800 */
[----:B------:R-:W-:-:S03]  /*5df00*/  F2FP.SATFINITE.E4M3.F32.PACK_AB_MERGE_C R4, R28, R16, RZ ;  /* 0x000000101c04723e */ /* 0x000fc600048070ff */
[----:B------:R0:W-:Y:S01]  /*5df10*/  STL [R1+0xee0], R0 ;  /* 0x000ee00001007387 */ /* 0x0001e20000100800 */
[----:B--2---:R-:W-:-:S03]  /*5df20*/  F2FP.SATFINITE.E4M3.F32.PACK_AB_MERGE_C R2, R14, R7, RZ ;  /* 0x000000070e02723e */ /* 0x004fc600048070ff */
[----:B------:R2:W-:Y:S01]  /*5df30*/  STL [R1+0xee4], R4 ;  /* 0x000ee40401007387 */ /* 0x0005e20000100800 */
[----:B0-----:R-:W-:Y:S01]  /*5df40*/  VIADD R0, R0, UR56 ;  /* 0x0000003800007c36 */ /* 0x001fe20008000000 */
[----:B------:R-:W0:Y:S02]  /*5df50*/  LDCU UR56, c[0x0][0x3b8] ;  /* 0x00007700ff3877ac */ /* 0x000e240008000800 */
[----:B------:R1:W-:Y:S01]  /*5df60*/  STL [R1+0xed8], R2 ;  /* 0x000ed80201007387 */ /* 0x0003e20000100800 */
[----:B--2---:R-:W-:-:S03]  /*5df70*/  F2FP.SATFINITE.E4M3.F32.PACK_AB_MERGE_C R4, R25, R26, RZ ;  /* 0x0000001a1904723e */ /* 0x004fc600048070ff */
[----:B------:R2:W-:Y:S01]  /*5df80*/  STL [R1+0xed0], R0 ;  /* 0x000ed00001007387 */ /* 0x0005e20000100800 */
[----:B-1----:R-:W-:-:S03]  /*5df90*/  F2FP.SATFINITE.E4M3.F32.PACK_AB_MERGE_C R2, R18, R19, RZ ;  /* 0x000000131202723e */ /* 0x002fc600048070ff */
[----:B------:R4:W-:Y:S04]  /*5dfa0*/  STL [R1+0xed4], R4 ;  /* 0x000ed40401007387 */ /* 0x0009e80000100800 */
[----:B------:R-:W-:Y:S01]  /*5dfb0*/  STL [R1+0xec8], R2 ;  /* 0x000ec80201007387 */ /* 0x000fe20000100800 */
[----:B--2---:R-:W-:Y:S01]  /*5dfc0*/  VIADD R0, R0, UR21 ;  /* 0x0000001500007c36 */ /* 0x004fe20008000000 */
[----:B------:R-:W1:Y:S02]  /*5dfd0*/  LDCU UR21, c[0x0][0x3b8] ;  /* 0x00007700ff1577ac */ /* 0x000e640008000800 */
[----:B------:R-:W2:Y:S04]  /*5dfe0*/  LDL.LU R26, [R1+0xe70] ;  /* 0x000e7000011a7983 */ /* 0x000ea80000300800 */
[----:B------:R-:W2:Y:S04]  /*5dff0*/  LDL.LU R25, [R1+0xe74] ;  /* 0x000e740001197983 */ /* 0x000ea80000300800 */
[----:B------:R-:W2:Y:S04]  /*5e000*/  LDL.LU R19, [R1+0xe78] ;  /* 0x000e780001137983 */ /* 0x000ea80000300800 */
[----:B------:R0:W-:Y:S04]  /*5e010*/  STL [R1+0xec0], R0 ;  /* 0x000ec00001007387 */ /* 0x0001e80000100800 */
[----:B------:R-:W2:Y:S01]  /*5e020*/  LDL.LU R18, [R1+0xe7c] ;  /* 0x000e7c0001127983 */ /* 0x000ea20000300800 */
[----:B----4-:R-:W-:-:S05]  /*5e030*/  F2FP.SATFINITE.E4M3.F32.PACK_AB_MERGE_C R4, R12, R15, RZ ;  /* 0x0000000f0c04723e */ /* 0x010fca00048070ff */
[----:B------:R-:W-:Y:S01]  /*5e040*/  STL [R1+0xec4], R4 ;  /* 0x000ec40401007387 */ /* 0x000fe20000100800 */
[----:B0-----:R-:W-:Y:S01]  /*5e050*/  VIADD R0, R0, UR58 ;  /* 0x0000003a00007c36 */ /* 0x001fe20008000000 */
[----:B------:R-:W0:Y:S01]  /*5e060*/  LDCU UR58, c[0x0][0x3b8] ;  /* 0x00007700ff3a77ac */ /* 0x000e220008000800 */
[----:B---3--:R-:W-:-:S05]  /*5e070*/  F2FP.SATFINITE.E4M3.F32.PACK_AB_MERGE_C R2, R10, R13, RZ ;  /* 0x0000000d0a02723e */ /* 0x008fca00048070ff */
[----:B------:R3:W-:Y:S02]  /*5e080*/  STL [R1+0xeb4], R2 ;  /* 0x000eb40201007387 */ /* 0x0007e40000100800 */
[----:B---3--:R-:W-:Y:S02]  /*5e090*/  F2FP.SATFINITE.E4M3.F32.PACK_AB_MERGE_C R2, R23, R24, RZ ;  /* 0x000000181702723e */ /* 0x008fe400048070ff */
[----:B------:R-:W3:Y:S04]  /*5e0a0*/  LDL.LU R24, [R1+0xe60] ;  /* 0x000e600001187983 */ /* 0x000ee80000300800 */
[----:B------:R4:W-:Y:S04]  /*5e0b0*/  STL [R1+0xeb0], R0 ;  /* 0x000eb00001007387 */ /* 0x0009e80000100800 */
[----:B------:R0:W-:Y:S04]  /*5e0c0*/  STL [R1+0xea0], R2 ;  /* 0x000ea00201007387 */ /* 0x0001e80000100800 */
[----:B------:R-:W3:Y:S01]  /*5e0d0*/  LDL.LU R23, [R1+0xe64] ;  /* 0x000e640001177983 */ /* 0x000ee20000300800 */
[----:B----4-:R-:W-:Y:S01]  /*5e0e0*/  VIADD R0, R0, UR34 ;  /* 0x0000002200007c36 */ /* 0x010fe20008000000 */
[----:B------:R-:W4:Y:S01]  /*5e0f0*/  LDCU UR34, c[0x0][0x3b8] ;  /* 0x00007700ff2277ac */ /* 0x000f220008000800 */
[----:B0-----:R-:W-:-:S05]  /*5e100*/  F2FP.SATFINITE.E4M3.F32.PACK_AB_MERGE_C R2, R8, R11, RZ ;  /* 0x0000000b0802723e */ /* 0x001fca00048070ff */
[----:B------:R-:W-:Y:S04]  /*5e110*/  STL [R1+0xea8], R2 ;  /* 0x000ea80201007387 */ /* 0x000fe80000100800 */
[----:B------:R0:W-:Y:S02]  /*5e120*/  STL [R1+0xea4], R0 ;  /* 0x000ea40001007387 */ /* 0x0001e40000100800 */
[----:B0-----:R-:W-:Y:S01]  /*5e130*/  VIADD R0, R0, UR57 ;  /* 0x0000003900007c36 */ /* 0x001fe20008000000 */
[----:B------:R-:W0:Y:S01]  /*5e140*/  LDCU UR57, c[0x0][0x3b8] ;  /* 0x00007700ff3977ac */ /* 0x000e220008000800 */
[----:B------:R-:W-:Y:S02]  /*5e150*/  F2FP.SATFINITE.E4M3.F32.PACK_AB_MERGE_C R3, R3, R9, RZ ;  /* 0x000000090303723e */ /* 0x000fe400048070ff */
[----:B------:R-:W-:-:S03]  /*5e160*/  F2FP.SATFINITE.E4M3.F32.PACK_AB_MERGE_C R2, R27, R5, RZ ;  /* 0x000000051b02723e */ /* 0x000fc600048070ff */
[----:B------:R0:W-:Y:S04]  /*5e170*/  STL [R1+0x5d8], R3 ;  /* 0x0005d80301007387 */ /* 0x0001e80000100800 */
[----:B------:R1:W-:Y:S01]  /*5e180*/  STL [R1+0x5d4], R2 ;  /* 0x0005d40201007387 */ /* 0x0003e20000100800 */
[----:B0-----:R-:W-:-:S03]  /*5e190*/  F2FP.SATFINITE.E4M3.F32.PACK_AB_MERGE_C R3, R21, R22, RZ ;  /* 0x000000161503723e */ /* 0x001fc600048070ff */
[----:B------:R0:W-:Y:S01]  /*5e1a0*/  STL [R1+0xe90], R0 ;  /* 0x000e900001007387 */ /* 0x0001e20000100800 */
[----:B-1----:R-:W-:-:S03]  /*5e1b0*/  F2FP.SATFINITE.E4M3.F32.PACK_AB_MERGE_C R2, R17, R20, RZ ;  /* 0x000000141102723e */ /* 0x002fc600048070ff */
[----:B------:R-:W-:Y:S04]  /*5e1c0*/  STL [R1+0x564], R3 ;  /* 0x0005640301007387 */ /* 0x000fe80000100800 */
[----:B------:R-:W-:Y:S01]  /*5e1d0*/  STL [R1+0x5d0], R2 ;  /* 0x0005d00201007387 */ /* 0x000fe20000100800 */
[----:B0-----:R-:W-:Y:S01]  /*5e1e0*/  VIADD R0, R0, UR49 ;  /* 0x0000003100007c36 */ /* 0x001fe20008000000 */
[----:B------:R-:W0:Y:S02]  /*5e1f0*/  LDCU UR49, c[0x0][0x3b8] ;  /* 0x00007700ff3177ac */ /* 0x000e240008000800 */
[----:B------:R-:W4:Y:S04]  /*5e200*/  LDL.LU R4, [R1+0xe68] ;  /* 0x000e680001047983 */ /* 0x000f280000300800 */
[----:B------:R-:W4:Y:S04]  /*5e210*/  LDL.LU R6, [R1+0xe6c] ;  /* 0x000e6c0001067983 */ /* 0x000f280000300800 */
        /* <DEDUP_REMOVED lines=8> */
[----:B------:R-:W4:Y:S01]  /*5e2a0*/  LDL.LU R17, [R1+0xe4c] ;  /* 0x000e4c0001117983 */ /* 0x000f220000300800 */
[----:B-1----:R-:W-:Y:S01]  /*5e2b0*/  VIADD R0, R0, UR44 ;  /* 0x0000002c00007c36 */ /* 0x002fe20008000000 */
[----:B------:R-:W1:Y:S01]  /*5e2c0*/  LDCU UR44, c[0x0][0x3b8] ;  /* 0x00007700ff2c77ac */ /* 0x000e620008000800 */
[----:B--2---:R-:W-:-:S05]  /*5e2d0*/  F2FP.SATFINITE.E4M3.F32.PACK_AB_MERGE_C R3, R25, R26, RZ ;  /* 0x0000001a1903723e */ /* 0x004fca00048070ff */
[----:B------:R-:W-:Y:S04]  /*5e2e0*/  STL [R1+0x52c], R3 ;  /* 0x00052c0301007387 */ /* 0x000fe80000100800 */
        /* <DEDUP_REMOVED lines=8> */
[----:B------:R-:W2:Y:S01]  /*5e370*/  LDL.LU R10, [R1+0xe24] ;  /* 0x000e2400010a7983 */ /* 0x000ea20000300800 */
[----:B---3--:R-:W-:-:S05]  /*5e380*/  F2FP.SATFINITE.E4M3.F32.PACK_AB_MERGE_C R2, R23, R24, RZ ;  /* 0x000000181702723e */ /* 0x008fca00048070ff */
        /* <DEDUP_REMOVED lines=9> */
[----:B------:R-:W0:Y:S02]  /*5e420*/  LDCU UR33, c[0x0][0x3b8] ;  /* 0x00007700ff2177ac */ /* 0x000e240008000800 */
[----:B------:R-:W3:Y:S04]  /*5e430*/  LDL.LU R25, [R1+0xe04] ;  /* 0x000e040001197983 */ /* 0x000ee80000300800 */
[----:B------:R-:W3:Y:S04]  /*5e440*/  LDL.LU R24, [R1+0xe08] ;  /* 0x000e080001187983 */ /* 0x000ee80000300800 */
[----:B------:R-:W3:Y:S01]  /*5e450*/  LDL.LU R23, [R1+0xe0c] ;  /* 0x000e0c0001177983 */ /* 0x000ee20000300800 */
[----:B----4-:R-:W-:-:S05]  /*5e460*/  F2FP.SATFINITE.E4M3.F32.PACK_AB_MERGE_C R2, R6, R4, RZ ;  /* 0x000000040602723e */ /* 0x010fca00048070ff */
[----:B------:R4:W-:Y:S01]  /*5e470*/  STL [R1+0x4e4], R2 ;  /* 0x0004e40201007387 */ /* 0x0009e20000100800 */
[----:B------:R-:W-:-:S03]  /*5e480*/  F2FP.SATFINITE.E4M3.F32.PACK_AB_MERGE_C R4, R28, R16, RZ ;  /* 0x000000101c04723e */ /* 0x000fc600048070ff */
[----:B------:R0:W-:Y:S04]  /*5e490*/  STL [R1+0xe60], R0 ;  /* 0x000e600001007387 */ /* 0x0001e80000100800 */
[----:B------:R1:W-:Y:S01]  /*5e4a0*/  STL [R1+0x46c], R4 ;  /* 0x00046c0401007387 */ /* 0x0003e20000100800 */
[----:B----4-:R-:W-:Y:S01]  /*5e4b0*/  F2FP.SATFINITE.E4M3.F32.PACK_AB_MERGE_C R2, R14, R7, RZ ;  /* 0x000000070e02723e */ /* 0x010fe200048070ff */
[----:B0-----:R-:W-:Y:S01]  /*5e4c0*/  VIADD R0, R0, UR60 ;  /* 0x0000003c00007c36 */ /* 0x001fe20008000000 */
[----:B------:R-:W0:Y:S03]  /*5e4d0*/  LDCU UR60, c[0x0][0x3b8] ;  /* 0x00007700ff3c77ac */ /* 0x000e260008000800 */
[----:B------:R4:W-:Y:S01]  /*5e4e0*/  STL [R1+0x468], R2 ;  /* 0x0004680201007387 */ /* 0x0009e20000100800 */
[----:B-1----:R-:W-:-:S03]  /*5e4f0*/  F2FP.SATFINITE.E4M3.F32.PACK_AB_MERGE_C R4, R21, R22, RZ ;  /* 0x000000161504723e */ /* 0x002fc600048070ff */
[----:B------:R1:W-:Y:S04]  /*5e500*/  STL [R1+0xe50], R0 ;  /* 0x000e500001007387 */ /* 0x0003e80000100800 */
[----:B------:R2:W-:Y:S01]  /*5e510*/  STL [R1+0x3ec], R4 ;  /* 0x0003ec0401007387 */ /* 0x0005e20000100800 */
[----:B----4-:R-:W-:-:S03]  /*5e520*/  F2FP.SATFINITE.E4M3.F32.PACK_AB_MERGE_C R2, R17, R20, RZ ;  /* 0x000000141102723e */ /* 0x010fc600048070ff */
[----:B------:R-:W4:Y:S04]  /*5e530*/  LDL.LU R22, [R1+0xdf0] ;  /* 0x000df00001167983 */ /* 0x000f280000300800 */
[----:B------:R0:W-:Y:S01]  /*5e540*/  STL [R1+0x420], R2 ;  /* 0x0004200201007387 */ /* 0x0001e20000100800 */
[----:B-1----:R-:W-:Y:S01]  /*5e550*/  VIADD R0, R0, UR46 ;  /* 0x0000002e00007c36 */ /* 0x002fe20008000000 */
[----:B------:R-:W1:Y:S02]  /*5e560*/  LDCU UR46, c[0x0][0x3b8] ;  /* 0x00007700ff2e77ac */ /* 0x000e640008000800 */
[----:B------:R-:W4:Y:S04]  /*5e570*/  LDL.LU R21, [R1+0xdf4] ;  /* 0x000df40001157983 */ /* 0x000f280000300800 */
[----:B------:R-:W4:Y:S04]  /*5e580*/  LDL.LU R20, [R1+0xdf8] ;  /* 0x000df80001147983 */ /* 0x000f280000300800 */
[----:B------:R-:W4:Y:S04]  /*5e590*/  LDL.LU R17, [R1+0xdfc] ;  /* 0x000dfc0001117983 */ /* 0x000f280000300800 */
[----:B------:R0:W-:Y:S01]  /*5e5a0*/  STL [R1+0xe40], R0 ;  /* 0x000e400001007387 */ /* 0x0001e20000100800 */
[----:B--2---:R-:W-:-:S05]  /*5e5b0*/  F2FP.SATFINITE.E4M3.F32.PACK_AB_MERGE_C R4, R12, R15, RZ ;  /* 0x0000000f0c04723e */ /* 0x004fca00048070ff */
[----:B------:R2:W-:Y:S01]  /*5e5c0*/  STL [R1+0x3a8], R4 ;  /* 0x0003a80401007387 */ /* 0x0005e20000100800 */
[----:B0-----:R-:W-:-:S05]  /*5e5d0*/  F2FP.SATFINITE.E4M3.F32.PACK_AB_MERGE_C R2, R18, R19, RZ ;  /* 0x000000131202723e */ /* 0x001fca00048070ff */
[----:B------:R-:W-:Y:S04]  /*5e5e0*/  STL [R1+0x3a4], R2 ;  /* 0x0003a40201007387 */ /* 0x000fe80000100800 */
[----:B------:R-:W4:Y:S04]  /*5e5f0*/  LDL.LU R19, [R1+0xde0] ;  /* 0x000de00001137983 */ /* 0x000f280000300800 */
[----:B------:R-:W4:Y:S01]  /*5e600*/  LDL.LU R18, [R1+0xde4] ;  /* 0x000de40001127983 */ /* 0x000f220000300800 */
[----:B------:R-:W-:Y:S01]  /*5e610*/  VIADD R0, R0, UR43 ;  /* 0x0000002b00007c36 */ /* 0x000fe20008000000 */
[----:B--2---:R-:W-:Y:S01]  /*5e620*/  F2FP.SATFINITE.E4M3.F32.PACK_AB_MERGE_C R4, R10, R13, RZ ;  /* 0x0000000d0a04723e */ /* 0x004fe200048070ff */
[----:B------:R-:W0:Y:S03]  /*5e630*/  LDCU UR43, c[0x0][0x3b8] ;  /* 0x00007700ff2b77ac */ /* 0x000e260008000800 */
[----:B------:R2:W-:Y:S04]  /*5e640*/  STL [R1+0xe30], R0 ;  /* 0x000e300001007387 */ /* 0x0005e80000100800 */
[----:B------:R-:W-:Y:S01]  /*5e650*/  STL [R1+0x324], R4 ;  /* 0x0003240401007387 */ /* 0x000fe20000100800 */
[----:B--2---:R-:W-:Y:S01]  /*5e660*/  VIADD R0, R0, UR10 ;  /* 0x0000000a00007c36 */ /* 0x004fe20008000000 */
[----:B------:R-:W2:Y:S01]  /*5e670*/  LDCU UR10, c[0x0][0x3b8] ;  /* 0x00007700ff0a77ac */ /* 0x000ea20008000800 */
        /* <DEDUP_REMOVED lines=11> */
[----:B-1----:R-:W-:-:S03]  /*5e730*/  F2FP.SATFINITE.E4M3.F32.PACK_AB_MERGE_C R2, R23, R24, RZ ;  /* 0x000000181702723e */ /* 0x002fc600048070ff */
[----:B------:R-:W-:Y:S04]  /*5e740*/  STL [R1+0x24c], R3 ;  /* 0x00024c0301007387 */ /* 0x000fe80000100800 */
[----:B------:R-:W-:Y:S01]  /*5e750*/  STL [R1+0x268], R2 ;  /* 0x0002680201007387 */ /* 0x000fe20000100800 */
[----:B---3--:R-:W-:Y:S01]  /*5e760*/  VIADD R0, R0, UR6 ;  /* 0x0000000600007c36 */ /* 0x008fe20008000000 */
[----:B------:R-:W1:Y:S02]  /*5e770*/  LDCU UR6, c[0x0][0x3b8] ;  /* 0x00007700ff0677ac */ /* 0x000e640008000800 */
[----:B------:R-:W3:Y:S04]  /*5e780*/  LDL.LU R4, [R1+0xde8] ;  /* 0x000de80001047983 */ /* 0x000ee80000300800 */
[----:B------:R-:W3:Y:S04]  /*5e790*/  LDL.LU R6, [R1+0xdec] ;  /* 0x000dec0001067983 */ /* 0x000ee80000300800 */
[----:B------:R-:W2:Y:S04]  /*5e7a0*/  LDL.LU R16, [R1+0xdd0] ;  /* 0x000dd00001107983 */ /* 0x000ea80000300800 */
[----:B------:R0:W-:Y:S04]  /*5e7b0*/  STL [R1+0xe00], R0 ;  /* 0x000e000001007387 */ /* 0x0001e80000100800 */
[----:B------:R-:W2:Y:S04]  /*5e7c0*/  LDL.LU R28, [R1+0xdd4] ;  /* 0x000dd400011c7983 */ /* 0x000ea80000300800 */
[----:B------:R-:W2:Y:S04]  /*5e7d0*/  LDL.LU R27, [R1+0xdd8] ;  /* 0x000dd800011b7983 */ /* 0x000ea80000300800 */
[----:B------:R-:W2:Y:S01]  /*5e7e0*/  LDL.LU R26, [R1+0xddc] ;  /* 0x000ddc00011a7983 */ /* 0x000ea20000300800 */
[----:B0-----:R-:W-:Y:S01]  /*5e7f0*/  VIADD R0, R0, UR19 ;  /* 0x0000001300007c36 */ /* 0x001fe20008000000 */
[----:B------:R-:W0:Y:S02]  /*5e800*/  LDCU UR19, c[0x0][0x3b8] ;  /* 0x00007700ff1377ac */ /* 0x000e240008000800 */
[----:B------:R-:W2:Y:S04]  /*5e810*/  LDL.LU R25, [R1+0xdc0] ;  /* 0x000dc00001197983 */ /* 0x000ea80000300800 */
[----:B------:R-:W2:Y:S01]  /*5e820*/  LDL.LU R24, [R1+0xdc4] ;  /* 0x000dc40001187983 */ /* 0x000ea20000300800 */
[----:B----4-:R-:W-:-:S05]  /*5e830*/  F2FP.SATFINITE.E4M3.F32.PACK_AB_MERGE_C R3, R21, R22, RZ ;  /* 0x000000161503723e */ /* 0x010fca00048070ff */
[----:B------:R-:W-:Y:S01]  /*5e840*/  STL [R1+0x208], R3 ;  /* 0x0002080301007387 */ /* 0x000fe20000100800 */
[----:B------:R-:W-:-:S03]  /*5e850*/  F2FP.SATFINITE.E4M3.F32.PACK_AB_MERGE_C R2, R17, R20, RZ ;  /* 0x000000141102723e */ /* 0x000fc600048070ff */
[----:B------:R-:W4:Y:S04]  /*5e860*/  LDL.LU R7, [R1+0xdc8] ;  /* 0x000dc80001077983 */ /* 0x000f280000300800 */
[----:B------:R0:W-:Y:S04]  /*5e870*/  STL [R1+0x204], R2 ;  /* 0x0002040201007387 */ /* 0x0001e80000100800 */
[----:B------:R-:W4:Y:S04]  /*5e880*/  LDL.LU R14, [R1+0xdcc] ;  /* 0x000dcc00010e7983 */ /* 0x000f280000300800 */
[----:B------:R-:W4:Y:S04]  /*5e890*/  LDL.LU R15, [R1+0x5c0] ;  /* 0x0005c000010f7983 */ /* 0x000f280000300800 */
[----:B------:R0:W-:Y:S04]  /*5e8a0*/  STL [R1+0xdf0], R0 ;  /* 0x000df00001007387 */ /* 0x0001e80000100800 */
[----:B------:R-:W4:Y:S04]  /*5e8b0*/  LDL.LU R17, [R1+0x5c4] ;  /* 0x0005c40001117983 */ /* 0x000f280000300800 */
[----:B------:R-:W4:Y:S04]  /*5e8c0*/  LDL.LU R12, [R1+0x5c8] ;  /* 0x0005c800010c7983 */ /* 0x000f280000300800 */
[----:B------:R-:W4:Y:S01]  /*5e8d0*/  LDL.LU R13, [R1+0x5cc] ;  /* 0x0005cc00010d7983 */ /* 0x000f220000300800 */
[----:B0-----:R-:W-:-:S05]  /*5e8e0*/  F2FP.SATFINITE.E4M3.F32.PACK_AB_MERGE_C R2, R18, R19, RZ ;  /* 0x000000131202723e */ /* 0x001fca00048070ff */
        /* <DEDUP_REMOVED lines=17> */
[----:B--2---:R-:W-:-:S03]  /*5ea00*/  F2FP.SATFINITE.E4M3.F32.PACK_AB_MERGE_C R4, R28, R16, RZ ;  /* 0x000000101c04723e */ /* 0x004fc600048070ff */
[----:B------:R2:W-:Y:S01]  /*5ea10*/  STL [R1+0xde0], R0 ;  /* 0x000de00001007387 */ /* 0x0005e20000100800 */
[----:B---3--:R-:W-:-:S03]  /*5ea20*/  F2FP.SATFINITE.E4M3.F32.PACK_AB_MERGE_C R2, R26, R27, RZ ;  /* 0x0000001b1a02723e */ /* 0x008fc600048070ff */
[----:B------:R-:W-:Y:S01]  /*5ea30*/  STL [R1+0x1a0], R4 ;  /* 0x0001a00401007387 */ /* 0x000fe20000100800 */
[----:B--2---:R-:W-:Y:S01]  /*5ea40*/  VIADD R0, R0, UR18 ;  /* 0x0000001200007c36 */ /* 0x004fe20008000000 */
[----:B------:R-:W2:Y:S02]  /*5ea50*/  LDCU UR18, c[0x0][0x3b8] ;  /* 0x00007700ff1277ac */ /* 0x000ea40008000800 */
[----:B------:R3:W-:Y:S04]  /*5ea60*/  STL [R1+0x17c], R2 ;  /* 0x00017c0201007387 */ /* 0x0007e80000100800 */
[----:B------:R-:W2:Y:S01]  /*5ea70*/  LDL.LU R27, [R1+0xd80] ;  /* 0x000d8000011b7983 */ /* 0x000ea20000300800 */
[----:B---3--:R-:W-:-:S03]  /*5ea80*/  F2FP.SATFINITE.E4M3.F32.PACK_AB_MERGE_C R2, R24, R25, RZ ;  /* 0x000000191802723e */ /* 0x008fc600048070ff */
[----:B------:R3:W-:Y:S04]  /*5ea90*/  STL [R1+0xdd0], R0 ;  /* 0x000dd00001007387 */ /* 0x0007e80000100800 */
[----:B------:R4:W-:Y:S04]  /*5eaa0*/  STL [R1+0x138], R2 ;  /* 0x0001380201007387 */ /* 0x0009e80000100800 */
[----:B------:R-:W2:Y:S01]  /*5eab0*/  LDL.LU R26, [R1+0xd84] ;  /* 0x000d8400011a7983 */ /* 0x000ea20000300800 */
[----:B---3--:R-:W-:Y:S01]  /*5eac0*/  VIADD R0, R0, UR14 ;  /* 0x0000000e00007c36 */ /* 0x008fe20008000000 */
[----:B------:R-:W3:Y:S02]  /*5ead0*/  LDCU UR14, c[0x0][0x3b8] ;  /* 0x00007700ff0e77ac */ /* 0x000ee40008000800 */
[----:B------:R-:W3:Y:S04]  /*5eae0*/  LDL.LU R25, [R1+0xd88] ;  /* 0x000d880001197983 */ /* 0x000ee80000300800 */
[----:B------:R-:W3:Y:S01]  /*5eaf0*/  LDL.LU R24, [R1+0xd8c] ;  /* 0x000d8c0001187983 */ /* 0x000ee20000300800 */
[----:B----4-:R-:W-:-:S05]  /*5eb00*/  F2FP.SATFINITE.E4M3.F32.PACK_AB_MERGE_C R2, R14, R7, RZ ;  /* 0x000000070e02723e */ /* 0x010fca00048070ff */
[----:B------:R-:W-:Y:S01]  /*5eb10*/  STL [R1+0x144], R2 ;  /* 0x0001440201007387 */ /* 0x000fe20000100800 */
[----:B------:R-:W-:-:S05]  /*5eb20*/  F2FP.SATFINITE.E4M3.F32.PACK_AB_MERGE_C R17, R17, R15, RZ ;  /* 0x0000000f1111723e */ /* 0x000fca00048070ff */
[----:B------:R-:W-:Y:S01]  /*5eb30*/  STL [R1+0x2068], R17 ;  /* 0x0020681101007387 */ /* 0x000fe20000100800 */
[----:B------:R-:W-:-:S03]  /*5eb40*/  F2FP.SATFINITE.E4M3.F32.PACK_AB_MERGE_C R15, R13, R12, RZ ;  /* 0x0000000c0d0f723e */ /* 0x000fc600048070ff */
[----:B------:R4:W-:Y:S04]  /*5eb50*/  STL [R1+0xdc0], R0 ;  /* 0x000dc00001007387 */ /* 0x0009e80000100800 */
[----:B------:R-:W-:Y:S01]  /*5eb60*/  STL [R1+0x206c], R15 ;  /* 0x00206c0f01007387 */ /* 0x000fe20000100800 */
[----:B----4-:R-:W-:Y:S01]  /*5eb70*/  VIADD R0, R0, UR20 ;  /* 0x0000001400007c36 */ /* 0x010fe20008000000 */
[----:B------:R-:W4:Y:S04]  /*5eb80*/  LDCU UR20, c[0x0][0x3b8] ;  /* 0x00007700ff1477ac */ /* 0x000f280008000800 */
[----:B------:R0:W-:Y:S01]  /*5eb90*/  STL [R1+0x5cc], R0 ;  /* 0x0005cc0001007387 */ /* 0x0001e20000100800 */
[----:B------:R-:W-:-:S02]  /*5eba0*/  F2FP.SATFINITE.E4M3.F32.PACK_AB_MERGE_C R4, R11, R10, RZ ;  /* 0x0000000a0b04723e */ /* 0x000fc400048070ff */
[----:B------:R-:W-:Y:S01]  /*5ebb0*/  F2FP.SATFINITE.E4M3.F32.PACK_AB_MERGE_C R2, R9, R8, RZ ;  /* 0x000000080902723e */ /* 0x000fe200048070ff */
[----:B0-----:R-:W-:Y:S02]  /*5ebc0*/  VIADD R0, R0, UR7 ;  /* 0x0000000700007c36 */ /* 0x001fe40008000000 */
[----:B------:R-:W-:Y:S01]  /*5ebd0*/  STL [R1+0xdc4], R4 ;  /* 0x000dc40401007387 */ /* 0x000fe20000100800 */
[----:B------:R-:W0:Y:S03]  /*5ebe0*/  LDCU UR7, c[0x0][0x3b8] ;  /* 0x00007700ff0777ac */ /* 0x000e260008000800 */
[----:B------:R1:W-:Y:S01]  /*5ebf0*/  STL [R1+0xdb8], R2 ;  /* 0x000db80201007387 */ /* 0x0003e20000100800 */
[----:B------:R-:W-:-:S03]  /*5ec00*/  F2FP.SATFINITE.E4M3.F32.PACK_AB_MERGE_C R3, R5, R3, RZ ;  /* 0x000000030503723e */ /* 0x000fc600048070ff */
[----:B------:R0:W-:Y:S01]  /*5ec10*/  STL [R1+0xdb0], R0 ;  /* 0x000db00001007387 */ /* 0x0001e20000100800 */
[----:B-1----:R-:W-:-:S03]  /*5ec20*/  F2FP.SATFINITE.E4M3.F32.PACK_AB_MERGE_C R2, R22, R23, RZ ;  /* 0x000000171602723e */ /* 0x002fc600048070ff */
[----:B------:R1:W-:Y:S01]  /*5ec30*/  STL [R1+0xdb4], R3 ;  /* 0x000db40301007387 */ /* 0x0003e20000100800 */
[----:B0-----:R-:W-:-:S03]  /*5ec40*/  VIADD R0, R0, UR36 ;  /* 0x0000002400007c36 */ /* 0x001fc60008000000 */
[----:B------:R0:W-:Y:S01]  /*5ec50*/  STL [R1+0xda8], R2 ;  /* 0x000da80201007387 */ /* 0x0001e20000100800 */
[----:B------:R-:W2:Y:S01]  /*5ec60*/  LDCU UR36, c[0x0][0x3b8] ;  /* 0x00007700ff2477ac */ /* 0x000ea20008000800 */
[----:B-1----:R-:W-:Y:S02]  /*5ec70*/  F2FP.SATFINITE.E4M3.F32.PACK_AB_MERGE_C R3, R20, R21, RZ ;  /* 0x000000151403723e */ /* 0x002fe400048070ff */
[----:B------:R1:W-:Y:S01]  /*5ec80*/  STL [R1+0xda0], R0 ;  /* 0x000da00001007387 */ /* 0x0003e20000100800 */
[----:B0-----:R-:W-:-:S03]  /*5ec90*/  F2FP.SATFINITE.E4M3.F32.PACK_AB_MERGE_C R2, R18, R19, RZ ;  /* 0x000000131202723e */ /* 0x001fc600048070ff */
[----:B------:R2:W-:Y:S04]  /*5eca0*/  STL [R1+0xda4], R3 ;  /* 0x000da40301007387 */ /* 0x0005e80000100800 */
[----:B------:R-:W4:Y:S04]  /*5ecb0*/  LDL.LU R17, [R1+0xd70] ;  /* 0x000d700001117983 */ /* 0x000f280000300800 */
[----:B------:R-:W-:Y:S04]  /*5ecc0*/  STL [R1+0xd98], R2 ;  /* 0x000d980201007387 */ /* 0x000fe80000100800 */
        /* <DEDUP_REMOVED lines=8> */
[----:B------:R-:W0:Y:S04]  /*5ed50*/  LDCU UR48, c[0x0][0x3b8] ;  /* 0x00007700ff3077ac */ /* 0x000e280008000800 */
[----:B------:R1:W-:Y:S01]  /*5ed60*/  STL [R1+0xd90], R0 ;  /* 0x000d900001007387 */ /* 0x0003e20000100800 */
[----:B--2---:R-:W-:Y:S01]  /*5ed70*/  F2FP.SATFINITE.E4M3.F32.PACK_AB_MERGE_C R3, R26, R27, RZ ;  /* 0x0000001b1a03723e */ /* 0x004fe200048070ff */
[----:B-1----:R-:W-:Y:S01]  /*5ed80*/  VIADD R0, R0, UR52 ;  /* 0x0000003400007c36 */ /* 0x002fe20008000000 */
[----:B------:R-:W1:Y:S01]  /*5ed90*/  LDCU UR52, c[0x0][0x3b8] ;  /* 0x00007700ff3477ac */ /* 0x000e620008000800 */
[----:B---3--:R-:W-:-:S02]  /*5eda0*/  F2FP.SATFINITE.E4M3.F32.PACK_AB_MERGE_C R2, R24, R25, RZ ;  /* 0x000000191802723e */ /* 0x008fc400048070ff */
[----:B------:R2:W-:Y:S04]  /*5edb0*/  STL [R1+0xd94], R3 ;  /* 0x000d940301007387 */ /* 0x0005e80000100800 */
[----:B------:R-:W-:Y:S04]  /*5edc0*/  STL [R1+0x1fdc], R2 ;  /* 0x001fdc0201007387 */ /* 0x000fe80000100800 */
[----:B------:R-:W3:Y:S04]  /*5edd0*/  LDL.LU R4, [R1+0xd50] ;  /* 0x000d500001047983 */ /* 0x000ee80000300800 */
        /* <DEDUP_REMOVED lines=12> */
[----:B--2---:R-:W2:Y:S04]  /*5eea0*/  LDL.LU R3, [R1+0xd20] ;  /* 0x000d200001037983 */ /* 0x004ea80000300800 */
[----:B------:R-:W2:Y:S04]  /*5eeb0*/  LDL.LU R5, [R1+0xd24] ;  /* 0x000d240001057983 */ /* 0x000ea80000300800 */
[----:B------:R-:W2:Y:S04]  /*5eec0*/  LDL.LU R27, [R1+0xd28] ;  /* 0x000d2800011b7983 */ /* 0x000ea80000300800 */
[----:B------:R-:W2:Y:S01]  /*5eed0*/  LDL.LU R26, [R1+0xd2c] ;  /* 0x000d2c00011a7983 */ /* 0x000ea20000300800 */
[----:B0-----:R-:W-:Y:S01]  /*5eee0*/  VIADD R0, R0, UR54 ;  /* 0x0000003600007c36 */ /* 0x001fe20008000000 */
[----:B------:R-:W0:Y:S02]  /*5eef0*/  LDCU UR54, c[0x0][0x3b8] ;  /* 0x00007700ff3677ac */ /* 0x000e240008000800 */
[----:B------:R-:W2:Y:S04]  /*5ef00*/  LDL.LU R25, [R1+0xd10] ;  /* 0x000d100001197983 */ /* 0x000ea80000300800 */
[----:B------:R-:W2:Y:S01]  /*5ef10*/  LDL.LU R24, [R1+0xd14] ;  /* 0x000d140001187983 */ /* 0x000ea20000300800 */
[----:B----4-:R-:W-:-:S02]  /*5ef20*/  F2FP.SATFINITE.E4M3.F32.PACK_AB_MERGE_C R15, R29, R17, RZ ;  /* 0x000000111d0f723e */ /* 0x010fc400048070ff */
[----:B------:R-:W-:-:S03]  /*5ef30*/  F2FP.SATFINITE.E4M3.F32.PACK_AB_MERGE_C R2, R22, R23, RZ ;  /* 0x000000171602723e */ /* 0x000fc600048070ff */
[----:B------:R4:W-:Y:S04]  /*5ef40*/  STL [R1+0xd84], R15 ;  /* 0x000d840f01007387 */ /* 0x0009e80000100800 */
        /* <DEDUP_REMOVED lines=10> */
[----:B------:R-:W4:Y:S04]  /*5eff0*/  LDL.LU R21, [R1+0xd00] ;  /* 0x000d000001157983 */ /* 0x000f280000300800 */
[----:B------:R0:W-:Y:S04]  /*5f000*/  STL [R1+0xd60], R0 ;  /* 0x000d600001007387 */ /* 0x0001e80000100800 */
[----:B------:R-:W4:Y:S04]  /*5f010*/  LDL.LU R20, [R1+0xd04] ;  /* 0x000d040001147983 */ /* 0x000f280000300800 */
[----:B------:R-:W4:Y:S04]  /*5f020*/  LDL.LU R19, [R1+0xd08] ;  /* 0x000d080001137983 */ /* 0x000f280000300800 */
[----:B------:R-:W4:Y:S01]  /*5f030*/  LDL.LU R18, [R1+0xd0c] ;  /* 0x000d0c0001127983 */ /* 0x000f220000300800 */
[----:B0-----:R-:W-:Y:S01]  /*5f040*/  VIADD R0, R0, UR21 ;  /* 0x0000001500007c36 */ /* 0x001fe20008000000 */
[----:B------:R-:W0:Y:S01]  /*5f050*/  LDCU UR21, c[0x0][0x3b8] ;  /* 0x00007700ff1577ac */ /* 0x000e220008000800 */
[----:B---3--:R-:W-:-:S05]  /*5f060*/  F2FP.SATFINITE.E4M3.F32.PACK_AB_MERGE_C R4, R6, R4, RZ ;  /* 0x000000040604723e */ /* 0x008fca00048070ff */
[----:B------:R3:W-:Y:S01]  /*5f070*/  STL [R1+0xd64], R4 ;  /* 0x000d640401007387 */ /* 0x0007e20000100800 */
[----:B------:R-:W-:-:S05]  /*5f080*/  F2FP.SATFINITE.E4M3.F32.PACK_AB_MERGE_C R2, R28, R16, RZ ;  /* 0x000000101c02723e */ /* 0x000fca00048070ff */
[----:B------:R0:W-:Y:S01]  /*5f090*/  STL [R1+0xd58], R2 ;  /* 0x000d580201007387 */ /* 0x0001e20000100800 */
[----:B---3--:R-:W-:-:S03]  /*5f0a0*/  F2FP.SATFINITE.E4M3.F32.PACK_AB_MERGE_C R4, R14, R7, RZ ;  /* 0x000000070e04723e */ /* 0x008fc600048070ff */
[----:B------:R3:W-:Y:S01]  /*5f0b0*/  STL [R1+0xd50], R0 ;  /* 0x000d500001007387 */ /* 0x0007e20000100800 */
[----:B0-----:R-:W-:-:S03]  /*5f0c0*/  F2FP.SATFINITE.E4M3.F32.PACK_AB_MERGE_C R2, R13, R12, RZ ;  /* 0x0000000c0d02723e */ /* 0x001fc600048070ff */
[----:B------:R0:W-:Y:S01]  /*5f0d0*/  STL [R1+0xd54], R4 ;  /* 0x000d540401007387 */ /* 0x0001e20000100800 */
[----:B---3--:R-:W-:Y:S01]  /*5f0e0*/  VIADD R0, R0, UR58 ;  /* 0x0000003a00007c36 */ /* 0x008fe20008000000 */
[----:B------:R-:W3:Y:S02]  /*5f0f0*/  LDCU UR58, c[0x0][0x3b8] ;  /* 0x00007700ff3a77ac */ /* 0x000ee40008000800 */
[----:B------:R1:W-:Y:S01]  /*5f100*/  STL [R1+0xd48], R2 ;  /* 0x000d480201007387 */ /* 0x0003e20000100800 */
[----:B0-----:R-:W-:-:S03]  /*5f110*/  F2FP.SATFINITE.E4M3.F32.PACK_AB_MERGE_C R4, R11, R10, RZ ;  /* 0x0000000a0b04723e */ /* 0x001fc600048070ff */
[----:B------:R0:W-:Y:S01]  /*5f120*/  STL [R1+0xd40], R0 ;  /* 0x000d400001007387 */ /* 0x0001e20000100800 */
[----:B-1----:R-:W-:-:S03]  /*5f130*/  F2FP.SATFINITE.E4M3.F32.PACK_AB_MERGE_C R2, R9, R8, RZ ;  /* 0x000000080902723e */ /* 0x002fc600048070ff */
[----:B------:R-:W-:Y:S04]  /*5f140*/  STL [R1+0xd44], R4 ;  /* 0x000d440401007387 */ /* 0x000fe80000100800 */
[----:B------:R1:W-:Y:S01]  /*5f150*/  STL [R1+0xd38], R2 ;  /* 0x000d380201007387 */ /* 0x0003e20000100800 */
[----:B0-----:R-:W-:Y:S01]  /*5f160*/  VIADD R0, R0, UR34 ;  /* 0x0000002200007c36 */ /* 0x001fe20008000000 */
[----:B------:R-:W0:Y:S01]  /*5f170*/  LDCU UR34, c[0x0][0x3b8] ;  /* 0x00007700ff2277ac */ /* 0x000e220008000800 */
[----:B--2---:R-:W-:-:S03]  /*5f180*/  F2FP.SATFINITE.E4M3.F32.PACK_AB_MERGE_C R3, R5, R3, RZ ;  /* 0x000000030503723e */ /* 0x004fc600048070ff */
[----:B------:R2:W-:Y:S01]  /*5f190*/  STL [R1+0xd30], R0 ;  /* 0x000d300001007387 */ /* 0x0005e20000100800 */
[----:B-1----:R-:W-:-:S03]  /*5f1a0*/  F2FP.SATFINITE.E4M3.F32.PACK_AB_MERGE_C R2, R26, R27, RZ ;  /* 0x0000001b1a02723e */ /* 0x002fc600048070ff */
[----:B------:R-:W-:Y:S01]  /*5f1b0*/  STL [R1+0xd34], R3 ;  /* 0x000d340301007387 */ /* 0x000fe20000100800 */
[----:B--2---:R-:W-:-:S03]  /*5f1c0*/  VIADD R0, R0, UR57 ;  /* 0x0000003900007c36 */ /* 0x004fc60008000000 */
[----:B------:R1:W-:Y:S01]  /*5f1d0*/  STL [R1+0xd28], R2 ;  /* 0x000d280201007387 */ /* 0x0003e20000100800 */
[----:B------:R-:W2:Y:S03]  /*5f1e0*/  LDCU UR57, c[0x0][0x3b8] ;  /* 0x00007700ff3977ac */ /* 0x000ea60008000800 */
[----:B------:R-:W2:Y:S01]  /*5f1f0*/  LDL.LU R17, [R1+0xcf0] ;  /* 0x000cf00001117983 */ /* 0x000ea20000300800 */
[----:B-1----:R-:W-:-:S03]  /*5f200*/  F2FP.SATFINITE.E4M3.F32.PACK_AB_MERGE_C R2, R24, R25, RZ ;  /* 0x000000191802723e */ /* 0x002fc600048070ff */
[----:B------:R1:W-:Y:S04]  /*5f210*/  STL [R1+0xd20], R0 ;  /* 0x000d200001007387 */ /* 0x0003e80000100800 */
[----:B------:R4:W-:Y:S04]  /*5f220*/  STL [R1+0xd24], R2 ;  /* 0x000d240201007387 */ /* 0x0009e80000100800 */
[----:B------:R-:W2:Y:S04]  /*5f230*/  LDL.LU R29, [R1+0xcf4] ;  /* 0x000cf400011d7983 */ /* 0x000ea80000300800 */
[----:B------:R-:W3:Y:S04]  /*5f240*/  LDL.LU R3, [R1+0xcf8] ;  /* 0x000cf80001037983 */ /* 0x000ee80000300800 */
[----:B------:R-:W3:Y:S01]  /*5f250*/  LDL.LU R5, [R1+0xcfc] ;  /* 0x000cfc0001057983 */ /* 0x000ee20000300800 */
[----:B-1----:R-:W-:Y:S01]  /*5f260*/  VIADD R0, R0, UR49 ;  /* 0x0000003100007c36 */ /* 0x002fe20008000000 */
[----:B------:R-:W1:Y:S02]  /*5f270*/  LDCU UR49, c[0x0][0x3b8] ;  /* 0x00007700ff3177ac */ /* 0x000e640008000800 */
[----:B------:R-:W3:Y:S04]  /*5f280*/  LDL.LU R27, [R1+0xce0] ;  /* 0x000ce000011b7983 */ /* 0x000ee80000300800 */
[----:B------:R-:W3:Y:S04]  /*5f290*/  LDL.LU R26, [R1+0xce4] ;  /* 0x000ce400011a7983 */ /* 0x000ee80000300800 */
[----:B------:R-:W3:Y:S04]  /*5f2a0*/  LDL.LU R25, [R1+0xce8] ;  /* 0x000ce80001197983 */ /* 0x000ee80000300800 */
[----:B------:R-:W3:Y:S01]  /*5f2b0*/  LDL.LU R24, [R1+0xcec] ;  /* 0x000cec0001187983 */ /* 0x000ee20000300800 */
[----:B----4-:R-:W-:-:S05]  /*5f2c0*/  F2FP.SATFINITE.E4M3.F32.PACK_AB_MERGE_C R2, R22, R23, RZ ;  /* 0x000000171602723e */ /* 0x010fca00048070ff */
[----:B------:R4:W-:Y:S01]  /*5f2d0*/  STL [R1+0xd18], R2 ;  /* 0x000d180201007387 */ /* 0x0009e20000100800 */
[----:B------:R-:W-:-:S03]  /*5f2e0*/  F2FP.SATFINITE.E4M3.F32.PACK_AB_MERGE_C R4, R20, R21, RZ ;  /* 0x000000151404723e */ /* 0x000fc600048070ff */
[----:B------:R0:W-:Y:S01]  /*5f2f0*/  STL [R1+0xd10], R0 ;  /* 0x000d100001007387 */ /* 0x0001e20000100800 */
[----:B----4-:R-:W-:-:S03]  /*5f300*/  F2FP.SATFINITE.E4M3.F32.PACK_AB_MERGE_C R2, R18, R19, RZ ;  /* 0x000000131202723e */ /* 0x010fc600048070ff */
[----:B------:R4:W-:Y:S01]  /*5f310*/  STL [R1+0xd14], R4 ;  /* 0x000d140401007387 */ /* 0x0009e20000100800 */
[----:B0-----:R-:W-:Y:S01]  /*5f320*/  VIADD R0, R0, UR44 ;  /* 0x0000002c00007c36 */ /* 0x001fe20008000000 */
[----:B------:R-:W0:Y:S02]  /*5f330*/  LDCU UR44, c[0x0][0x3b8] ;  /* 0x00007700ff2c77ac */ /* 0x000e240008000800 */
[----:B------:R-:W-:Y:S04]  /*5f340*/  STL [R1+0xd08], R2 ;  /* 0x000d080201007387 */ /* 0x000fe80000100800 */
[----:B----4-:R-:W4:Y:S04]  /*5f350*/  LDL.LU R4, [R1+0xcd0] ;  /* 0x000cd00001047983 */ /* 0x010f280000300800 */
        /* <DEDUP_REMOVED lines=18> */
[----:B0-----:R-:W-:Y:S01]  /*5f480*/  VIADD R0, R0, UR33 ;  /* 0x0000002100007c36 */ /* 0x001fe20008000000 */
[----:B------:R-:W0:Y:S01]  /*5f490*/  LDCU UR33, c[0x0][0x3b8] ;  /* 0x00007700ff2177ac */ /* 0x000e220008000800 */
[----:B--2---:R-:W-:-:S02]  /*5f4a0*/  F2FP.SATFINITE.E4M3.F32.PACK_AB_MERGE_C R15, R29, R17, RZ ;  /* 0x000000111d0f723e */ /* 0x004fc400048070ff */
[----:B---3--:R-:W-:-:S03]  /*5f4b0*/  F2FP.SATFINITE.E4M3.F32.PACK_AB_MERGE_C R2, R5, R3, RZ ;  /* 0x000000030502723e */ /* 0x008fc600048070ff */
[----:B------:R-:W-:Y:S04]  /*5f4c0*/  STL [R1+0xd04], R15 ;  /* 0x000d040f01007387 */ /* 0x000fe80000100800 */
[----:B------:R2:W-:Y:S01]  /*5f4d0*/  STL [R1+0xcf8], R2 ;  /* 0x000cf80201007387 */ /* 0x0005e20000100800 */
[----:B------:R-:W-:-:S03]  /*5f4e0*/  F2FP.SATFINITE.E4M3.F32.PACK_AB_MERGE_C R3, R26, R27, RZ ;  /* 0x0000001b1a03723e */ /* 0x000fc600048070ff */
[----:B------:R3:W-:Y:S01]  /*5f4f0*/  STL [R1+0xcf0], R0 ;  /* 0x000cf00001007387 */ /* 0x0007e20000100800 */
[----:B--2---:R-:W-:-:S03]  /*5f500*/  F2FP.SATFINITE.E4M3.F32.PACK_AB_MERGE_C R2, R24, R25, RZ ;  /* 0x000000191802723e */ /* 0x004fc600048070ff */
[----:B------:R2:W-:Y:S01]  /*5f510*/  STL [R1+0xcf4], R3 ;  /* 0x000cf40301007387 */ /* 0x0005e20000100800 */
[----:B---3--:R-:W-:Y:S01]  /*5f520*/  VIADD R0, R0, UR60 ;  /* 0x0000003c00007c36 */ /* 0x008fe20008000000 */
[----:B------:R-:W3:Y:S02]  /*5f530*/  LDCU UR60, c[0x0][0x3b8] ;  /* 0x00007700ff3c77ac */ /* 0x000ee40008000800 */
[----:B------:R-:W-:Y:S04]  /*5f540*/  STL [R1+0xce4], R2 ;  /* 0x000ce40201007387 */ /* 0x000fe80000100800 */
[----:B--2---:R-:W2:Y:S04]  /*5f550*/  LDL.LU R3, [R1+0xc98] ;  /* 0x000c980001037983 */ /* 0x004ea80000300800 */
[----:B------:R-:W2:Y:S04]  /*5f560*/  LDL.LU R5, [R1+0xc9c] ;  /* 0x000c9c0001057983 */ /* 0x000ea80000300800 */
[----:B------:R-:W3:Y:S04]  /*5f570*/  LDL.LU R27, [R1+0xc80] ;  /* 0x000c8000011b7983 */ /* 0x000ee80000300800 */
[----:B------:R0:W-:Y:S04]  /*5f580*/  STL [R1+0xce0], R0 ;  /* 0x000ce00001007387 */ /* 0x0001e80000100800 */
[----:B------:R-:W3:Y:S04]  /*5f590*/  LDL.LU R26, [R1+0xc84] ;  /* 0x000c8400011a7983 */ /* 0x000ee80000300800 */
[----:B------:R-:W3:Y:S01]  /*5f5a0*/  LDL.LU R25, [R1+0xc88] ;  /* 0x000c880001197983 */ /* 0x000ee20000300800 */
[----:B0-----:R-:W-:Y:S01]  /*5f5b0*/  VIADD R0, R0, UR46 ;  /* 0x0000002e00007c36 */ /* 0x001fe20008000000 */
[----:B------:R-:W0:Y:S02]  /*5f5c0*/  LDCU UR46, c[0x0][0x3b8] ;  /* 0x00007700ff2e77ac */ /* 0x000e240008000800 */
[----:B------:R-:W3:Y:S01]  /*5f5d0*/  LDL.LU R24, [R1+0xc8c] ;  /* 0x000c8c0001187983 */ /* 0x000ee20000300800 */
[----:B----4-:R-:W-:-:S05]  /*5f5e0*/  F2FP.SATFINITE.E4M3.F32.PACK_AB_MERGE_C R4, R6, R4, RZ ;  /* 0x000000040604723e */ /* 0x010fca00048070ff */
[----:B------:R4:W-:Y:S01]  /*5f5f0*/  STL [R1+0x5c8], R4 ;  /* 0x0005c80401007387 */ /* 0x0009e20000100800 */
[----:B------:R-:W-:-:S05]  /*5f600*/  F2FP.SATFINITE.E4M3.F32.PACK_AB_MERGE_C R2, R28, R16, RZ ;  /* 0x000000101c02723e */ /* 0x000fca00048070ff */
[----:B------:R0:W-:Y:S01]  /*5f610*/  STL [R1+0xcd4], R2 ;  /* 0x000cd40201007387 */ /* 0x0001e20000100800 */
[----:B----4-:R-:W-:-:S03]  /*5f620*/  F2FP.SATFINITE.E4M3.F32.PACK_AB_MERGE_C R4, R14, R7, RZ ;  /* 0x000000070e04723e */ /* 0x010fc600048070ff */
[----:B------:R4:W-:Y:S01]  /*5f630*/  STL [R1+0xcd0], R0 ;  /* 0x000cd00001007387 */ /* 0x0009e20000100800 */
[----:B0-----:R-:W-:-:S03]  /*5f640*/  F2FP.SATFINITE.E4M3.F32.PACK_AB_MERGE_C R2, R13, R12, RZ ;  /* 0x0000000c0d02723e */ /* 0x001fc600048070ff */
[----:B------:R0:W-:Y:S01]  /*5f650*/  STL [R1+0x5c4], R4 ;  /* 0x0005c40401007387 */ /* 0x0001e20000100800 */
[----:B----4-:R-:W-:Y:S01]  /*5f660*/  VIADD R0, R0, UR43 ;  /* 0x0000002b00007c36 */ /* 0x010fe20008000000 */
[----:B------:R-:W4:Y:S02]  /*5f670*/  LDCU UR43, c[0x0][0x3b8] ;  /* 0x00007700ff2b77ac */ /* 0x000f240008000800 */
[----:B------:R1:W-:Y:S01]  /*5f680*/  STL [R1+0x5c0], R2 ;  /* 0x0005c00201007387 */ /* 0x0003e20000100800 */
[----:B0-----:R-:W-:-:S03]  /*5f690*/  F2FP.SATFINITE.E4M3.F32.PACK_AB_MERGE_C R4, R11, R10, RZ ;  /* 0x0000000a0b04723e */ /* 0x001fc600048070ff */
[----:B------:R0:W-:Y:S01]  /*5f6a0*/  STL [R1+0xcc0], R0 ;  /* 0x000cc00001007387 */ /* 0x0001e20000100800 */
[----:B-1----:R-:W-:-:S03]  /*5f6b0*/  F2FP.SATFINITE.E4M3.F32.PACK_AB_MERGE_C R2, R9, R8, RZ ;  /* 0x000000080902723e */ /* 0x002fc600048070ff */
[----:B------:R1:W-:Y:S04]  /*5f6c0*/  STL [R1+0x544], R4 ;  /* 0x0005440401007387 */ /* 0x0003e80000100800 */
[----:B------:R1:W-:Y:S01]  /*5f6d0*/  STL [R1+0xcb4], R2 ;  /* 0x000cb40201007387 */ /* 0x0003e20000100800 */
[----:B0-----:R-:W-:Y:S01]  /*5f6e0*/  VIADD R0, R0, UR10 ;  /* 0x0000000a00007c36 */ /* 0x001fe20008000000 */
[----:B------:R-:W0:Y:S01]  /*5f6f0*/  LDCU UR10, c[0x0][0x3b8] ;  /* 0x00007700ff0a77ac */ /* 0x000e220008000800 */
[----:B-1----:R-:W-:-:S03]  /*5f700*/  F2FP.SATFINITE.E4M3.F32.PACK_AB_MERGE_C R4, R22, R23, RZ ;  /* 0x000000171604723e */ /* 0x002fc600048070ff */
[----:B------:R1:W-:Y:S01]  /*5f710*/  STL [R1+0xcb0], R0 ;  /* 0x000cb00001007387 */ /* 0x0003e20000100800 */
[----:B------:R-:W-:-:S03]  /*5f720*/  F2FP.SATFINITE.E4M3.F32.PACK_AB_MERGE_C R2, R20, R21, RZ ;  /* 0x000000151402723e */ /* 0x000fc600048070ff */
[----:B------:R-:W-:Y:S04]  /*5f730*/  STL [R1+0x508], R4 ;  /* 0x0005080401007387 */ /* 0x000fe80000100800 */
[----:B------:R0:W-:Y:S01]  /*5f740*/  STL [R1+0x504], R2 ;  /* 0x0005040201007387 */ /* 0x0001e20000100800 */
[----:B-1----:R-:W-:Y:S01]  /*5f750*/  VIADD R0, R0, UR15 ;  /* 0x0000000f00007c36 */ /* 0x002fe20008000000 */
[----:B------:R-:W1:Y:S02]  /*5f760*/  LDCU UR15, c[0x0][0x3b8] ;  /* 0x00007700ff0f77ac */ /* 0x000e640008000800 */
[----:B------:R-:W4:Y:S01]  /*5f770*/  LDL.LU R17, [R1+0xc70] ;  /* 0x000c700001117983 */ /* 0x000f220000300800 */
[----:B0-----:R-:W-:-:S03]  /*5f780*/  F2FP.SATFINITE.E4M3.F32.PACK_AB_MERGE_C R2, R18, R19, RZ ;  /* 0x000000131202723e */ /* 0x001fc600048070ff */
[----:B------:R0:W-:Y:S04]  /*5f790*/  STL [R1+0xca0], R0 ;  /* 0x000ca00001007387 */ /* 0x0001e80000100800 */
        /* <DEDUP_REMOVED lines=10> */
[----:B--2---:R-:W-:-:S05]  /*5f840*/  F2FP.SATFINITE.E4M3.F32.PACK_AB_MERGE_C R2, R5, R3, RZ ;  /* 0x000000030502723e */ /* 0x004fca00048070ff */
[----:B------:R2:W-:Y:S01]  /*5f850*/  STL [R1+0xc94], R2 ;  /* 0x000c940201007387 */ /* 0x0005e20000100800 */
[----:B---3--:R-:W-:-:S03]  /*5f860*/  F2FP.SATFINITE.E4M3.F32.PACK_AB_MERGE_C R3, R26, R27, RZ ;  /* 0x0000001b1a03723e */ /* 0x008fc600048070ff */
[----:B------:R3:W-:Y:S01]  /*5f870*/  STL [R1+0xc90], R0 ;  /* 0x000c900001007387 */ /* 0x0007e20000100800 */
[----:B--2---:R-:W-:-:S03]  /*5f880*/  F2FP.SATFINITE.E4M3.F32.PACK_AB_MERGE_C R2, R24, R25, RZ ;  /* 0x000000191802723e */ /* 0x004fc600048070ff */
[----:B------:R2:W-:Y:S01]  /*5f890*/  STL [R1+0x440], R3 ;  /* 0x0004400301007387 */ /* 0x0005e20000100800 */
[----:B---3--:R-:W-:Y:S01]  /*5f8a0*/  VIADD R0, R0, UR19 ;  /* 0x0000001300007c36 */ /* 0x008fe20008000000 */
[----:B------:R-:W3:Y:S02]  /*5f8b0*/  LDCU UR19, c[0x0][0x3b8] ;  /* 0x00007700ff1377ac */ /* 0x000ee40008000800 */
        /* <DEDUP_REMOVED lines=89> */
[----:B------:R-:W3:Y:S04]  /*5fe50*/  LDL.LU R27, [R1+0xbd0] ;  /* 0x000bd000011b7983 */ /* 0x000ee80000300800 */
[----:B------:R-:W3:Y:S04]  /*5fe60*/  LDL.LU R26, [R1+0xbd4] ;  /* 0x000bd400011a7983 */ /* 0x000ee80000300800 */
[----:B------:R-:W3:Y:S04]  /*5fe70*/  LDL.LU R16, [R1+0xbd8] ;  /* 0x000bd80001107983 */ /* 0x000ee80000300800 */
[----:B------:R0:W-:Y:S04]  /*5fe80*/  STL [R1+0xc00], R0 ;  /* 0x000c000001007387 */ /* 0x0001e80000100800 */
[----:B------:R-:W3:Y:S04]  /*5fe90*/  LDL.LU R28, [R1+0xbdc] ;  /* 0x000bdc00011c7983 */ /* 0x000ee80000300800 */
[----:B----4-:R-:W4:Y:S04]  /*5fea0*/  LDL.LU R7, [R1+0x5b0] ;  /* 0x0005b00001077983 */ /* 0x010f280000300800 */
        /* <DEDUP_REMOVED lines=22> */
[----:B------:R-:W-:Y:S01]  /*60010*/  STL [R1+0x108], R4 ;  /* 0x0001080401007387 */ /* 0x000fe20000100800 */
[----:B---3--:R-:W-:Y:S01]  /*60020*/  VIADD R0, R0, UR56 ;  /* 0x0000003800007c36 */ /* 0x008fe20008000000 */
[----:B------:R-:W2:Y:S02]  /*60030*/  LDCU UR56, c[0x0][0x3b8] ;  /* 0x00007700ff3877ac */ /* 0x000ea40008000800 */
[----:B------:R-:W-:Y:S04]  /*60040*/  STL [R1+0x104], R2 ;  /* 0x0001040201007387 */ /* 0x000fe80000100800 */
[----:B------:R-:W3:Y:S04]  /*60050*/  LDL.LU R8, [R1+0xba8] ;  /* 0x000ba80001087983 */ /* 0x000ee80000300800 */
[----:B------:R-:W3:Y:S04]  /*60060*/  LDL.LU R9, [R1+0xbac] ;  /* 0x000bac0001097983 */ /* 0x000ee80000300800 */
[----:B------:R-:W2:Y:S04]  /*60070*/  LDL.LU R3, [R1+0xb90] ;  /* 0x000b900001037983 */ /* 0x000ea80000300800 */
[----:B------:R0:W-:Y:S04]  /*60080*/  STL [R1+0xbe0], R0 ;  /* 0x000be00001007387 */ /* 0x0001e80000100800 */
[----:B------:R-:W2:Y:S01]  /*60090*/  LDL.LU R5, [R1+0xb94] ;  /* 0x000b940001057983 */ /* 0x000ea20000300800 */
[----:B0-----:R-:W-:Y:S01]  /*600a0*/  VIADD R0, R0, UR21 ;  /* 0x0000001500007c36 */ /* 0x001fe20008000000 */
[----:B------:R-:W0:Y:S01]  /*600b0*/  LDCU UR21, c[0x0][0x3b8] ;  /* 0x00007700ff1577ac */ /* 0x000e220008000800 */
[----:B------:R-:W-:-:S02]  /*600c0*/  F2FP.SATFINITE.E4M3.F32.PACK_AB_MERGE_C R2, R26, R27, RZ ;  /* 0x0000001b1a02723e */ /* 0x000fc400048070ff */
[----:B------:R-:W2:Y:S04]  /*600d0*/  LDL.LU R27, [R1+0xb98] ;  /* 0x000b9800011b7983 */ /* 0x000ea80000300800 */
[----:B------:R-:W2:Y:S04]  /*600e0*/  LDL.LU R26, [R1+0xb9c] ;  /* 0x000b9c00011a7983 */ /* 0x000ea80000300800 */
[----:B------:R0:W-:Y:S02]  /*600f0*/  STL [R1+0xdc], R2 ;  /* 0x0000dc0201007387 */ /* 0x0001e40000100800 */
[----:B0-----:R-:W-:-:S02]  /*60100*/  F2FP.SATFINITE.E4M3.F32.PACK_AB_MERGE_C R2, R28, R16, RZ ;  /* 0x000000101c02723e */ /* 0x001fc400048070ff */
[----:B----4-:R-:W-:-:S03]  /*60110*/  F2FP.SATFINITE.E4M3.F32.PACK_AB_MERGE_C R4, R14, R7, RZ ;  /* 0x000000070e04723e */ /* 0x010fc600048070ff */
[----:B------:R0:W-:Y:S04]  /*60120*/  STL [R1+0xcc8], R2 ;  /* 0x000cc80201007387 */ /* 0x0001e80000100800 */
[----:B------:R4:W-:Y:S01]  /*60130*/  STL [R1+0xbd0], R0 ;  /* 0x000bd00001007387 */ /* 0x0009e20000100800 */
[----:B0-----:R-:W-:-:S03]  /*60140*/  F2FP.SATFINITE.E4M3.F32.PACK_AB_MERGE_C R2, R13, R12, RZ ;  /* 0x0000000c0d02723e */ /* 0x001fc600048070ff */
[----:B------:R0:W-:Y:S01]  /*60150*/  STL [R1+0xc4], R4 ;  /* 0x0000c40401007387 */ /* 0x0001e20000100800 */
[----:B----4-:R-:W-:-:S03]  /*60160*/  VIADD R0, R0, UR58 ;  /* 0x0000003a00007c36 */ /* 0x010fc60008000000 */
[----:B------:R4:W-:Y:S01]  /*60170*/  STL [R1+0xc0], R2 ;  /* 0x0000c00201007387 */ /* 0x0009e20000100800 */
[----:B------:R-:W1:Y:S01]  /*60180*/  LDCU UR58, c[0x0][0x3b8] ;  /* 0x00007700ff3a77ac */ /* 0x000e620008000800 */
[----:B0-----:R-:W-:Y:S02]  /*60190*/  F2FP.SATFINITE.E4M3.F32.PACK_AB_MERGE_C R4, R11, R10, RZ ;  /* 0x0000000a0b04723e */ /* 0x001fe400048070ff */
[----:B------:R0:W-:Y:S01]  /*601a0*/  STL [R1+0xbd4], R0 ;  /* 0x000bd40001007387 */ /* 0x0001e20000100800 */
[----:B----4-:R-:W-:-:S03]  /*601b0*/  F2FP.SATFINITE.E4M3.F32.PACK_AB_MERGE_C R2, R24, R25, RZ ;  /* 0x000000191802723e */ /* 0x010fc600048070ff */
[----:B------:R4:W-:Y:S04]  /*601c0*/  STL [R1+0xbd8], R4 ;  /* 0x000bd80401007387 */ /* 0x0009e80000100800 */
[----:B------:R1:W-:Y:S01]  /*601d0*/  STL [R1+0xbc8], R2 ;  /* 0x000bc80201007387 */ /* 0x0003e20000100800 */
[----:B0-----:R-:W-:Y:S01]  /*601e0*/  VIADD R0, R0, UR34 ;  /* 0x0000002200007c36 */ /* 0x001fe20008000000 */
[----:B------:R-:W0:Y:S01]  /*601f0*/  LDCU UR34, c[0x0][0x3b8] ;  /* 0x00007700ff2277ac */ /* 0x000e220008000800 */
[----:B----4-:R-:W-:-:S03]  /*60200*/  F2FP.SATFINITE.E4M3.F32.PACK_AB_MERGE_C R4, R22, R23, RZ ;  /* 0x000000171604723e */ /* 0x010fc600048070ff */
[----:B------:R4:W-:Y:S01]  /*60210*/  STL [R1+0xbc0], R0 ;  /* 0x000bc00001007387 */ /* 0x0009e20000100800 */
[----:B-1----:R-:W-:-:S03]  /*60220*/  F2FP.SATFINITE.E4M3.F32.PACK_AB_MERGE_C R2, R20, R21, RZ ;  /* 0x000000151402723e */ /* 0x002fc600048070ff */
[----:B------:R-:W-:Y:S04]  /*60230*/  STL [R1+0xbc4], R4 ;  /* 0x000bc40401007387 */ /* 0x000fe80000100800 */
[----:B------:R1:W-:Y:S01]  /*60240*/  STL [R1+0xbb8], R2 ;  /* 0x000bb80201007387 */ /* 0x0003e20000100800 */
[----:B----4-:R-:W-:Y:S01]  /*60250*/  VIADD R0, R0, UR57 ;  /* 0x0000003900007c36 */ /* 0x010fe20008000000 */
[----:B------:R-:W4:Y:S02]  /*60260*/  LDCU UR57, c[0x0][0x3b8] ;  /* 0x00007700ff3977ac */ /* 0x000f240008000800 */
[----:B------:R-:W4:Y:S01]  /*60270*/  LDL.LU R25, [R1+0xb80] ;  /* 0x000b800001197983 */ /* 0x000f220000300800 */
[----:B-1----:R-:W-:-:S03]  /*60280*/  F2FP.SATFINITE.E4M3.F32.PACK_AB_MERGE_C R2, R18, R19, RZ ;  /* 0x000000131202723e */ /* 0x002fc600048070ff */
        /* <DEDUP_REMOVED lines=11> */
[----:B---3--:R-:W-:-:S05]  /*60340*/  F2FP.SATFINITE.E4M3.F32.PACK_AB_MERGE_C R2, R9, R8, RZ ;  /* 0x000000080902723e */ /* 0x008fca00048070ff */
[----:B------:R-:W-:Y:S01]  /*60350*/  STL [R1+0xba8], R2 ;  /* 0x000ba80201007387 */ /* 0x000fe20000100800 */
[----:B--2---:R-:W-:-:S05]  /*60360*/  F2FP.SATFINITE.E4M3.F32.PACK_AB_MERGE_C R28, R5, R3, RZ ;  /* 0x00000003051c723e */ /* 0x004fca00048070ff */
[----:B------:R-:W-:Y:S04]  /*60370*/  STL [R1+0x1fe0], R28 ;  /* 0x001fe01c01007387 */ /* 0x000fe80000100800 */
[----:B------:R2:W-:Y:S02]  /*60380*/  STL [R1+0xba0], R0 ;  /* 0x000ba00001007387 */ /* 0x0005e40000100800 */
[----:B--2---:R-:W-:Y:S01]  /*60390*/  VIADD R0, R0, UR44 ;  /* 0x0000002c00007c36 */ /* 0x004fe20008000000 */
[----:B------:R-:W2:Y:S01]  /*603a0*/  LDCU UR44, c[0x0][0x3b8] ;  /* 0x00007700ff2c77ac */ /* 0x000ea20008000800 */
[----:B------:R-:W-:-:S05]  /*603b0*/  F2FP.SATFINITE.E4M3.F32.PACK_AB_MERGE_C R3, R26, R27, RZ ;  /* 0x0000001b1a03723e */ /* 0x000fca00048070ff */
[----:B------:R-:W-:Y:S04]  /*603c0*/  STL [R1+0x1fe4], R3 ;  /* 0x001fe40301007387 */ /* 0x000fe80000100800 */
[----:B------:R-:W3:Y:S04]  /*603d0*/  LDL.LU R17, [R1+0xb60] ;  /* 0x000b600001117983 */ /* 0x000ee80000300800 */
[----:B------:R-:W3:Y:S04]  /*603e0*/  LDL.LU R29, [R1+0xb64] ;  /* 0x000b6400011d7983 */ /* 0x000ee80000300800 */
        /* <DEDUP_REMOVED lines=14> */
[----:B0-----:R-:W-:Y:S01]  /*604d0*/  VIADD R0, R0, UR33 ;  /* 0x0000002100007c36 */ /* 0x001fe20008000000 */
[----:B------:R-:W0:Y:S02]  /*604e0*/  LDCU UR33, c[0x0][0x3b8] ;  /* 0x00007700ff2177ac */ /* 0x000e240008000800 */
        /* <DEDUP_REMOVED lines=24> */
[----:B------:R3:W-:Y:S01]  /*60670*/  STL [R1+0xb74], R3 ;  /* 0x000b740301007387 */ /* 0x0007e20000100800 */
        /* <DEDUP_REMOVED lines=8> */
[----:B------:R0:W-:Y:S01]  /*60700*/  STL [R1+0xb58], R2 ;  /* 0x000b580201007387 */ /* 0x0001e20000100800 */
[----:B--2---:R-:W-:-:S03]  /*60710*/  F2FP.SATFINITE.E4M3.F32.PACK_AB_MERGE_C R3, R10, R13, RZ ;  /* 0x0000000d0a03723e */ /* 0x004fc600048070ff */
[----:B------:R2:W-:Y:S01]  /*60720*/  STL [R1+0xb50], R0 ;  /* 0x000b500001007387 */ /* 0x0005e20000100800 */
[----:B0-----:R-:W-:-:S03]  /*60730*/  F2FP.SATFINITE.E4M3.F32.PACK_AB_MERGE_C R2, R8, R11, RZ ;  /* 0x0000000b0802723e */ /* 0x001fc600048070ff */
[----:B------:R0:W-:Y:S04]  /*60740*/  STL [R1+0xb54], R3 ;  /* 0x000b540301007387 */ /* 0x0001e80000100800 */
[----:B------:R1:W-:Y:S01]  /*60750*/  STL [R1+0xb48], R2 ;  /* 0x000b480201007387 */ /* 0x0003e20000100800 */
[----:B--2---:R-:W-:Y:S01]  /*60760*/  VIADD R0, R0, UR10 ;  /* 0x0000000a00007c36 */ /* 0x004fe20008000000 */
[----:B------:R-:W2:Y:S01]  /*60770*/  LDCU UR10, c[0x0][0x3b8] ;  /* 0x00007700ff0a77ac */ /* 0x000ea20008000800 */
[----:B0-----:R-:W-:-:S03]  /*60780*/  F2FP.SATFINITE.E4M3.F32.PACK_AB_MERGE_C R3, R5, R9, RZ ;  /* 0x000000090503723e */ /* 0x001fc600048070ff */
[----:B------:R0:W-:Y:S01]  /*60790*/  STL [R1+0xb40], R0 ;  /* 0x000b400001007387 */ /* 0x0001e20000100800 */
[----:B-1----:R-:W-:-:S03]  /*607a0*/  F2FP.SATFINITE.E4M3.F32.PACK_AB_MERGE_C R2, R26, R27, RZ ;  /* 0x0000001b1a02723e */ /* 0x002fc600048070ff */
[----:B------:R-:W-:Y:S04]  /*607b0*/  STL [R1+0xb44], R3 ;  /* 0x000b440301007387 */ /* 0x000fe80000100800 */
[----:B------:R-:W-:Y:S01]  /*607c0*/  STL [R1+0xb38], R2 ;  /* 0x000b380201007387 */ /* 0x000fe20000100800 */
[----:B0-----:R-:W-:Y:S01]  /*607d0*/  VIADD R0, R0, UR15 ;  /* 0x0000000f00007c36 */ /* 0x001fe20008000000 */
[----:B------:R-:W0:Y:S02]  /*607e0*/  LDCU UR15, c[0x0][0x3b8] ;  /* 0x00007700ff0f77ac */ /* 0x000e240008000800 */
[----:B------:R-:W2:Y:S04]  /*607f0*/  LDL.LU R13, [R1+0xb00] ;  /* 0x000b0000010d7983 */ /* 0x000ea80000300800 */
[----:B------:R-:W2:Y:S04]  /*60800*/  LDL.LU R10, [R1+0xb04] ;  /* 0x000b0400010a7983 */ /* 0x000ea80000300800 */
[----:B------:R-:W3:Y:S04]  /*60810*/  LDL.LU R11, [R1+0xb08] ;  /* 0x000b0800010b7983 */ /* 0x000ee80000300800 */
[----:B------:R1:W-:Y:S04]  /*60820*/  STL [R1+0xb30], R0 ;  /* 0x000b300001007387 */ /* 0x0003e80000100800 */
[----:B------:R-:W3:Y:S04]  /*60830*/  LDL.LU R8, [R1+0xb0c] ;  /* 0x000b0c0001087983 */ /* 0x000ee80000300800 */
[----:B------:R-:W3:Y:S04]  /*60840*/  LDL.LU R9, [R1+0xaf0] ;  /* 0x000af00001097983 */ /* 0x000ee80000300800 */
[----:B------:R-:W3:Y:S04]  /*60850*/  LDL.LU R5, [R1+0xaf4] ;  /* 0x000af40001057983 */ /* 0x000ee80000300800 */
[----:B------:R-:W3:Y:S01]  /*60860*/  LDL.LU R27, [R1+0xaf8] ;  /* 0x000af800011b7983 */ /* 0x000ee20000300800 */
[----:B-1----:R-:W-:Y:S01]  /*60870*/  VIADD R0, R0, UR6 ;  /* 0x0000000600007c36 */ /* 0x002fe20008000000 */
[----:B------:R-:W1:Y:S02]  /*60880*/  LDCU UR6, c[0x0][0x3b8] ;  /* 0x00007700ff0677ac */ /* 0x000e640008000800 */
        /* <DEDUP_REMOVED lines=8> */
[----:B------:R-:W-:Y:S01]  /*60910*/  STL [R1+0x5bc], R3 ;  /* 0x0005bc0301007387 */ /* 0x000fe20000100800 */
[----:B----4-:R-:W-:Y:S01]  /*60920*/  VIADD R0, R0, UR19 ;  /* 0x0000001300007c36 */ /* 0x010fe20008000000 */
[----:B------:R-:W0:Y:S02]  /*60930*/  LDCU UR19, c[0x0][0x3b8] ;  /* 0x00007700ff1377ac */ /* 0x000e240008000800 */
[----:B------:R-:W-:Y:S04]  /*60940*/  STL [R1+0x5b8], R2 ;  /* 0x0005b80201007387 */ /* 0x000fe80000100800 */
        /* <DEDUP_REMOVED lines=37> */
[----:B------:R-:W2:Y:S01]  /*60ba0*/  LDL.LU R27, [R1+0xa98] ;  /* 0x000a9800011b7983 */ /* 0x000ea20000300800 */
[----:B0-----:R-:W-:Y:S01]  /*60bb0*/  VIADD R0, R0, UR14 ;  /* 0x0000000e00007c36 */ /* 0x001fe20008000000 */
[----:B------:R-:W0:Y:S02]  /*60bc0*/  LDCU UR14, c[0x0][0x3b8] ;  /* 0x00007700ff0e77ac */ /* 0x000e240008000800 */
[----:B------:R-:W2:Y:S01]  /*60bd0*/  LDL.LU R26, [R1+0xa9c] ;  /* 0x000a9c00011a7983 */ /* 0x000ea20000300800 */
        /* <DEDUP_REMOVED lines=20> */
[----:B----4-:R-:W-:-:S03]  /*60d20*/  F2FP.SATFINITE.E4M3.F32.PACK_AB_MERGE_C R2, R18, R19, RZ ;  /* 0x000000131202723e */ /* 0x010fc600048070ff */
[----:B------:R-:W-:Y:S04]  /*60d30*/  STL [R1+0x40c], R3 ;  /* 0x00040c0301007387 */ /* 0x000fe80000100800 */
[----:B------:R-:W-:Y:S01]  /*60d40*/  STL [R1+0x408], R2 ;  /* 0x0004080201007387 */ /* 0x000fe20000100800 */
[----:B-1----:R-:W-:Y:S01]  /*60d50*/  VIADD R0, R0, UR36 ;  /* 0x0000002400007c36 */ /* 0x002fe20008000000 */
[----:B------:R-:W1:Y:S02]  /*60d60*/  LDCU UR36, c[0x0][0x3b8] ;  /* 0x00007700ff2477ac */ /* 0x000e640008000800 */
        /* <DEDUP_REMOVED lines=94> */
[----:B------:R-:W3:Y:S01]  /*61350*/  LDL.LU R8, [R1+0x9f4] ;  /* 0x0009f40001087983 */ /* 0x000ee20000300800 */
[----:B-1----:R-:W-:Y:S01]  /*61360*/  VIADD R0, R0, UR49 ;  /* 0x0000003100007c36 */ /* 0x002fe20008000000 */
[----:B------:R-:W1:Y:S02]  /*61370*/  LDCU UR49, c[0x0][0x3b8] ;  /* 0x00007700ff3177ac */ /* 0x000e640008000800 */
[----:B------:R-:W3:Y:S04]  /*61380*/  LDL.LU R9, [R1+0x9f8] ;  /* 0x0009f80001097983 */ /* 0x000ee80000300800 */
        /* <DEDUP_REMOVED lines=32> */
[----:B------:R-:W-:Y:S01]  /*61590*/  STL [R1+0xd0], R3 ;  /* 0x0000d00301007387 */ /* 0x000fe20000100800 */
[----:B---3--:R-:W-:-:S05]  /*615a0*/  F2FP.SATFINITE.E4M3.F32.PACK_AB_MERGE_C R2, R10, R4, RZ ;  /* 0x000000040a02723e */ /* 0x008fca00048070ff */
[----:B------:R2:W-:Y:S04]  /*615b0*/  STL [R1+0xcc], R2 ;  /* 0x0000cc0201007387 */ /* 0x0005e80000100800 */
[----:B------:R-:W-:Y:S01]  /*615c0*/  STL [R1+0xad8], R0 ;  /* 0x000ad80001007387 */ /* 0x000fe20000100800 */
[----:B--2---:R-:W-:Y:S02]  /*615d0*/  F2FP.SATFINITE.E4M3.F32.PACK_AB_MERGE_C R2, R8, R11, RZ ;  /* 0x0000000b0802723e */ /* 0x004fe400048070ff */
[----:B------:R-:W-:-:S03]  /*615e0*/  F2FP.SATFINITE.E4M3.F32.PACK_AB_MERGE_C R3, R5, R9, RZ ;  /* 0x000000090503723e */ /* 0x000fc600048070ff */
[----:B------:R2:W-:Y:S04]  /*615f0*/  STL [R1+0xb0], R2 ;  /* 0x0000b00201007387 */ /* 0x0005e80000100800 */
[----:B------:R-:W-:Y:S04]  /*61600*/  STL [R1+0x9c], R3 ;  /* 0x00009c0301007387 */ /* 0x000fe80000100800 */
[----:B------:R-:W3:Y:S01]  /*61610*/  LDL.LU R10, [R1+0x9b0] ;  /* 0x0009b000010a7983 */ /* 0x000ee20000300800 */
[----:B--2---:R-:W-:Y:S01]  /*61620*/  VIADD R2, R0, UR60 ;  /* 0x0000003c00027c36 */ /* 0x004fe20008000000 */
[----:B------:R-:W2:Y:S02]  /*61630*/  LDCU UR60, c[0x0][0x3b8] ;  /* 0x00007700ff3c77ac */ /* 0x000ea40008000800 */
[----:B------:R-:W3:Y:S04]  /*61640*/  LDL.LU R11, [R1+0x9b4] ;  /* 0x0009b400010b7983 */ /* 0x000ee80000300800 */
[----:B------:R-:W2:Y:S04]  /*61650*/  LDL.LU R8, [R1+0x9b8] ;  /* 0x0009b80001087983 */ /* 0x000ea80000300800 */
[----:B------:R0:W-:Y:S04]  /*61660*/  STL [R1+0xadc], R2 ;  /* 0x000adc0201007387 */ /* 0x0001e80000100800 */
[----:B------:R-:W2:Y:S04]  /*61670*/  LDL.LU R9, [R1+0x9bc] ;  /* 0x0009bc0001097983 */ /* 0x000ea80000300800 */
[----:B------:R-:W2:Y:S04]  /*61680*/  LDL.LU R0, [R1+0x9a0] ;  /* 0x0009a00001007983 */ /* 0x000ea80000300800 */
[----:B------:R-:W2:Y:S01]  /*61690*/  LDL.LU R5, [R1+0x9a4] ;  /* 0x0009a40001057983 */ /* 0x000ea20000300800 */
[----:B0-----:R-:W-:Y:S01]  /*616a0*/  VIADD R2, R2, UR46 ;  /* 0x0000002e02027c36 */ /* 0x001fe20008000000 */
[----:B------:R-:W0:Y:S01]  /*616b0*/  LDCU UR46, c[0x0][0x3b8] ;  /* 0x00007700ff2e77ac */ /* 0x000e220008000800 */
[----:B----4-:R-:W-:-:S02]  /*616c0*/  F2FP.SATFINITE.E4M3.F32.PACK_AB_MERGE_C R3, R26, R27, RZ ;  /* 0x0000001b1a03723e */ /* 0x010fc400048070ff */
[----:B------:R-:W4:Y:S04]  /*616d0*/  LDL.LU R27, [R1+0x9a8] ;  /* 0x0009a800011b7983 */ /* 0x000f280000300800 */
[----:B------:R-:W4:Y:S04]  /*616e0*/  LDL.LU R26, [R1+0x9ac] ;  /* 0x0009ac00011a7983 */ /* 0x000f280000300800 */
[----:B------:R0:W-:Y:S02]  /*616f0*/  STL [R1+0x80], R3 ;  /* 0x0000800301007387 */ /* 0x0001e40000100800 */
[----:B0-----:R-:W-:-:S02]  /*61700*/  F2FP.SATFINITE.E4M3.F32.PACK_AB_MERGE_C R3, R16, R6, RZ ;  /* 0x000000061003723e */ /* 0x001fc400048070ff */
[----:B------:R-:W-:-:S03]  /*61710*/  F2FP.SATFINITE.E4M3.F32.PACK_AB_MERGE_C R4, R14, R7, RZ ;  /* 0x000000070e04723e */ /* 0x000fc600048070ff */
[----:B------:R0:W-:Y:S04]  /*61720*/  STL [R1+0x7c], R3 ;  /* 0x00007c0301007387 */ /* 0x0001e80000100800 */
[----:B------:R1:W-:Y:S01]  /*61730*/  STL [R1+0xae4], R2 ;  /* 0x000ae40201007387 */ /* 0x0003e20000100800 */
[----:B0-----:R-:W-:-:S03]  /*61740*/  F2FP.SATFINITE.E4M3.F32.PACK_AB_MERGE_C R3, R13, R12, RZ ;  /* 0x0000000c0d03723e */ /* 0x001fc600048070ff */
[----:B------:R0:W-:Y:S01]  /*61750*/  STL [R1+0x68], R4 ;  /* 0x0000680401007387 */ /* 0x0001e20000100800 */
[----:B-1----:R-:W-:-:S03]  /*61760*/  VIADD R2, R2, UR43 ;  /* 0x0000002b02027c36 */ /* 0x002fc60008000000 */
[----:B------:R1:W-:Y:S01]  /*61770*/  STL [R1+0x64], R3 ;  /* 0x0000640301007387 */ /* 0x0003e20000100800 */
[----:B------:R-:W2:Y:S01]  /*61780*/  LDCU UR43, c[0x0][0x3b8] ;  /* 0x00007700ff2b77ac */ /* 0x000ea20008000800 */
[----:B0-----:R-:W-:Y:S02]  /*61790*/  F2FP.SATFINITE.E4M3.F32.PACK_AB_MERGE_C R4, R24, R25, RZ ;  /* 0x000000191804723e */ /* 0x001fe400048070ff */
        /* <DEDUP_REMOVED lines=20> */
[----:B------:R-:W1:Y:S04]  /*618e0*/  LDCU UR15, c[0x0][0x3b8] ;  /* 0x00007700ff0f77ac */ /* 0x000e680008000800 */
[----:B------:R0:W-:Y:S02]  /*618f0*/  STL [R1+0xaf4], R2 ;  /* 0x000af40201007387 */ /* 0x0001e40000100800 */
[----:B0-----:R-:W-:Y:S01]  /*61900*/  VIADD R2, R2, UR6 ;  /* 0x0000000602027c36 */ /* 0x001fe20008000000 */
[----:B------:R-:W0:Y:S01]  /*61910*/  LDCU UR6, c[0x0][0x3b8] ;  /* 0x00007700ff0677ac */ /* 0x000e220008000800 */
[----:B---3--:R-:W-:-:S05]  /*61920*/  F2FP.SATFINITE.E4M3.F32.PACK_AB_MERGE_C R4, R11, R10, RZ ;  /* 0x0000000a0b04723e */ /* 0x008fca00048070ff */
[----:B------:R-:W-:Y:S01]  /*61930*/  STL [R1+0x9b0], R4 ;  /* 0x0009b00401007387 */ /* 0x000fe20000100800 */
[----:B--2---:R-:W-:Y:S02]  /*61940*/  F2FP.SATFINITE.E4M3.F32.PACK_AB_MERGE_C R3, R9, R8, RZ ;  /* 0x000000080903723e */ /* 0x004fe400048070ff */
[----:B------:R-:W-:-:S03]  /*61950*/  F2FP.SATFINITE.E4M3.F32.PACK_AB_MERGE_C R0, R5, R0, RZ ;  /* 0x000000000500723e */ /* 0x000fc600048070ff */
[----:B------:R-:W-:Y:S04]  /*61960*/  STL [R1+0x9b4], R3 ;  /* 0x0009b40301007387 */ /* 0x000fe80000100800 */
[----:B------:R4:W-:Y:S04]  /*61970*/  STL [R1+0x1fe8], R0 ;  /* 0x001fe80001007387 */ /* 0x0009e80000100800 */
[----:B------:R2:W-:Y:S04]  /*61980*/  STL [R1+0xaf8], R2 ;  /* 0x000af80201007387 */ /* 0x0005e80000100800 */
[----:B------:R-:W3:Y:S01]  /*61990*/  LDL.LU R17, [R1+0x970] ;  /* 0x0009700001117983 */ /* 0x000ee20000300800 */
[----:B----4-:R-:W-:Y:S01]  /*619a0*/  F2FP.SATFINITE.E4M3.F32.PACK_AB_MERGE_C R0, R26, R27, RZ ;  /* 0x0000001b1a00723e */ /* 0x010fe200048070ff */
[----:B--2---:R-:W-:Y:S01]  /*619b0*/  VIADD R2, R2, UR19 ;  /* 0x0000001302027c36 */ /* 0x004fe20008000000 */
[----:B------:R-:W2:Y:S03]  /*619c0*/  LDCU UR19, c[0x0][0x3b8] ;  /* 0x00007700ff1377ac */ /* 0x000ea60008000800 */
[----:B------:R4:W-:Y:S04]  /*619d0*/  STL [R1+0xa14], R0 ;  /* 0x000a140001007387 */ /* 0x0009e80000100800 */
[----:B------:R-:W3:Y:S04]  /*619e0*/  LDL.LU R29, [R1+0x974] ;  /* 0x00097400011d7983 */ /* 0x000ee80000300800 */
[----:B------:R-:W2:Y:S04]  /*619f0*/  LDL.LU R4, [R1+0x978] ;  /* 0x0009780001047983 */ /* 0x000ea80000300800 */
[----:B------:R-:W-:Y:S04]  /*61a00*/  STL [R1+0xafc], R2 ;  /* 0x000afc0201007387 */ /* 0x000fe80000100800 */
        /* <DEDUP_REMOVED lines=9> */
[----:B----4-:R-:W-:-:S02]  /*61aa0*/  F2FP.SATFINITE.E4M3.F32.PACK_AB_MERGE_C R0, R24, R25, RZ ;  /* 0x000000191800723e */ /* 0x010fc400048070ff */
[----:B------:R-:W-:-:S03]  /*61ab0*/  F2FP.SATFINITE.E4M3.F32.PACK_AB_MERGE_C R3, R22, R23, RZ ;  /* 0x000000171603723e */ /* 0x000fc600048070ff */
[----:B------:R4:W-:Y:S04]  /*61ac0*/  STL [R1+0x1fec], R0 ;  /* 0x001fec0001007387 */ /* 0x0009e80000100800 */
[----:B------:R0:W-:Y:S01]  /*61ad0*/  STL [R1+0x1ff0], R3 ;  /* 0x001ff00301007387 */ /* 0x0001e20000100800 */
[----:B----4-:R-:W-:Y:S01]  /*61ae0*/  VIADD R0, R2, UR11 ;  /* 0x0000000b02007c36 */ /* 0x010fe20008000000 */
[----:B------:R-:W4:Y:S01]  /*61af0*/  LDCU UR11, c[0x0][0x3b8] ;  /* 0x00007700ff0b77ac */ /* 0x000f220008000800 */
[----:B0-----:R-:W-:Y:S02]  /*61b00*/  F2FP.SATFINITE.E4M3.F32.PACK_AB_MERGE_C R3, R20, R21, RZ ;  /* 0x000000151403723e */ /* 0x001fe400048070ff */
[----:B------:R-:W-:Y:S01]  /*61b10*/  F2FP.SATFINITE.E4M3.F32.PACK_AB_MERGE_C R2, R18, R19, RZ ;  /* 0x000000131202723e */ /* 0x000fe200048070ff */
[----:B------:R0:W-:Y:S04]  /*61b20*/  STL [R1+0xb04], R0 ;  /* 0x000b040001007387 */ /* 0x0001e80000100800 */
        /* <DEDUP_REMOVED lines=33> */
[----:B------:R-:W-:Y:S04]  /*61d40*/  STL [R1+0x964], R3 ;  /* 0x0009640301007387 */ /* 0x000fe80000100800 */
[----:B------:R-:W-:Y:S01]  /*61d50*/  STL [R1+0x954], R2 ;  /* 0x0009540201007387 */ /* 0x000fe20000100800 */
[----:B--2---:R-:W-:Y:S01]  /*61d60*/  VIADD R0, R0, UR7 ;  /* 0x0000000700007c36 */ /* 0x004fe20008000000 */
        /* <DEDUP_REMOVED lines=166> */
[----:B------:R3:W-:Y:S01]  /*627d0*/  STL [R1+0x128], R3 ;  /* 0x0001280301007387 */ /* 0x0007e20000100800 */
[----:B--2---:R-:W-:Y:S01]  /*627e0*/  VIADD R0, R0, UR43 ;  /* 0x0000002b00007c36 */ /* 0x004fe20008000000 */
[----:B------:R-:W2:Y:S02]  /*627f0*/  LDCU UR43, c[0x0][0x3b8] ;  /* 0x00007700ff2b77ac */ /* 0x000ea40008000800 */
[----:B------:R0:W-:Y:S01]  /*62800*/  STL [R1+0xa90], R2 ;  /* 0x000a900201007387 */ /* 0x0001e20000100800 */
[----:B---3--:R-:W-:-:S03]  /*62810*/  F2FP.SATFINITE.E4M3.F32.PACK_AB_MERGE_C R3, R8, R11, RZ ;  /* 0x0000000b0803723e */ /* 0x008fc600048070ff */
[----:B------:R3:W-:Y:S01]  /*62820*/  STL [R1+0x888], R0 ;  /* 0x0008880001007387 */ /* 0x0007e20000100800 */
[----:B0-----:R-:W-:-:S03]  /*62830*/  F2FP.SATFINITE.E4M3.F32.PACK_AB_MERGE_C R2, R27, R9, RZ ;  /* 0x000000091b02723e */ /* 0x001fc600048070ff */
[----:B------:R-:W-:Y:S04]  /*62840*/  STL [R1+0x100], R3 ;  /* 0x0001000301007387 */ /* 0x000fe80000100800 */
[----:B------:R-:W-:Y:S01]  /*62850*/  STL [R1+0xfc], R2 ;  /* 0x0000fc0201007387 */ /* 0x000fe20000100800 */
[----:B---3--:R-:W-:Y:S01]  /*62860*/  VIADD R0, R0, UR10 ;  /* 0x0000000a00007c36 */ /* 0x008fe20008000000 */
[----:B------:R-:W0:Y:S02]  /*62870*/  LDCU UR10, c[0x0][0x3b8] ;  /* 0x00007700ff0a77ac */ /* 0x000e240008000800 */
        /* <DEDUP_REMOVED lines=26> */
[----:B------:R-:W-:Y:S04]  /*62a20*/  STL [R1+0xaa0], R2 ;  /* 0x000aa00201007387 */ /* 0x000fe80000100800 */
[----:B------:R-:W4:Y:S04]  /*62a30*/  LDL.LU R19, [R1+0x7f0] ;  /* 0x0007f00001137983 */ /* 0x000f280000300800 */
[----:B------:R-:W4:Y:S01]  /*62a40*/  LDL.LU R18, [R1+0x7f4] ;  /* 0x0007f40001127983 */ /* 0x000f220000300800 */
[----:B0-----:R-:W-:Y:S01]  /*62a50*/  VIADD R0, R0, UR19 ;  /* 0x0000001300007c36 */ /* 0x001fe20008000000 */
[----:B------:R-:W0:Y:S02]  /*62a60*/  LDCU UR19, c[0x0][0x3b8] ;  /* 0x00007700ff1377ac */ /* 0x000e240008000800 */
        /* <DEDUP_REMOVED lines=23> */
[----:B------:R4:W-:Y:S04]  /*62be0*/  STL [R1+0xb6c], R2 ;  /* 0x000b6c0201007387 */ /* 0x0009e80000100800 */
        /* <DEDUP_REMOVED lines=11> */
[----:B----4-:R-:W-:-:S03]  /*62ca0*/  F2FP.SATFINITE.E4M3.F32.PACK_AB_MERGE_C R2, R18, R19, RZ ;  /* 0x000000131202723e */ /* 0x010fc600048070ff */
[----:B------:R-:W4:Y:S04]  /*62cb0*/  LDL.LU R19, [R1+0x7b8] ;  /* 0x0007b80001137983 */ /* 0x000f280000300800 */
[----:B------:R-:W4:Y:S04]  /*62cc0*/  LDL.LU R18, [R1+0x7bc] ;  /* 0x0007bc0001127983 */ /* 0x000f280000300800 */
[----:B------:R1:W-:Y:S01]  /*62cd0*/  STL [R1+0x3c], R2 ;  /* 0x00003c0201007387 */ /* 0x0003e20000100800 */
[----:B0-----:R-:W-:Y:S01]  /*62ce0*/  VIADD R0, R0, UR14 ;  /* 0x0000000e00007c36 */ /* 0x001fe20008000000 */
[----:B------:R-:W0:Y:S01]  /*62cf0*/  LDCU UR14, c[0x0][0x3b8] ;  /* 0x00007700ff0e77ac */ /* 0x000e220008000800 */
[----:B-1----:R-:W-:-:S02]  /*62d00*/  F2FP.SATFINITE.E4M3.F32.PACK_AB_MERGE_C R2, R6, R4, RZ ;  /* 0x000000040602723e */ /* 0x002fc400048070ff */
[----:B------:R-:W-:-:S03]  /*62d10*/  F2FP.SATFINITE.E4M3.F32.PACK_AB_MERGE_C R3, R26, R5, RZ ;  /* 0x000000051a03723e */ /* 0x000fc600048070ff */
[----:B------:R1:W-:Y:S04]  /*62d20*/  STL [R1+0x38], R2 ;  /* 0x0000380201007387 */ /* 0x0003e80000100800 */
        /* <DEDUP_REMOVED lines=9> */
[----:B------:R-:W-:Y:S04]  /*62dc0*/  STL [R1+0x94c], R3 ;  /* 0x00094c0301007387 */ /* 0x000fe80000100800 */
[----:B------:R-:W-:Y:S01]  /*62dd0*/  STL [R1+0x96c], R2 ;  /* 0x00096c0201007387 */ /* 0x000fe20000100800 */
[----:B-1----:R-:W-:Y:S01]  /*62de0*/  VIADD R0, R0, UR7 ;  /* 0x0000000700007c36 */ /* 0x002fe20008000000 */
        /* <DEDUP_REMOVED lines=22> */
[----:B------:R-:W-:Y:S01]  /*62f50*/  STL [R1+0x91c], R2 ;  /* 0x00091c0201007387 */ /* 0x000fe20000100800 */
[----:B------:R-:W-:-:S05]  /*62f60*/  F2FP.SATFINITE.E4M3.F32.PACK_AB_MERGE_C R28, R27, R9, RZ ;  /* 0x000000091b1c723e */ /* 0x000fca00048070ff */
[----:B------:R-:W-:Y:S04]  /*62f70*/  STL [R1+0x1ff4], R28 ;  /* 0x001ff41c01007387 */ /* 0x000fe80000100800 */
[----:B------:R3:W-:Y:S02]  /*62f80*/  STL [R1+0x7dc], R0 ;  /* 0x0007dc0001007387 */ /* 0x0007e40000100800 */
[----:B---3--:R-:W-:Y:S01]  /*62f90*/  VIADD R0, R0, UR52 ;  /* 0x0000003400007c36 */ /* 0x008fe20008000000 */
[----:B------:R-:W3:Y:S01]  /*62fa0*/  LDCU UR52, c[0x0][0x3b8] ;  /* 0x00007700ff3477ac */ /* 0x000ee20008000800 */
[----:B----4-:R-:W-:-:S05]  /*62fb0*/  F2FP.SATFINITE.E4M3.F32.PACK_AB_MERGE_C R2, R18, R19, RZ ;  /* 0x000000131202723e */ /* 0x010fca00048070ff */
[----:B------:R-:W-:Y:S04]  /*62fc0*/  STL [R1+0x1ff8], R2 ;  /* 0x001ff80201007387 */ /* 0x000fe80000100800 */
[----:B------:R-:W4:Y:S04]  /*62fd0*/  LDL.LU R17, [R1+0x780] ;  /* 0x0007800001117983 */ /* 0x000f280000300800 */
[----:B------:R-:W4:Y:S04]  /*62fe0*/  LDL.LU R29, [R1+0x784] ;  /* 0x00078400011d7983 */ /* 0x000f280000300800 */
[----:B------:R-:W2:Y:S04]  /*62ff0*/  LDL.LU R11, [R1+0x788] ;  /* 0x00078800010b7983 */ /* 0x000ea80000300800 */
[----:B------:R0:W-:Y:S04]  /*63000*/  STL [R1+0x7e8], R0 ;  /* 0x0007e80001007387 */ /* 0x0001e80000100800 */
[----:B------:R-:W2:Y:S04]  /*63010*/  LDL.LU R8, [R1+0x78c] ;  /* 0x00078c0001087983 */ /* 0x000ea80000300800 */
[----:B------:R-:W3:Y:S04]  /*63020*/  LDL.LU R9, [R1+0x770] ;  /* 0x0007700001097983 */ /* 0x000ee80000300800 */
[----:B------:R-:W3:Y:S04]  /*63030*/  LDL.LU R27, [R1+0x774] ;  /* 0x00077400011b7983 */ /* 0x000ee80000300800 */
[----:B------:R-:W3:Y:S04]  /*63040*/  LDL.LU R19, [R1+0x778] ;  /* 0x0007780001137983 */ /* 0x000ee80000300800 */
[----:B------:R-:W3:Y:S01]  /*63050*/  LDL.LU R18, [R1+0x77c] ;  /* 0x00077c0001127983 */ /* 0x000ee20000300800 */
[----:B0-----:R-:W-:Y:S01]  /*63060*/  VIADD R0, R0, UR54 ;  /* 0x0000003600007c36 */ /* 0x001fe20008000000 */
[----:B------:R-:W0:Y:S01]  /*63070*/  LDCU UR54, c[0x0][0x3b8] ;  /* 0x00007700ff3677ac */ /* 0x000e220008000800 */
[----:B------:R-:W-:-:S05]  /*63080*/  F2FP.SATFINITE.E4M3.F32.PACK_AB_MERGE_C R28, R26, R5, RZ ;  /* 0x000000051a1c723e */ /* 0x000fca00048070ff */
[----:B------:R-:W-:Y:S01]  /*63090*/  STL [R1+0x1ffc], R28 ;  /* 0x001ffc1c01007387 */ /* 0x000fe20000100800 */
[----:B------:R-:W-:-:S05]  /*630a0*/  F2FP.SATFINITE.E4M3.F32.PACK_AB_MERGE_C R3, R24, R25, RZ ;  /* 0x000000191803723e */ /* 0x000fca00048070ff */
[----:B------:R0:W-:Y:S01]  /*630b0*/  STL [R1+0x2000], R3 ;  /* 0x0020000301007387 */ /* 0x0001e20000100800 */
[----:B------:R-:W-:-:S03]  /*630c0*/  F2FP.SATFINITE.E4M3.F32.PACK_AB_MERGE_C R2, R22, R23, RZ ;  /* 0x000000171602723e */ /* 0x000fc600048070ff */
[----:B------:R0:W-:Y:S04]  /*630d0*/  STL [R1+0x7ec], R0 ;  /* 0x0007ec0001007387 */ /* 0x0001e80000100800 */
[----:B------:R-:W-:Y:S04]  /*630e0*/  STL [R1+0x794], R2 ;  /* 0x0007940201007387 */ /* 0x000fe80000100800 */
[----:B------:R-:W3:Y:S04]  /*630f0*/  LDL.LU R4, [R1+0x760] ;  /* 0x0007600001047983 */ /* 0x000ee80000300800 */
[----:B------:R-:W3:Y:S04]  /*63100*/  LDL.LU R6, [R1+0x764] ;  /* 0x0007640001067983 */ /* 0x000ee80000300800 */
[----:B------:R-:W3:Y:S04]  /*63110*/  LDL.LU R16, [R1+0x768] ;  /* 0x0007680001107983 */ /* 0x000ee80000300800 */
[----:B------:R-:W3:Y:S01]  /*63120*/  LDL.LU R7, [R1+0x76c] ;  /* 0x00076c0001077983 */ /* 0x000ee20000300800 */
[----:B0-----:R-:W-:-:S03]  /*63130*/  F2FP.SATFINITE.E4M3.F32.PACK_AB_MERGE_C R3, R20, R21, RZ ;  /* 0x000000151403723e */ /* 0x001fc600048070ff */
[----:B------:R-:W3:Y:S04]  /*63140*/  LDL.LU R14, [R1+0x750] ;  /* 0x00075000010e7983 */ /* 0x000ee80000300800 */
[----:B------:R-:W3:Y:S04]  /*63150*/  LDL.LU R12, [R1+0x754] ;  /* 0x00075400010c7983 */ /* 0x000ee80000300800 */
[----:B------:R-:W3:Y:S04]  /*63160*/  LDL.LU R25, [R1+0x758] ;  /* 0x0007580001197983 */ /* 0x000ee80000300800 */
[----:B------:R-:W3:Y:S01]  /*63170*/  LDL.LU R22, [R1+0x75c] ;  /* 0x00075c0001167983 */ /* 0x000ee20000300800 */
[----:B------:R-:W-:Y:S01]  /*63180*/  VIADD R0, R0, UR56 ;  /* 0x0000003800007c36 */ /* 0x000fe20008000000 */
[----:B------:R-:W0:Y:S02]  /*63190*/  LDCU UR56, c[0x0][0x3b8] ;  /* 0x00007700ff3877ac */ /* 0x000e240008000800 */
        /* <DEDUP_REMOVED lines=25> */
[----:B------:R-:W4:Y:S04]  /*63330*/  LDL.LU R9, [R1+0x728] ;  /* 0x0007280001097983 */ /* 0x000f280000300800 */
[----:B------:R0:W-:Y:S04]  /*63340*/  STL [R1+0x774], R0 ;  /* 0x0007740001007387 */ /* 0x0001e80000100800 */
[----:B------:R-:W4:Y:S04]  /*63350*/  LDL.LU R27, [R1+0x72c] ;  /* 0x00072c00011b7983 */ /* 0x000f280000300800 */
[----:B------:R-:W2:Y:S04]  /*63360*/  LDL.LU R19, [R1+0x710] ;  /* 0x0007100001137983 */ /* 0x000ea80000300800 */
[----:B------:R-:W2:Y:S01]  /*63370*/  LDL.LU R18, [R1+0x714] ;  /* 0x0007140001127983 */ /* 0x000ea20000300800 */
[----:B0-----:R-:W-:Y:S01]  /*63380*/  VIADD R0, R0, UR34 ;  /* 0x0000002200007c36 */ /* 0x001fe20008000000 */
[----:B------:R-:W0:Y:S01]  /*63390*/  LDCU UR34, c[0x0][0x3b8] ;  /* 0x00007700ff2277ac */ /* 0x000e220008000800 */
[----:B------:R-:W-:-:S02]  /*633a0*/  F2FP.SATFINITE.E4M3.F32.PACK_AB_MERGE_C R3, R6, R4, RZ ;  /* 0x000000040603723e */ /* 0x000fc400048070ff */
[----:B------:R-:W-:-:S03]  /*633b0*/  F2FP.SATFINITE.E4M3.F32.PACK_AB_MERGE_C R2, R7, R16, RZ ;  /* 0x000000100702723e */ /* 0x000fc600048070ff */
[----:B------:R0:W-:Y:S04]  /*633c0*/  STL [R1+0x4e8], R3 ;  /* 0x0004e80301007387 */ /* 0x0001e80000100800 */
[----:B------:R1:W-:Y:S01]  /*633d0*/  STL [R1+0x540], R2 ;  /* 0x0005400201007387 */ /* 0x0003e20000100800 */
[----:B0-----:R-:W-:-:S03]  /*633e0*/  F2FP.SATFINITE.E4M3.F32.PACK_AB_MERGE_C R3, R12, R14, RZ ;  /* 0x0000000e0c03723e */ /* 0x001fc600048070ff */
[----:B------:R0:W-:Y:S01]  /*633f0*/  STL [R1+0x788], R0 ;  /* 0x0007880001007387 */ /* 0x0001e20000100800 */
[----:B-1----:R-:W-:-:S03]  /*63400*/  F2FP.SATFINITE.E4M3.F32.PACK_AB_MERGE_C R2, R22, R25, RZ ;  /* 0x000000191602723e */ /* 0x002fc600048070ff */
[----:B------:R1:W-:Y:S04]  /*63410*/  STL [R1+0x4ac], R3 ;  /* 0x0004ac0301007387 */ /* 0x0003e80000100800 */
[----:B------:R1:W-:Y:S01]  /*63420*/  STL [R1+0x4a8], R2 ;  /* 0x0004a80201007387 */ /* 0x0003e20000100800 */
[----:B0-----:R-:W-:Y:S01]  /*63430*/  VIADD R0, R0, UR57 ;  /* 0x0000003900007c36 */ /* 0x001fe20008000000 */
[----:B------:R-:W0:Y:S02]  /*63440*/  LDCU UR57, c[0x0][0x3b8] ;  /* 0x00007700ff3977ac */ /* 0x000e240008000800 */
[----:B------:R-:W2:Y:S04]  /*63450*/  LDL.LU R25, [R1+0x718] ;  /* 0x0007180001197983 */ /* 0x000ea80000300800 */
[----:B------:R-:W2:Y:S01]  /*63460*/  LDL.LU R22, [R1+0x71c] ;  /* 0x00071c0001167983 */ /* 0x000ea20000300800 */
[----:B-1----:R-:W-:-:S03]  /*63470*/  F2FP.SATFINITE.E4M3.F32.PACK_AB_MERGE_C R3, R10, R13, RZ ;  /* 0x0000000d0a03723e */ /* 0x002fc600048070ff */
[----:B------:R1:W-:Y:S01]  /*63480*/  STL [R1+0x750], R0 ;  /* 0x0007500001007387 */ /* 0x0003e20000100800 */
[----:B------:R-:W-:-:S03]  /*63490*/  F2FP.SATFINITE.E4M3.F32.PACK_AB_MERGE_C R2, R26, R5, RZ ;  /* 0x000000051a02723e */ /* 0x000fc600048070ff */
[----:B------:R0:W-:Y:S01]  /*634a0*/  STL [R1+0x448], R3 ;  /* 0x0004480301007387 */ /* 0x0001e20000100800 */
[----:B-1----:R-:W-:Y:S01]  /*634b0*/  VIADD R0, R0, UR49 ;  /* 0x0000003100007c36 */ /* 0x002fe20008000000 */
[----:B------:R-:W1:Y:S02]  /*634c0*/  LDCU UR49, c[0x0][0x3b8] ;  /* 0x00007700ff3177ac */ /* 0x000e640008000800 */
[----:B------:R0:W-:Y:S02]  /*634d0*/  STL [R1+0x464], R2 ;  /* 0x0004640201007387 */ /* 0x0001e40000100800 */
[----:B0-----:R-:W-:Y:S02]  /*634e0*/  F2FP.SATFINITE.E4M3.F32.PACK_AB_MERGE_C R3, R23, R24, RZ ;  /* 0x000000181703723e */ /* 0x001fe400048070ff */
[----:B------:R0:W-:Y:S01]  /*634f0*/  STL [R1+0x744], R0 ;  /* 0x0007440001007387 */ /* 0x0001e20000100800 */
[----:B------:R-:W-:-:S03]  /*63500*/  F2FP.SATFINITE.E4M3.F32.PACK_AB_MERGE_C R2, R20, R21, RZ ;  /* 0x000000151402723e */ /* 0x000fc600048070ff */
[----:B------:R-:W-:Y:S04]  /*63510*/  STL [R1+0x3e8], R3 ;  /* 0x0003e80301007387 */ /* 0x000fe80000100800 */
[----:B------:R-:W-:Y:S01]  /*63520*/  STL [R1+0x3e4], R2 ;  /* 0x0003e40201007387 */ /* 0x000fe20000100800 */
[----:B0-----:R-:W-:Y:S01]  /*63530*/  VIADD R0, R0, UR44 ;  /* 0x0000002c00007c36 */ /* 0x001fe20008000000 */
[----:B------:R-:W0:Y:S02]  /*63540*/  LDCU UR44, c[0x0][0x3b8] ;  /* 0x00007700ff2c77ac */ /* 0x000e240008000800 */
        /* <DEDUP_REMOVED lines=11> */
[----:B---3--:R-:W-:-:S05]  /*63600*/  F2FP.SATFINITE.E4M3.F32.PACK_AB_MERGE_C R3, R8, R11, RZ ;  /* 0x0000000b0803723e */ /* 0x008fca00048070ff */
[----:B------:R-:W-:Y:S01]  /*63610*/  STL [R1+0x384], R3 ;  /* 0x0003840301007387 */ /* 0x000fe20000100800 */
[----:B----4-:R-:W-:-:S05]  /*63620*/  F2FP.SATFINITE.E4M3.F32.PACK_AB_MERGE_C R2, R27, R9, RZ ;  /* 0x000000091b02723e */ /* 0x010fca00048070ff */
[----:B------:R2:W-:Y:S04]  /*63630*/  STL [R1+0x3a0], R2 ;  /* 0x0003a00201007387 */ /* 0x0005e80000100800 */
[----:B------:R-:W3:Y:S01]  /*63640*/  LDL.LU R4, [R1+0x6e0] ;  /* 0x0006e00001047983 */ /* 0x000ee20000300800 */
[----:B--2---:R-:W-:-:S03]  /*63650*/  F2FP.SATFINITE.E4M3.F32.PACK_AB_MERGE_C R2, R18, R19, RZ ;  /* 0x000000131202723e */ /* 0x004fc600048070ff */
[----:B------:R2:W-:Y:S04]  /*63660*/  STL [R1+0x724], R0 ;  /* 0x0007240001007387 */ /* 0x0005e80000100800 */
        /* <DEDUP_REMOVED lines=8> */
[----:B--2---:R-:W-:Y:S01]  /*636f0*/  VIADD R0, R0, UR60 ;  /* 0x0000003c00007c36 */ /* 0x004fe20008000000 */
[----:B------:R-:W2:Y:S02]  /*63700*/  LDCU UR60, c[0x0][0x3b8] ;  /* 0x00007700ff3c77ac */ /* 0x000ea40008000800 */
[----:B------:R-:W2:Y:S01]  /*63710*/  LDL.LU R13, [R1+0x6c0] ;  /* 0x0006c000010d7983 */ /* 0x000ea20000300800 */
[----:B----4-:R-:W-:-:S05]  /*63720*/  F2FP.SATFINITE.E4M3.F32.PACK_AB_MERGE_C R2, R22, R25, RZ ;  /* 0x000000191602723e */ /* 0x010fca00048070ff */
        /* <DEDUP_REMOVED lines=9> */
[----:B------:R-:W-:Y:S01]  /*637c0*/  F2FP.SATFINITE.E4M3.F32.PACK_AB_MERGE_C R3, R29, R17, RZ ;  /* 0x000000111d03723e */ /* 0x000fe200048070ff */
[----:B0-----:R-:W-:Y:S01]  /*637d0*/  VIADD R0, R0, UR46 ;  /* 0x0000002e00007c36 */ /* 0x001fe20008000000 */
[----:B------:R-:W0:Y:S03]  /*637e0*/  LDCU UR46, c[0x0][0x3b8] ;  /* 0x00007700ff2e77ac */ /* 0x000e260008000800 */
        /* <DEDUP_REMOVED lines=16> */
[----:B------:R-:W4:Y:S01]  /*638f0*/  LDL.LU R20, [R1+0x694] ;  /* 0x0006940001147983 */ /* 0x000f220000300800 */
[----:B-1----:R-:W-:Y:S01]  /*63900*/  VIADD R0, R0, UR10 ;  /* 0x0000000a00007c36 */ /* 0x002fe20008000000 */
[----:B------:R-:W1:Y:S01]  /*63910*/  LDCU UR10, c[0x0][0x3b8] ;  /* 0x00007700ff0a77ac */ /* 0x000e620008000800 */
[----:B---3--:R-:W-:-:S02]  /*63920*/  F2FP.SATFINITE.E4M3.F32.PACK_AB_MERGE_C R3, R6, R4, RZ ;  /* 0x000000040603723e */ /* 0x008fc400048070ff */
[----:B------:R-:W-:-:S03]  /*63930*/  F2FP.SATFINITE.E4M3.F32.PACK_AB_MERGE_C R2, R7, R16, RZ ;  /* 0x000000100702723e */ /* 0x000fc600048070ff */
[----:B------:R3:W-:Y:S04]  /*63940*/  STL [R1+0x1f4], R3 ;  /* 0x0001f40301007387 */ /* 0x0007e80000100800 */
[----:B------:R0:W-:Y:S01]  /*63950*/  STL [R1+0x200], R2 ;  /* 0x0002000201007387 */ /* 0x0001e20000100800 */
[----:B---3--:R-:W-:-:S03]  /*63960*/  F2FP.SATFINITE.E4M3.F32.PACK_AB_MERGE_C R3, R12, R14, RZ ;  /* 0x0000000e0c03723e */ /* 0x008fc600048070ff */
[----:B------:R3:W-:Y:S01]  /*63970*/  STL [R1+0x6e4], R0 ;  /* 0x0006e40001007387 */ /* 0x0007e20000100800 */
[----:B0-----:R-:W-:-:S03]  /*63980*/  F2FP.SATFINITE.E4M3.F32.PACK_AB_MERGE_C R2, R18, R19, RZ ;  /* 0x000000131202723e */ /* 0x001fc600048070ff */
[----:B------:R2:W-:Y:S04]  /*63990*/  STL [R1+0x1b8], R3 ;  /* 0x0001b80301007387 */ /* 0x0005e80000100800 */
[----:B------:R4:W-:Y:S04]  /*639a0*/  STL [R1+0x1b4], R2 ;  /* 0x0001b40201007387 */ /* 0x0009e80000100800 */
[----:B------:R-:W4:Y:S04]  /*639b0*/  LDL.LU R19, [R1+0x698] ;  /* 0x0006980001137983 */ /* 0x000f280000300800 */
[----:B------:R-:W4:Y:S01]  /*639c0*/  LDL.LU R18, [R1+0x69c] ;  /* 0x00069c0001127983 */ /* 0x000f220000300800 */
[----:B---3--:R-:W-:Y:S01]  /*639d0*/  VIADD R0, R0, UR15 ;  /* 0x0000000f00007c36 */ /* 0x008fe20008000000 */
[----:B------:R-:W0:Y:S01]  /*639e0*/  LDCU UR15, c[0x0][0x3b8] ;  /* 0x00007700ff0f77ac */ /* 0x000e220008000800 */
[----:B--2---:R-:W-:-:S03]  /*639f0*/  F2FP.SATFINITE.E4M3.F32.PACK_AB_MERGE_C R3, R10, R13, RZ ;  /* 0x0000000d0a03723e */ /* 0x004fc600048070ff */
[----:B------:R2:W-:Y:S04]  /*63a00*/  STL [R1+0x6d0], R0 ;  /* 0x0006d00001007387 */ /* 0x0005e80000100800 */
[----:B------:R3:W-:Y:S01]  /*63a10*/  STL [R1+0x16c], R3 ;  /* 0x00016c0301007387 */ /* 0x0007e20000100800 */
[----:B----4-:R-:W-:Y:S01]  /*63a20*/  F2FP.SATFINITE.E4M3.F32.PACK_AB_MERGE_C R2, R8, R11, RZ ;  /* 0x0000000b0802723e */ /* 0x010fe200048070ff */
[----:B--2---:R-:W-:Y:S01]  /*63a30*/  VIADD R0, R0, UR6 ;  /* 0x0000000600007c36 */ /* 0x004fe20008000000 */
[----:B------:R-:W2:Y:S03]  /*63a40*/  LDCU UR6, c[0x0][0x3b8] ;  /* 0x00007700ff0677ac */ /* 0x000ea60008000800 */
[----:B------:R4:W-:Y:S01]  /*63a50*/  STL [R1+0x178], R2 ;  /* 0x0001780201007387 */ /* 0x0009e20000100800 */
[----:B---3--:R-:W-:-:S03]  /*63a60*/  F2FP.SATFINITE.E4M3.F32.PACK_AB_MERGE_C R3, R27, R9, RZ ;  /* 0x000000091b03723e */ /* 0x008fc600048070ff */
[----:B------:R3:W-:Y:S01]  /*63a70*/  STL [R1+0x6c4], R0 ;  /* 0x0006c40001007387 */ /* 0x0007e20000100800 */
[----:B----4-:R-:W-:-:S03]  /*63a80*/  F2FP.SATFINITE.E4M3.F32.PACK_AB_MERGE_C R2, R22, R25, RZ ;  /* 0x000000191602723e */ /* 0x010fc600048070ff */
[----:B------:R4:W-:Y:S01]  /*63a90*/  STL [R1+0x134], R3 ;  /* 0x0001340301007387 */ /* 0x0009e20000100800 */
[----:B---3--:R-:W-:Y:S01]  /*63aa0*/  VIADD R0, R0, UR19 ;  /* 0x0000001300007c36 */ /* 0x008fe20008000000 */
[----:B------:R-:W3:Y:S02]  /*63ab0*/  LDCU UR19, c[0x0][0x3b8] ;  /* 0x00007700ff1377ac */ /* 0x000ee40008000800 */
[----:B------:R-:W-:Y:S04]  /*63ac0*/  STL [R1+0x130], R2 ;  /* 0x0001300201007387 */ /* 0x000fe80000100800 */
        /* <DEDUP_REMOVED lines=9> */
[----:B----4-:R-:W-:Y:S01]  /*63b60*/  F2FP.SATFINITE.E4M3.F32.PACK_AB_MERGE_C R3, R26, R5, RZ ;  /* 0x000000051a03723e */ /* 0x010fe200048070ff */
[----:B0-----:R-:W-:Y:S01]  /*63b70*/  VIADD R0, R0, UR11 ;  /* 0x0000000b00007c36 */ /* 0x001fe20008000000 */
[----:B------:R-:W0:Y:S03]  /*63b80*/  LDCU UR11, c[0x0][0x3b8] ;  /* 0x00007700ff0b77ac */ /* 0x000e260008000800 */
[----:B------:R-:W-:Y:S01]  /*63b90*/  STL [R1+0x10c], R3 ;  /* 0x00010c0301007387 */ /* 0x000fe20000100800 */
[----:B------:R-:W-:-:S05]  /*63ba0*/  F2FP.SATFINITE.E4M3.F32.PACK_AB_MERGE_C R2, R23, R24, RZ ;  /* 0x000000181702723e */ /* 0x000fca00048070ff */
[----:B------:R4:W-:Y:S04]  /*63bb0*/  STL [R1+0x11c], R2 ;  /* 0x00011c0201007387 */ /* 0x0009e80000100800 */
[----:B------:R-:W3:Y:S01]  /*63bc0*/  LDL.LU R4, [R1+0x660] ;  /* 0x0006600001047983 */ /* 0x000ee20000300800 */
[----:B----4-:R-:W-:-:S03]  /*63bd0*/  F2FP.SATFINITE.E4M3.F32.PACK_AB_MERGE_C R2, R20, R21, RZ ;  /* 0x000000151402723e */ /* 0x010fc600048070ff */
        /* <DEDUP_REMOVED lines=9> */
[----:B----4-:R-:W-:Y:S01]  /*63c70*/  VIADD R0, R0, UR18 ;  /* 0x0000001200007c36 */ /* 0x010fe20008000000 */
[----:B------:R-:W4:Y:S02]  /*63c80*/  LDCU UR18, c[0x0][0x3b8] ;  /* 0x00007700ff1277ac */ /* 0x000f240008000800 */
[----:B------:R-:W4:Y:S01]  /*63c90*/  LDL.LU R13, [R1+0x640] ;  /* 0x00064000010d7983 */ /* 0x000f220000300800 */
[----:B0-----:R-:W-:-:S05]  /*63ca0*/  F2FP.SATFINITE.E4M3.F32.PACK_AB_MERGE_C R2, R18, R19, RZ ;  /* 0x000000131202723e */ /* 0x001fca00048070ff */
        /* <DEDUP_REMOVED lines=31> */
[----:B------:R-:W-:-:S05]  /*63ea0*/  F2FP.SATFINITE.E4M3.F32.PACK_AB_MERGE_C R3, R6, R4, RZ ;  /* 0x000000040603723e */ /* 0x000fca00048070ff */
[----:B------:R0:W-:Y:S01]  /*63eb0*/  STL [R1+0x78], R3 ;  /* 0x0000780301007387 */ /* 0x0001e20000100800 */
[----:B------:R-:W-:-:S05]  /*63ec0*/  F2FP.SATFINITE.E4M3.F32.PACK_AB_MERGE_C R2, R7, R16, RZ ;  /* 0x000000100702723e */ /* 0x000fca00048070ff */
[----:B------:R1:W-:Y:S01]  /*63ed0*/  STL [R1+0x84], R2 ;  /* 0x0000840201007387 */ /* 0x0003e20000100800 */
[----:B0-----:R-:W-:-:S03]  /*63ee0*/  F2FP.SATFINITE.E4M3.F32.PACK_AB_MERGE_C R3, R12, R14, RZ ;  /* 0x0000000e0c03723e */ /* 0x001fc600048070ff */
[----:B------:R0:W-:Y:S04]  /*63ef0*/  STL [R1+0x664], R0 ;  /* 0x0006640001007387 */ /* 0x0001e80000100800 */
[----:B------:R-:W-:Y:S01]  /*63f00*/  STL [R1+0x60], R3 ;  /* 0x0000600301007387 */ /* 0x000fe20000100800 */
[----:B-1----:R-:W-:-:S03]  /*63f10*/  F2FP.SATFINITE.E4M3.F32.PACK_AB_MERGE_C R2, R20, R21, RZ ;  /* 0x000000151402723e */ /* 0x002fc600048070ff */
[----:B------:R-:W2:Y:S04]  /*63f20*/  LDL.LU R21, [R1+0x618] ;  /* 0x0006180001157983 */ /* 0x000ea80000300800 */
[----:B------:R-:W-:Y:S04]  /*63f30*/  STL [R1+0x5c], R2 ;  /* 0x00005c0201007387 */ /* 0x000fe80000100800 */
[----:B------:R-:W2:Y:S01]  /*63f40*/  LDL.LU R20, [R1+0x61c] ;  /* 0x00061c0001147983 */ /* 0x000ea20000300800 */
[----:B0-----:R-:W-:Y:S01]  /*63f50*/  VIADD R0, R0, UR36 ;  /* 0x0000002400007c36 */ /* 0x001fe20008000000 */
[----:B------:R-:W0:Y:S04]  /*63f60*/  LDCU UR36, c[0x0][0x3b8] ;  /* 0x00007700ff2477ac */ /* 0x000e280008000800 */
[----:B------:R1:W-:Y:S02]  /*63f70*/  STL [R1+0x65c], R0 ;  /* 0x00065c0001007387 */ /* 0x0003e40000100800 */
[----:B-1----:R-:W-:Y:S01]  /*63f80*/  VIADD R0, R0, UR48 ;  /* 0x0000003000007c36 */ /* 0x002fe20008000000 */
[----:B------:R-:W1:Y:S01]  /*63f90*/  LDCU UR48, c[0x0][0x3b8] ;  /* 0x00007700ff3077ac */ /* 0x000e620008000800 */
[----:B----4-:R-:W-:-:S05]  /*63fa0*/  F2FP.SATFINITE.E4M3.F32.PACK_AB_MERGE_C R3, R10, R13, RZ ;  /* 0x0000000d0a03723e */ /* 0x010fca00048070ff */
[----:B------:R4:W-:Y:S01]  /*63fb0*/  STL [R1+0x48], R3 ;  /* 0x0000480301007387 */ /* 0x0009e20000100800 */
[----:B------:R-:W-:-:S05]  /*63fc0*/  F2FP.SATFINITE.E4M3.F32.PACK_AB_MERGE_C R2, R26, R5, RZ ;  /* 0x000000051a02723e */ /* 0x000fca00048070ff */
[----:B------:R0:W-:Y:S01]  /*63fd0*/  STL [R1+0x4c], R2 ;  /* 0x00004c0201007387 */ /* 0x0001e20000100800 */
[----:B----4-:R-:W-:-:S03]  /*63fe0*/  F2FP.SATFINITE.E4M3.F32.PACK_AB_MERGE_C R3, R23, R24, RZ ;  /* 0x000000181703723e */ /* 0x010fc600048070ff */
[----:B------:R4:W-:Y:S04]  /*63ff0*/  STL [R1+0x668], R0 ;  /* 0x0006680001007387 */ /* 0x0009e80000100800 */
[----:B------:R-:W-:Y:S01]  /*64000*/  STL [R1+0x30], R3 ;  /* 0x0000300301007387 */ /* 0x000fe20000100800 */
[----:B0-----:R-:W-:-:S03]  /*64010*/  F2FP.SATFINITE.E4M3.F32.PACK_AB_MERGE_C R2, R18, R19, RZ ;  /* 0x000000131202723e */ /* 0x001fc600048070ff */
[----:B------:R-:W2:Y:S01]  /*64020*/  LDL.LU R16, [R1+0x600] ;  /* 0x0006000001107983 */ /* 0x000ea20000300800 */
[----:B----4-:R-:W-:Y:S01]  /*64030*/  VIADD R0, R0, UR52 ;  /* 0x0000003400007c36 */ /* 0x010fe20008000000 */
[----:B------:R-:W0:Y:S02]  /*64040*/  LDCU UR52, c[0x0][0x3b8] ;  /* 0x00007700ff3477ac */ /* 0x000e240008000800 */
[----:B------:R-:W-:Y:S04]  /*64050*/  STL [R1+0x1c], R2 ;  /* 0x00001c0201007387 */ /* 0x000fe80000100800 */
[----:B------:R-:W4:Y:S04]  /*64060*/  LDL.LU R23, [R1+0x604] ;  /* 0x0006040001177983 */ /* 0x000f280000300800 */
[----:B------:R-:W4:Y:S04]  /*64070*/  LDL.LU R14, [R1+0x608] ;  /* 0x00060800010e7983 */ /* 0x000f280000300800 */
[----:B------:R-:W4:Y:S04]  /*64080*/  LDL.LU R24, [R1+0x60c] ;  /* 0x00060c0001187983 */ /* 0x000f280000300800 */
[----:B------:R-:W4:Y:S04]  /*64090*/  LDL.LU R5, [R1+0x580] ;  /* 0x0005800001057983 */ /* 0x000f280000300800 */
[----:B------:R-:W4:Y:S04]  /*640a0*/  LDL.LU R26, [R1+0x584] ;  /* 0x00058400011a7983 */ /* 0x000f280000300800 */
[----:B------:R-:W4:Y:S04]  /*640b0*/  LDL.LU R19, [R1+0x588] ;  /* 0x0005880001137983 */ /* 0x000f280000300800 */
[----:B------:R0:W-:Y:S04]  /*640c0*/  STL [R1+0x66c], R0 ;  /* 0x00066c0001007387 */ /* 0x0001e80000100800 */
[----:B------:R-:W4:Y:S01]  /*640d0*/  LDL.LU R18, [R1+0x58c] ;  /* 0x00058c0001127983 */ /* 0x000f220000300800 */
[----:B0-----:R-:W-:Y:S01]  /*640e0*/  VIADD R0, R0, UR54 ;  /* 0x0000003600007c36 */ /* 0x001fe20008000000 */
[----:B------:R-:W0:Y:S01]  /*640f0*/  LDCU UR54, c[0x0][0x3b8] ;  /* 0x00007700ff3677ac */ /* 0x000e220008000800 */
[----:B---3--:R-:W-:-:S05]  /*64100*/  F2FP.SATFINITE.E4M3.F32.PACK_AB_MERGE_C R3, R8, R11, RZ ;  /* 0x0000000b0803723e */ /* 0x008fca00048070ff */
[----:B------:R-:W-:Y:S01]  /*64110*/  STL [R1+0x8], R3 ;  /* 0x0000080301007387 */ /* 0x000fe20000100800 */
[----:B--2---:R-:W-:-:S05]  /*64120*/  F2FP.SATFINITE.E4M3.F32.PACK_AB_MERGE_C R2, R27, R9, RZ ;  /* 0x000000091b02723e */ /* 0x004fca00048070ff */
[----:B------:R2:W-:Y:S04]  /*64130*/  STL [R1+0xc], R2 ;  /* 0x00000c0201007387 */ /* 0x0005e80000100800 */
[----:B------:R-:W3:Y:S01]  /*64140*/  LDL.LU R6, [R1+0x570] ;  /* 0x0005700001067983 */ /* 0x000ee20000300800 */
[----:B--2---:R-:W-:-:S03]  /*64150*/  F2FP.SATFINITE.E4M3.F32.PACK_AB_MERGE_C R2, R22, R25, RZ ;  /* 0x000000191602723e */ /* 0x004fc600048070ff */
[----:B------:R2:W-:Y:S04]  /*64160*/  STL [R1+0x678], R0 ;  /* 0x0006780001007387 */ /* 0x0005e80000100800 */
[----:B------:R-:W-:Y:S04]  /*64170*/  STL [R1], R2 ;  /* 0x0000000201007387 */ /* 0x000fe80000100800 */
[----:B------:R-:W3:Y:S04]  /*64180*/  LDL.LU R7, [R1+0x574] ;  /* 0x0005740001077983 */ /* 0x000ee80000300800 */
[----:B------:R-:W3:Y:S04]  /*64190*/  LDL.LU R10, [R1+0x578] ;  /* 0x00057800010a7983 */ /* 0x000ee80000300800 */
[----:B------:R-:W3:Y:S04]  /*641a0*/  LDL.LU R11, [R1+0x57c] ;  /* 0x00057c00010b7983 */ /* 0x000ee80000300800 */
[----:B------:R-:W3:Y:S04]  /*641b0*/  LDL.LU R25, [R1+0x550] ;  /* 0x0005500001197983 */ /* 0x000ee80000300800 */
[----:B------:R-:W3:Y:S01]  /*641c0*/  LDL.LU R22, [R1+0x554] ;  /* 0x0005540001167983 */ /* 0x000ee20000300800 */
[----:B--2---:R-:W-:Y:S01]  /*641d0*/  VIADD R0, R0, UR56 ;  /* 0x0000003800007c36 */ /* 0x004fe20008000000 */
[----:B------:R-:W2:Y:S01]  /*641e0*/  LDCU UR56, c[0x0][0x3b8] ;  /* 0x00007700ff3877ac */ /* 0x000ea20008000800 */
[----:B------:R-:W-:-:S05]  /*641f0*/  F2FP.SATFINITE.E4M3.F32.PACK_AB_MERGE_C R27, R20, R21, RZ ;  /* 0x00000015141b723e */ /* 0x000fca00048070ff */
[----:B------:R-:W-:Y:S04]  /*64200*/  STL [R1+0x2070], R27 ;  /* 0x0020701b01007387 */ /* 0x000fe80000100800 */
[----:B------:R-:W2:Y:S04]  /*64210*/  LDL.LU R12, [R1+0x558] ;  /* 0x00055800010c7983 */ /* 0x000ea80000300800 */
[----:B------:R-:W2:Y:S04]  /*64220*/  LDL.LU R13, [R1+0x55c] ;  /* 0x00055c00010d7983 */ /* 0x000ea80000300800 */
        /* <DEDUP_REMOVED lines=8> */
[----:B------:R-:W-:-:S03]  /*642b0*/  F2FP.SATFINITE.E4M3.F32.PACK_AB_MERGE_C R24, R24, R14, RZ ;  /* 0x0000000e1818723e */ /* 0x000fc600048070ff */
[----:B------:R-:W-:Y:S01]  /*642c0*/  STL [R1+0x2074], R23 ;  /* 0x0020741701007387 */ /* 0x000fe20000100800 */
[----:B------:R-:W-:-:S03]  /*642d0*/  F2FP.SATFINITE.E4M3.F32.PACK_AB_MERGE_C R14, R26, R5, RZ ;  /* 0x000000051a0e723e */ /* 0x000fc600048070ff */
[----:B------:R-:W-:Y:S04]  /*642e0*/  STL [R1+0x2078], R24 ;  /* 0x0020781801007387 */ /* 0x000fe80000100800 */
[----:B------:R-:W-:Y:S01]  /*642f0*/  STL [R1+0x207c], R14 ;  /* 0x00207c0e01007387 */ /* 0x000fe20000100800 */
[----:B------:R-:W-:-:S03]  /*64300*/  F2FP.SATFINITE.E4M3.F32.PACK_AB_MERGE_C R16, R18, R19, RZ ;  /* 0x000000131210723e */ /* 0x000fc600048070ff */
[----:B------:R4:W-:Y:S04]  /*64310*/  STL [R1+0x688], R0 ;  /* 0x0006880001007387 */ /* 0x0009e80000100800 */
[----:B------:R-:W-:Y:S04]  /*64320*/  STL [R1+0x2080], R16 ;  /* 0x0020801001007387 */ /* 0x000fe80000100800 */
[----:B------:R-:W2:Y:S01]  /*64330*/  LDL.LU R5, [R1+0x510] ;  /* 0x0005100001057983 */ /* 0x000ea20000300800 */
[----:B----4-:R-:W-:Y:S01]  /*64340*/  VIADD R0, R0, UR58 ;  /* 0x0000003a00007c36 */ /* 0x010fe20008000000 */
[----:B------:R-:W4:Y:S02]  /*64350*/  LDCU UR58, c[0x0][0x3b8] ;  /* 0x00007700ff3a77ac */ /* 0x000f240008000800 */
[----:B------:R-:W4:Y:S04]  /*64360*/  LDL.LU R26, [R1+0x514] ;  /* 0x00051400011a7983 */ /* 0x000f280000300800 */
[----:B------:R-:W4:Y:S04]  /*64370*/  LDL.LU R19, [R1+0x518] ;  /* 0x0005180001137983 */ /* 0x000f280000300800 */
[----:B------:R0:W-:Y:S04]  /*64380*/  STL [R1+0x68c], R0 ;  /* 0x00068c0001007387 */ /* 0x0001e80000100800 */
[----:B------:R-:W4:Y:S01]  /*64390*/  LDL.LU R18, [R1+0x51c] ;  /* 0x00051c0001127983 */ /* 0x000f220000300800 */
[----:B0-----:R-:W-:Y:S01]  /*643a0*/  VIADD R0, R0, UR34 ;  /* 0x0000002200007c36 */ /* 0x001fe20008000000 */
[----:B------:R-:W0:Y:S01]  /*643b0*/  LDCU UR34, c[0x0][0x3b8] ;  /* 0x00007700ff2277ac */ /* 0x000e220008000800 */
[----:B---3--:R-:W-:-:S02]  /*643c0*/  F2FP.SATFINITE.E4M3.F32.PACK_AB_MERGE_C R3, R7, R6, RZ ;  /* 0x000000060703723e */ /* 0x008fc400048070ff */
[----:B------:R-:W-:-:S03]  /*643d0*/  F2FP.SATFINITE.E4M3.F32.PACK_AB_MERGE_C R2, R11, R10, RZ ;  /* 0x0000000a0b02723e */ /* 0x000fc600048070ff */
[----:B------:R-:W-:Y:S04]  /*643e0*/  STL [R1+0x928], R3 ;  /* 0x0009280301007387 */ /* 0x000fe80000100800 */
[----:B------:R3:W-:Y:S04]  /*643f0*/  STL [R1+0x79c], R2 ;  /* 0x00079c0201007387 */ /* 0x0007e80000100800 */
[----:B------:R-:W4:Y:S01]  /*64400*/  LDL.LU R10, [R1+0x4f0] ;  /* 0x0004f000010a7983 */ /* 0x000f220000300800 */
[----:B---3--:R-:W-:-:S03]  /*64410*/  F2FP.SATFINITE.E4M3.F32.PACK_AB_MERGE_C R2, R22, R25, RZ ;  /* 0x000000191602723e */ /* 0x008fc600048070ff */
[----:B------:R3:W-:Y:S04]  /*64420*/  STL [R1+0x698], R0 ;  /* 0x0006980001007387 */ /* 0x0007e80000100800 */
[----:B------:R2:W-:Y:S04]  /*64430*/  STL [R1+0x798], R2 ;  /* 0x0007980201007387 */ /* 0x0005e80000100800 */
[----:B------:R-:W4:Y:S01]  /*64440*/  LDL.LU R11, [R1+0x4f4] ;  /* 0x0004f400010b7983 */ /* 0x000f220000300800 */
[----:B---3--:R-:W-:Y:S01]  /*64450*/  VIADD R0, R0, UR57 ;  /* 0x0000003900007c36 */ /* 0x008fe20008000000 */
[----:B------:R-:W3:Y:S02]  /*64460*/  LDCU UR57, c[0x0][0x3b8] ;  /* 0x00007700ff3977ac */ /* 0x000ee40008000800 */
[----:B------:R-:W3:Y:S01]  /*64470*/  LDL.LU R25, [R1+0x4f8] ;  /* 0x0004f80001197983 */ /* 0x000ee20000300800 */
[----:B--2---:R-:W-:-:S03]  /*64480*/  F2FP.SATFINITE.E4M3.F32.PACK_AB_MERGE_C R2, R13, R12, RZ ;  /* 0x0000000c0d02723e */ /* 0x004fc600048070ff */
[----:B------:R-:W3:Y:S04]  /*64490*/  LDL.LU R22, [R1+0x4fc] ;  /* 0x0004fc0001167983 */ /* 0x000ee80000300800 */
[----:B------:R2:W-:Y:S01]  /*644a0*/  STL [R1+0x76c], R2 ;  /* 0x00076c0201007387 */ /* 0x0005e20000100800 */
[----:B------:R-:W-:-:S03]  /*644b0*/  F2FP.SATFINITE.E4M3.F32.PACK_AB_MERGE_C R3, R9, R8, RZ ;  /* 0x000000080903723e */ /* 0x000fc600048070ff */
[----:B------:R0:W-:Y:S04]  /*644c0*/  STL [R1+0x69c], R0 ;  /* 0x00069c0001007387 */ /* 0x0001e80000100800 */
[----:B------:R-:W-:Y:S01]  /*644d0*/  STL [R1+0x768], R3 ;  /* 0x0007680301007387 */ /* 0x000fe20000100800 */
[----:B--2---:R-:W-:-:S03]  /*644e0*/  F2FP.SATFINITE.E4M3.F32.PACK_AB_MERGE_C R2, R20, R21, RZ ;  /* 0x000000151402723e */ /* 0x004fc600048070ff */
[----:B------:R-:W2:Y:S04]  /*644f0*/  LDL.LU R15, [R1+0x4d0] ;  /* 0x0004d000010f7983 */ /* 0x000ea80000300800 */
[----:B------:R1:W-:Y:S04]  /*64500*/  STL [R1+0x938], R2 ;  /* 0x0009380201007387 */ /* 0x0003e80000100800 */
[----:B------:R-:W2:Y:S04]  /*64510*/  LDL.LU R17, [R1+0x4d4] ;  /* 0x0004d40001117983 */ /* 0x000ea80000300800 */
[----:B------:R-:W2:Y:S01]  /*64520*/  LDL.LU R21, [R1+0x4d8] ;  /* 0x0004d80001157983 */ /* 0x000ea20000300800 */
[----:B0-----:R-:W-:Y:S01]  /*64530*/  VIADD R0, R0, UR49 ;  /* 0x0000003100007c36 */ /* 0x001fe20008000000 */
[----:B------:R-:W0:Y:S02]  /*64540*/  LDCU UR49, c[0x0][0x3b8] ;  /* 0x00007700ff3177ac */ /* 0x000e240008000800 */
[----:B------:R-:W2:Y:S04]  /*64550*/  LDL.LU R20, [R1+0x4dc] ;  /* 0x0004dc0001147983 */ /* 0x000ea80000300800 */
[----:B------:R-:W2:Y:S04]  /*64560*/  LDL.LU R6, [R1+0x4b0] ;  /* 0x0004b00001067983 */ /* 0x000ea80000300800 */
[----:B------:R-:W2:Y:S04]  /*64570*/  LDL.LU R7, [R1+0x4b4] ;  /* 0x0004b40001077983 */ /* 0x000ea80000300800 */
[----:B------:R-:W2:Y:S04]  /*64580*/  LDL.LU R12, [R1+0x4b8] ;  /* 0x0004b800010c7983 */ /* 0x000ea80000300800 */
[----:B------:R0:W-:Y:S04]  /*64590*/  STL [R1+0x6ac], R0 ;  /* 0x0006ac0001007387 */ /* 0x0001e80000100800 */
[----:B------:R-:W2:Y:S04]  /*645a0*/  LDL.LU R13, [R1+0x4bc] ;  /* 0x0004bc00010d7983 */ /* 0x000ea80000300800 */
[----:B------:R-:W2:Y:S04]  /*645b0*/  LDL.LU R8, [R1+0x490] ;  /* 0x0004900001087983 */ /* 0x000ea80000300800 */
[----:B------:R-:W2:Y:S01]  /*645c0*/  LDL.LU R9, [R1+0x494] ;  /* 0x0004940001097983 */ /* 0x000ea20000300800 */
[----:B----4-:R-:W-:-:S05]  /*645d0*/  F2FP.SATFINITE.E4M3.F32.PACK_AB_MERGE_C R29, R26, R5, RZ ;  /* 0x000000051a1d723e */ /* 0x010fca00048070ff */
[----:B------:R-:W-:Y:S01]  /*645e0*/  STL [R1+0x2008], R29 ;  /* 0x0020081d01007387 */ /* 0x000fe20000100800 */
[----:B------:R-:W-:-:S03]  /*645f0*/  F2FP.SATFINITE.E4M3.F32.PACK_AB_MERGE_C R4, R18, R19, RZ ;  /* 0x000000131204723e */ /* 0x000fc600048070ff */
[----:B------:R-:W4:Y:S04]  /*64600*/  LDL.LU R19, [R1+0x498] ;  /* 0x0004980001137983 */ /* 0x000f280000300800 */
[----:B------:R-:W4:Y:S01]  /*64610*/  LDL.LU R18, [R1+0x49c] ;  /* 0x00049c0001127983 */ /* 0x000f220000300800 */
[----:B-1----:R-:W-:Y:S01]  /*64620*/  VIADD R2, R0, UR44 ;  /* 0x0000002c00027c36 */ /* 0x002fe20008000000 */
[----:B------:R-:W1:Y:S02]  /*64630*/  LDCU UR44, c[0x0][0x3b8] ;  /* 0x00007700ff2c77ac */ /* 0x000e640008000800 */
[----:B------:R-:W-:Y:S04]  /*64640*/  STL [R1+0x200c], R4 ;  /* 0x00200c0401007387 */ /* 0x000fe80000100800 */
[----:B------:R-:W4:Y:S04]  /*64650*/  LDL.LU R5, [R1+0x470] ;  /* 0x0004700001057983 */ /* 0x000f280000300800 */
[----:B------:R-:W4:Y:S04]  /*64660*/  LDL.LU R26, [R1+0x474] ;  /* 0x00047400011a7983 */ /* 0x000f280000300800 */
[----:B------:R-:W-:Y:S01]  /*64670*/  STL [R1+0x6b4], R2 ;  /* 0x0006b40201007387 */ /* 0x000fe20000100800 */
[----:B0-----:R-:W-:-:S05]  /*64680*/  F2FP.SATFINITE.E4M3.F32.PACK_AB_MERGE_C R0, R11, R10, RZ ;  /* 0x0000000a0b00723e */ /* 0x001fca00048070ff */
[----:B------:R3:W-:Y:S02]  /*64690*/  STL [R1+0x2010], R0 ;  /* 0x0020100001007387 */ /* 0x0007e40000100800 */
[----:B---3--:R-:W-:Y:S02]  /*646a0*/  F2FP.SATFINITE.E4M3.F32.PACK_AB_MERGE_C R0, R22, R25, RZ ;  /* 0x000000191600723e */ /* 0x008fe400048070ff */
[----:B------:R-:W3:Y:S04]  /*646b0*/  LDL.LU R25, [R1+0x478] ;  /* 0x0004780001197983 */ /* 0x000ee80000300800 */
[----:B------:R-:W3:Y:S04]  /*646c0*/  LDL.LU R22, [R1+0x47c] ;  /* 0x00047c0001167983 */ /* 0x000ee80000300800 */
[----:B------:R0:W-:Y:S04]  /*646d0*/  STL [R1+0x944], R0 ;  /* 0x0009440001007387 */ /* 0x0001e80000100800 */
[----:B------:R-:W3:Y:S04]  /*646e0*/  LDL.LU R10, [R1+0x450] ;  /* 0x00045000010a7983 */ /* 0x000ee80000300800 */
[----:B------:R-:W3:Y:S01]  /*646f0*/  LDL.LU R11, [R1+0x454] ;  /* 0x00045400010b7983 */ /* 0x000ee20000300800 */
[----:B--2---:R-:W-:Y:S01]  /*64700*/  F2FP.SATFINITE.E4M3.F32.PACK_AB_MERGE_C R28, R17, R15, RZ ;  /* 0x0000000f111c723e */ /* 0x004fe200048070ff */
[----:B0-----:R-:W-:Y:S01]  /*64710*/  VIADD R0, R2, UR33 ;  /* 0x0000002102007c36 */ /* 0x001fe20008000000 */
[----:B------:R-:W0:Y:S04]  /*64720*/  LDCU UR33, c[0x0][0x3b8] ;  /* 0x00007700ff2177ac */ /* 0x000e280008000800 */
[----:B------:R2:W-:Y:S01]  /*64730*/  STL [R1+0x4f8], R0 ;  /* 0x0004f80001007387 */ /* 0x0005e20000100800 */
[----:B------:R-:W-:-:S03]  /*64740*/  F2FP.SATFINITE.E4M3.F32.PACK_AB_MERGE_C R2, R20, R21, RZ ;  /* 0x000000151402723e */ /* 0x000fc600048070ff */
[----:B------:R-:W-:Y:S04]  /*64750*/  STL [R1+0x2014], R28 ;  /* 0x0020141c01007387 */ /* 0x000fe80000100800 */
[----:B------:R-:W3:Y:S04]  /*64760*/  LDL.LU R21, [R1+0x458] ;  /* 0x0004580001157983 */ /* 0x000ee80000300800 */
[----:B------:R-:W3:Y:S01]  /*64770*/  LDL.LU R20, [R1+0x45c] ;  /* 0x00045c0001147983 */ /* 0x000ee20000300800 */
[----:B------:R-:W-:Y:S01]  /*64780*/  F2FP.SATFINITE.E4M3.F32.PACK_AB_MERGE_C R3, R7, R6, RZ ;  /* 0x000000060703723e */ /* 0x000fe200048070ff */
[----:B--2---:R-:W-:Y:S01]  /*64790*/  VIADD R0, R0, UR60 ;  /* 0x0000003c00007c36 */ /* 0x004fe20008000000 */
[----:B------:R-:W2:Y:S01]  /*647a0*/  LDCU UR60, c[0x0][0x3b8] ;  /* 0x00007700ff3c77ac */ /* 0x000ea20008000800 */
[----:B------:R0:W-:Y:S04]  /*647b0*/  STL [R1+0x2018], R2 ;  /* 0x0020180201007387 */ /* 0x0001e80000100800 */
[----:B------:R-:W-:Y:S04]  /*647c0*/  STL [R1+0x201c], R3 ;  /* 0x00201c0301007387 */ /* 0x000fe80000100800 */
[----:B------:R1:W-:Y:S01]  /*647d0*/  STL [R1+0x4d8], R0 ;  /* 0x0004d80001007387 */ /* 0x0003e20000100800 */
[----:B0-----:R-:W-:-:S02]  /*647e0*/  F2FP.SATFINITE.E4M3.F32.PACK_AB_MERGE_C R2, R13, R12, RZ ;  /* 0x0000000c0d02723e */ /* 0x001fc400048070ff */
[----:B------:R-:W-:-:S03]  /*647f0*/  F2FP.SATFINITE.E4M3.F32.PACK_AB_MERGE_C R4, R9, R8, RZ ;  /* 0x000000080904723e */ /* 0x000fc600048070ff */
[----:B------:R0:W-:Y:S01]  /*64800*/  STL [R1+0x948], R2 ;  /* 0x0009480201007387 */ /* 0x0001e20000100800 */
[----:B-1----:R-:W-:-:S03]  /*64810*/  VIADD R0, R0, UR46 ;  /* 0x0000002e00007c36 */ /* 0x002fc60008000000 */
[----:B------:R-:W-:Y:S01]  /*64820*/  STL [R1+0x2020], R4 ;  /* 0x0020200401007387 */ /* 0x000fe20000100800 */
[----:B------:R-:W1:Y:S03]  /*64830*/  LDCU UR46, c[0x0][0x3b8] ;  /* 0x00007700ff2e77ac */ /* 0x000e660008000800 */
[----:B------:R0:W-:Y:S04]  /*64840*/  STL [R1+0x4b0], R0 ;  /* 0x0004b00001007387 */ /* 0x0001e80000100800 */
[----:B------:R-:W2:Y:S04]  /*64850*/  LDL.LU R8, [R1+0x430] ;  /* 0x0004300001087983 */ /* 0x000ea80000300800 */
[----:B------:R-:W2:Y:S01]  /*64860*/  LDL.LU R9, [R1+0x434] ;  /* 0x0004340001097983 */ /* 0x000ea20000300800 */
[----:B----4-:R-:W-:-:S03]  /*64870*/  F2FP.SATFINITE.E4M3.F32.PACK_AB_MERGE_C R29, R18, R19, RZ ;  /* 0x00000013121d723e */ /* 0x010fc600048070ff */
[----:B------:R-:W4:Y:S04]  /*64880*/  LDL.LU R19, [R1+0x438] ;  /* 0x0004380001137983 */ /* 0x000f280000300800 */
[----:B------:R-:W4:Y:S01]  /*64890*/  LDL.LU R18, [R1+0x43c] ;  /* 0x00043c0001127983 */ /* 0x000f220000300800 */
[----:B0-----:R-:W-:Y:S01]  /*648a0*/  VIADD R2, R0, UR43 ;  /* 0x0000002b00027c36 */ /* 0x001fe20008000000 */
[----:B------:R-:W0:Y:S01]  /*648b0*/  LDCU UR43, c[0x0][0x3b8] ;  /* 0x00007700ff2b77ac */ /* 0x000e220008000800 */
[----:B------:R-:W-:Y:S01]  /*648c0*/  F2FP.SATFINITE.E4M3.F32.PACK_AB_MERGE_C R0, R26, R5, RZ ;  /* 0x000000051a00723e */ /* 0x000fe200048070ff */
[----:B------:R-:W-:Y:S04]  /*648d0*/  STL [R1+0x2024], R29 ;  /* 0x0020241d01007387 */ /* 0x000fe80000100800 */
[----:B------:R3:W-:Y:S04]  /*648e0*/  STL [R1+0x2028], R0 ;  /* 0x0020280001007387 */ /* 0x0007e80000100800 */
[----:B------:R-:W-:Y:S04]  /*648f0*/  STL [R1+0x490], R2 ;  /* 0x0004900201007387 */ /* 0x000fe80000100800 */
[----:B------:R-:W4:Y:S04]  /*64900*/  LDL.LU R5, [R1+0x410] ;  /* 0x0004100001057983 */ /* 0x000f280000300800 */
[----:B------:R-:W4:Y:S01]  /*64910*/  LDL.LU R26, [R1+0x414] ;  /* 0x00041400011a7983 */ /* 0x000f220000300800 */
[----:B---3--:R-:W-:-:S05]  /*64920*/  F2FP.SATFINITE.E4M3.F32.PACK_AB_MERGE_C R0, R22, R25, RZ ;  /* 0x000000191600723e */ /* 0x008fca00048070ff */
[----:B------:R3:W-:Y:S04]  /*64930*/  STL [R1+0x958], R0 ;  /* 0x0009580001007387 */ /* 0x0007e80000100800 */
[----:B------:R-:W4:Y:S04]  /*64940*/  LDL.LU R25, [R1+0x418] ;  /* 0x0004180001197983 */ /* 0x000f280000300800 */
[----:B------:R-:W4:Y:S01]  /*64950*/  LDL.LU R22, [R1+0x41c] ;  /* 0x00041c0001167983 */ /* 0x000f220000300800 */
[----:B---3--:R-:W-:Y:S01]  /*64960*/  VIADD R0, R2, UR10 ;  /* 0x0000000a02007c36 */ /* 0x008fe20008000000 */
[----:B------:R-:W-:Y:S01]  /*64970*/  F2FP.SATFINITE.E4M3.F32.PACK_AB_MERGE_C R2, R11, R10, RZ ;  /* 0x0000000a0b02723e */ /* 0x000fe200048070ff */
[----:B------:R-:W3:Y:S04]  /*64980*/  LDCU UR10, c[0x0][0x3b8] ;  /* 0x00007700ff0a77ac */ /* 0x000ee80008000800 */
[----:B------:R-:W-:Y:S04]  /*64990*/  STL [R1+0x202c], R2 ;  /* 0x00202c0201007387 */ /* 0x000fe80000100800 */
[----:B------:R0:W-:Y:S01]  /*649a0*/  STL [R1+0x470], R0 ;  /* 0x0004700001007387 */ /* 0x0001e20000100800 */
[----:B------:R-:W-:Y:S01]  /*649b0*/  F2FP.SATFINITE.E4M3.F32.PACK_AB_MERGE_C R28, R20, R21, RZ ;  /* 0x00000015141c723e */ /* 0x000fe200048070ff */
[----:B0-----:R-:W-:-:S04]  /*649c0*/  VIADD R0, R0, UR15 ;  /* 0x0000000f00007c36 */ /* 0x001fc80008000000 */
[----:B------:R-:W-:Y:S01]  /*649d0*/  STL [R1+0x2030], R28 ;  /* 0x0020301c01007387 */ /* 0x000fe20000100800 */
[----:B------:R-:W0:Y:S03]  /*649e0*/  LDCU UR15, c[0x0][0x3b8] ;  /* 0x00007700ff0f77ac */ /* 0x000e260008000800 */
[----:B------:R-:W3:Y:S04]  /*649f0*/  LDL.LU R23, [R1+0x3f0] ;  /* 0x0003f00001177983 */ /* 0x000ee80000300800 */
[----:B------:R-:W3:Y:S04]  /*64a00*/  LDL.LU R27, [R1+0x3f4] ;  /* 0x0003f400011b7983 */ /* 0x000ee80000300800 */
[----:B------:R-:W3:Y:S04]  /*64a10*/  LDL.LU R15, [R1+0x3f8] ;  /* 0x0003f800010f7983 */ /* 0x000ee80000300800 */
[----:B------:R0:W-:Y:S04]  /*64a20*/  STL [R1+0x474], R0 ;  /* 0x0004740001007387 */ /* 0x0001e80000100800 */
[----:B------:R-:W3:Y:S04]  /*64a30*/  LDL.LU R17, [R1+0x3fc] ;  /* 0x0003fc0001117983 */ /* 0x000ee80000300800 */
[----:B------:R-:W3:Y:S04]  /*64a40*/  LDL.LU R6, [R1+0x3d0] ;  /* 0x0003d00001067983 */ /* 0x000ee80000300800 */
[----:B------:R-:W3:Y:S01]  /*64a50*/  LDL.LU R7, [R1+0x3d4] ;  /* 0x0003d40001077983 */ /* 0x000ee20000300800 */
[----:B--2---:R-:W-:-:S03]  /*64a60*/  F2FP.SATFINITE.E4M3.F32.PACK_AB_MERGE_C R3, R9, R8, RZ ;  /* 0x000000080903723e */ /* 0x004fc600048070ff */
[----:B------:R-:W2:Y:S04]  /*64a70*/  LDL.LU R12, [R1+0x3d8] ;  /* 0x0003d800010c7983 */ /* 0x000ea80000300800 */
[----:B------:R-:W2:Y:S04]  /*64a80*/  LDL.LU R13, [R1+0x3dc] ;  /* 0x0003dc00010d7983 */ /* 0x000ea80000300800 */
[----:B------:R-:W2:Y:S04]  /*64a90*/  LDL.LU R21, [R1+0x3b0] ;  /* 0x0003b00001157983 */ /* 0x000ea80000300800 */
[----:B------:R-:W2:Y:S04]  /*64aa0*/  LDL.LU R20, [R1+0x3b4] ;  /* 0x0003b40001147983 */ /* 0x000ea80000300800 */
[----:B------:R-:W-:Y:S01]  /*64ab0*/  STL [R1+0x2034], R3 ;  /* 0x0020340301007387 */ /* 0x000fe20000100800 */
[----:B----4-:R-:W-:-:S03]  /*64ac0*/  F2FP.SATFINITE.E4M3.F32.PACK_AB_MERGE_C R2, R18, R19, RZ ;  /* 0x000000131202723e */ /* 0x010fc600048070ff */
[----:B------:R-:W4:Y:S04]  /*64ad0*/  LDL.LU R19, [R1+0x3b8] ;  /* 0x0003b80001137983 */ /* 0x000f280000300800 */
[----:B------:R-:W4:Y:S01]  /*64ae0*/  LDL.LU R18, [R1+0x3bc] ;  /* 0x0003bc0001127983 */ /* 0x000f220000300800 */
[----:B0-----:R-:W-:Y:S01]  /*64af0*/  VIADD R0, R0, UR6 ;  /* 0x0000000600007c36 */ /* 0x001fe20008000000 */
[----:B------:R-:W0:Y:S02]  /*64b00*/  LDCU UR6, c[0x0][0x3b8] ;  /* 0x00007700ff0677ac */ /* 0x000e240008000800 */
[----:B------:R0:W-:Y:S04]  /*64b10*/  STL [R1+0x97c], R2 ;  /* 0x00097c0201007387 */ /* 0x0001e80000100800 */
[----:B------:R-:W4:Y:S04]  /*64b20*/  LDL.LU R10, [R1+0x390] ;  /* 0x00039000010a7983 */ /* 0x000f280000300800 */
[----:B------:R-:W4:Y:S01]  /*64b30*/  LDL.LU R11, [R1+0x394] ;  /* 0x00039400010b7983 */ /* 0x000f220000300800 */
[----:B------:R-:W-:-:S03]  /*64b40*/  F2FP.SATFINITE.E4M3.F32.PACK_AB_MERGE_C R29, R26, R5, RZ ;  /* 0x000000051a1d723e */ /* 0x000fc600048070ff */
[----:B------:R3:W-:Y:S04]  /*64b50*/  STL [R1+0x430], R0 ;  /* 0x0004300001007387 */ /* 0x0007e80000100800 */
[----:B------:R-:W-:Y:S04]  /*64b60*/  STL [R1+0x2038], R29 ;  /* 0x0020381d01007387 */ /* 0x000fe80000100800 */
[----:B------:R-:W4:Y:S04]  /*64b70*/  LDL.LU R8, [R1+0x398] ;  /* 0x0003980001087983 */ /* 0x000f280000300800 */
[----:B------:R-:W4:Y:S04]  /*64b80*/  LDL.LU R9, [R1+0x39c] ;  /* 0x00039c0001097983 */ /* 0x000f280000300800 */
[----:B------:R-:W4:Y:S01]  /*64b90*/  LDL.LU R5, [R1+0x370] ;  /* 0x0003700001057983 */ /* 0x000f220000300800 */
[----:B0-----:R-:W-:Y:S01]  /*64ba0*/  VIADD R2, R0, UR19 ;  /* 0x0000001300027c36 */ /* 0x001fe20008000000 */
[----:B------:R-:W0:Y:S02]  /*64bb0*/  LDCU UR19, c[0x0][0x3b8] ;  /* 0x00007700ff1377ac */ /* 0x000e240008000800 */
[----:B------:R-:W4:Y:S01]  /*64bc0*/  LDL.LU R26, [R1+0x374] ;  /* 0x00037400011a7983 */ /* 0x000f220000300800 */
[----:B------:R-:W-:-:S05]  /*64bd0*/  F2FP.SATFINITE.E4M3.F32.PACK_AB_MERGE_C R4, R22, R25, RZ ;  /* 0x000000191604723e */ /* 0x000fca00048070ff */
[----:B------:R-:W-:Y:S04]  /*64be0*/  STL [R1+0x203c], R4 ;  /* 0x00203c0401007387 */ /* 0x000fe80000100800 */
[----:B------:R-:W4:Y:S04]  /*64bf0*/  LDL.LU R25, [R1+0x378] ;  /* 0x0003780001197983 */ /* 0x000f280000300800 */
[----:B------:R-:W4:Y:S04]  /*64c00*/  LDL.LU R22, [R1+0x37c] ;  /* 0x00037c0001167983 */ /* 0x000f280000300800 */
[----:B------:R-:W-:Y:S01]  /*64c10*/  STL [R1+0x410], R2 ;  /* 0x0004100201007387 */ /* 0x000fe20000100800 */
[----:B---3--:R-:W-:-:S05]  /*64c20*/  F2FP.SATFINITE.E4M3.F32.PACK_AB_MERGE_C R0, R27, R23, RZ ;  /* 0x000000171b00723e */ /* 0x008fca00048070ff */
[----:B------:R3:W-:Y:S01]  /*64c30*/  STL [R1+0x2040], R0 ;  /* 0x0020400001007387 */ /* 0x0007e20000100800 */
[----:B------:R-:W-:Y:S01]  /*64c40*/  F2FP.SATFINITE.E4M3.F32.PACK_AB_MERGE_C R3, R17, R15, RZ ;  /* 0x0000000f1103723e */ /* 0x000fe200048070ff */
[----:B---3--:R-:W-:Y:S01]  /*64c50*/  VIADD R0, R2, UR11 ;  /* 0x0000000b02007c36 */ /* 0x008fe20008000000 */
[----:B------:R-:W3:Y:S01]  /*64c60*/  LDCU UR11, c[0x0][0x3b8] ;  /* 0x00007700ff0b77ac */ /* 0x000ee20008000800 */
[----:B------:R-:W-:Y:S02]  /*64c70*/  F2FP.SATFINITE.E4M3.F32.PACK_AB_MERGE_C R28, R7, R6, RZ ;  /* 0x00000006071c723e */ /* 0x000fe400048070ff */
[----:B------:R0:W-:Y:S04]  /*64c80*/  STL [R1+0x998], R3 ;  /* 0x0009980301007387 */ /* 0x0001e80000100800 */
[----:B------:R-:W-:Y:S01]  /*64c90*/  STL [R1+0x2044], R28 ;  /* 0x0020441c01007387 */ /* 0x000fe20000100800 */
[----:B--2---:R-:W-:-:S03]  /*64ca0*/  F2FP.SATFINITE.E4M3.F32.PACK_AB_MERGE_C R2, R13, R12, RZ ;  /* 0x0000000c0d02723e */ /* 0x004fc600048070ff */
[----:B------:R2:W-:Y:S01]  /*64cb0*/  STL [R1+0x3f0], R0 ;  /* 0x0003f00001007387 */ /* 0x0005e20000100800 */
[----:B0-----:R-:W-:Y:S01]  /*64cc0*/  F2FP.SATFINITE.E4M3.F32.PACK_AB_MERGE_C R3, R20, R21, RZ ;  /* 0x000000151403723e */ /* 0x001fe200048070ff */
[----:B--2---:R-:W-:Y:S02]  /*64cd0*/  VIADD R0, R0, UR18 ;  /* 0x0000001200007c36 */ /* 0x004fe40008000000 */
[----:B------:R4:W-:Y:S01]  /*64ce0*/  STL [R1+0x2048], R2 ;  /* 0x0020480201007387 */ /* 0x0009e20000100800 */
[----:B------:R-:W0:Y:S03]  /*64cf0*/  LDCU UR18, c[0x0][0x3b8] ;  /* 0x00007700ff1277ac */ /* 0x000e260008000800 */
[----:B------:R-:W-:Y:S04]  /*64d00*/  STL [R1+0x204c], R3 ;  /* 0x00204c0301007387 */ /* 0x000fe80000100800 */
[----:B------:R2:W-:Y:S04]  /*64d10*/  STL [R1+0x3f4], R0 ;  /* 0x0003f40001007387 */ /* 0x0005e80000100800 */
[----:B------:R-:W3:Y:S04]  /*64d20*/  LDL.LU R21, [R1+0x350] ;  /* 0x0003500001157983 */ /* 0x000ee80000300800 */
[----:B------:R-:W3:Y:S01]  /*64d30*/  LDL.LU R20, [R1+0x354] ;  /* 0x0003540001147983 */ /* 0x000ee20000300800 */
[----:B----4-:R-:W-:-:S05]  /*64d40*/  F2FP.SATFINITE.E4M3.F32.PACK_AB_MERGE_C R2, R18, R19, RZ ;  /* 0x000000131202723e */ /* 0x010fca00048070ff */
[----:B------:R4:W-:Y:S04]  /*64d50*/  STL [R1+0x9a8], R2 ;  /* 0x0009a80201007387 */ /* 0x0009e80000100800 */
[----:B------:R-:W3:Y:S04]  /*64d60*/  LDL.LU R19, [R1+0x358] ;  /* 0x0003580001137983 */ /* 0x000ee80000300800 */
[----:B------:R-:W3:Y:S01]  /*64d70*/  LDL.LU R18, [R1+0x35c] ;  /* 0x00035c0001127983 */ /* 0x000ee20000300800 */
[----:B------:R-:W-:Y:S01]  /*64d80*/  F2FP.SATFINITE.E4M3.F32.PACK_AB_MERGE_C R4, R11, R10, RZ ;  /* 0x0000000a0b04723e */ /* 0x000fe200048070ff */
[----:B--2---:R-:W-:Y:S01]  /*64d90*/  VIADD R0, R0, UR14 ;  /* 0x0000000e00007c36 */ /* 0x004fe20008000000 */
[----:B------:R-:W2:Y:S03]  /*64da0*/  LDCU UR14, c[0x0][0x3b8] ;  /* 0x00007700ff0e77ac */ /* 0x000ea60008000800 */
[----:B------:R-:W-:Y:S01]  /*64db0*/  STL [R1+0x2050], R4 ;  /* 0x0020500401007387 */ /* 0x000fe20000100800 */
[----:B----4-:R-:W-:Y:S01]  /*64dc0*/  VIADD R2, R0, UR20 ;  /* 0x0000001400027c36 */ /* 0x010fe20008000000 */
[----:B------:R-:W4:Y:S02]  /*64dd0*/  LDCU UR20, c[0x0][0x3b8] ;  /* 0x00007700ff1477ac */ /* 0x000f240008000800 */
[----:B------:R0:W-:Y:S01]  /*64de0*/  STL [R1+0x418], R0 ;  /* 0x0004180001007387 */ /* 0x0001e20000100800 */
[----:B------:R-:W-:-:S02]  /*64df0*/  F2FP.SATFINITE.E4M3.F32.PACK_AB_MERGE_C R29, R9, R8, RZ ;  /* 0x00000008091d723e */ /* 0x000fc400048070ff */
[----:B0-----:R-:W-:-:S03]  /*64e00*/  F2FP.SATFINITE.E4M3.F32.PACK_AB_MERGE_C R0, R26, R5, RZ ;  /* 0x000000051a00723e */ /* 0x001fc600048070ff */
[----:B------:R-:W-:Y:S04]  /*64e10*/  STL [R1+0x2054], R29 ;  /* 0x0020541d01007387 */ /* 0x000fe80000100800 */
[----:B------:R0:W-:Y:S04]  /*64e20*/  STL [R1+0x2058], R0 ;  /* 0x0020580001007387 */ /* 0x0001e80000100800 */
[----:B------:R-:W-:Y:S04]  /*64e30*/  STL [R1+0x43c], R2 ;  /* 0x00043c0201007387 */ /* 0x000fe80000100800 */
[----:B------:R-:W2:Y:S01]  /*64e40*/  LDL.LU R3, [R1+0x330] ;  /* 0x0003300001037983 */ /* 0x000ea20000300800 */
[----:B0-----:R-:W-:Y:S01]  /*64e50*/  VIADD R0, R2, UR7 ;  /* 0x0000000702007c36 */ /* 0x001fe20008000000 */
[----:B------:R-:W0:Y:S01]  /*64e60*/  LDCU UR7, c[0x0][0x3b8] ;  /* 0x00007700ff0777ac */ /* 0x000e220008000800 */
[----:B------:R-:W-:-:S05]  /*64e70*/  F2FP.SATFINITE.E4M3.F32.PACK_AB_MERGE_C R4, R22, R25, RZ ;  /* 0x000000191604723e */ /* 0x000fca00048070ff */
        /* <DEDUP_REMOVED lines=18> */
[----:B------:R-:W-:Y:S04]  /*64fa0*/  STL [R1+0x205c], R2 ;  /* 0x00205c0201007387 */ /* 0x000fe80000100800 */
[----:B------:R-:W3:Y:S04]  /*64fb0*/  LDL.LU R8, [R1+0x2d8] ;  /* 0x0002d80001087983 */ /* 0x000ee80000300800 */
[----:B------:R-:W3:Y:S04]  /*64fc0*/  LDL.LU R9, [R1+0x2dc] ;  /* 0x0002dc0001097983 */ /* 0x000ee80000300800 */
[----:B------:R-:W3:Y:S04]  /*64fd0*/  LDL.LU R5, [R1+0x2b0] ;  /* 0x0002b00001057983 */ /* 0x000ee80000300800 */
[----:B------:R-:W3:Y:S01]  /*64fe0*/  LDL.LU R26, [R1+0x2b4] ;  /* 0x0002b400011a7983 */ /* 0x000ee20000300800 */
[----:B------:R-:W-:-:S05]  /*64ff0*/  F2FP.SATFINITE.E4M3.F32.PACK_AB_MERGE_C R28, R18, R19, RZ ;  /* 0x00000013121c723e */ /* 0x000fca00048070ff */
[----:B------:R-:W-:Y:S04]  /*65000*/  STL [R1+0x2060], R28 ;  /* 0x0020601c01007387 */ /* 0x000fe80000100800 */
[----:B------:R-:W3:Y:S04]  /*65010*/  LDL.LU R25, [R1+0x2b8] ;  /* 0x0002b80001197983 */ /* 0x000ee80000300800 */
[----:B------:R-:W3:Y:S04]  /*65020*/  LDL.LU R22, [R1+0x2bc] ;  /* 0x0002bc0001167983 */ /* 0x000ee80000300800 */
[----:B------:R-:W3:Y:S04]  /*65030*/  LDL.LU R21, [R1+0x290] ;  /* 0x0002900001157983 */ /* 0x000ee80000300800 */
[----:B------:R0:W-:Y:S04]  /*65040*/  STL [R1+0x4dc], R0 ;  /* 0x0004dc0001007387 */ /* 0x0001e80000100800 */
[----:B------:R-:W3:Y:S04]  /*65050*/  LDL.LU R20, [R1+0x294] ;  /* 0x0002940001147983 */ /* 0x000ee80000300800 */
[----:B------:R-:W3:Y:S04]  /*65060*/  LDL.LU R19, [R1+0x298] ;  /* 0x0002980001137983 */ /* 0x000ee80000300800 */
[----:B------:R-:W3:Y:S01]  /*65070*/  LDL.LU R18, [R1+0x29c] ;  /* 0x00029c0001127983 */ /* 0x000ee20000300800 */
[----:B0-----:R-:W-:Y:S01]  /*65080*/  VIADD R0, R0, UR48 ;  /* 0x0000003000007c36 */ /* 0x001fe20008000000 */
[----:B------:R-:W0:Y:S01]  /*65090*/  LDCU UR48, c[0x0][0x3b8] ;  /* 0x00007700ff3077ac */ /* 0x000e220008000800 */
[----:B--2---:R-:W-:-:S05]  /*650a0*/  F2FP.SATFINITE.E4M3.F32.PACK_AB_MERGE_C R3, R16, R3, RZ ;  /* 0x000000031003723e */ /* 0x004fca00048070ff */
[----:B------:R-:W-:Y:S01]  /*650b0*/  STL [R1+0x2064], R3 ;  /* 0x0020640301007387 */ /* 0x000fe20000100800 */
[----:B----4-:R-:W-:Y:S02]  /*650c0*/  F2FP.SATFINITE.E4M3.F32.PACK_AB_MERGE_C R2, R24, R14, RZ ;  /* 0x0000000e1802723e */ /* 0x010fe400048070ff */
[----:B------:R-:W-:-:S03]  /*650d0*/  F2FP.SATFINITE.E4M3.F32.PACK_AB_MERGE_C R29, R27, R23, RZ ;  /* 0x000000171b1d723e */ /* 0x000fc600048070ff */
[----:B------:R2:W-:Y:S04]  /*650e0*/  STL [R1+0x9c0], R2 ;  /* 0x0009c00201007387 */ /* 0x0005e80000100800 */
[----:B------:R-:W-:Y:S01]  /*650f0*/  STL [R1+0x2084], R29 ;  /* 0x0020841d01007387 */ /* 0x000fe20000100800 */
[----:B------:R-:W-:-:S03]  /*65100*/  F2FP.SATFINITE.E4M3.F32.PACK_AB_MERGE_C R4, R17, R15, RZ ;  /* 0x0000000f1104723e */ /* 0x000fc600048070ff */
[----:B------:R4:W-:Y:S01]  /*65110*/  STL [R1+0x6bc], R0 ;  /* 0x0006bc0001007387 */ /* 0x0009e20000100800 */
[----:B--2---:R-:W-:Y:S01]  /*65120*/  VIADD R2, R0, UR52 ;  /* 0x0000003400027c36 */ /* 0x004fe20008000000 */
[----:B------:R-:W2:Y:S02]  /*65130*/  LDCU UR52, c[0x0][0x3b8] ;  /* 0x00007700ff3477ac */ /* 0x000ea40008000800 */
[----:B------:R-:W-:Y:S01]  /*65140*/  STL [R1+0x2088], R4 ;  /* 0x0020880401007387 */ /* 0x000fe20000100800 */
[----:B----4-:R-:W-:Y:S02]  /*65150*/  F2FP.SATFINITE.E4M3.F32.PACK_AB_MERGE_C R0, R7, R6, RZ ;  /* 0x000000060700723e */ /* 0x010fe400048070ff */
[----:B------:R-:W-:-:S03]  /*65160*/  F2FP.SATFINITE.E4M3.F32.PACK_AB_MERGE_C R3, R13, R12, RZ ;  /* 0x0000000c0d03723e */ /* 0x000fc600048070ff */
[----:B------:R4:W-:Y:S04]  /*65170*/  STL [R1+0x208c], R0 ;  /* 0x00208c0001007387 */ /* 0x0009e80000100800 */
[----:B------:R-:W-:Y:S01]  /*65180*/  STL [R1+0x6dc], R2 ;  /* 0x0006dc0201007387 */ /* 0x000fe20000100800 */
[----:B------:R-:W-:Y:S01]  /*65190*/  F2FP.SATFINITE.E4M3.F32.PACK_AB_MERGE_C R28, R11, R10, RZ ;  /* 0x0000000a0b1c723e */ /* 0x000fe200048070ff */
[----:B----4-:R-:W-:Y:S02]  /*651a0*/  VIADD R0, R2, UR54 ;  /* 0x0000003602007c36 */ /* 0x010fe40008000000 */
[----:B------:R-:W-:Y:S01]  /*651b0*/  STL [R1+0x2f0], R3 ;  /* 0x0002f00301007387 */ /* 0x000fe20000100800 */
[----:B------:R-:W4:Y:S03]  /*651c0*/  LDCU UR54, c[0x0][0x3b8] ;  /* 0x00007700ff3677ac */ /* 0x000f260008000800 */
[----:B------:R-:W-:Y:S04]  /*651d0*/  STL [R1+0x2090], R28 ;  /* 0x0020901c01007387 */ /* 0x000fe80000100800 */
[----:B------:R0:W-:Y:S02]  /*651e0*/  STL [R1+0x6fc], R0 ;  /* 0x0006fc0001007387 */ /* 0x0001e40000100800 */
[----:B0-----:R-:W-:Y:S01]  /*651f0*/  VIADD R0, R0, UR56 ;  /* 0x0000003800007c36 */ /* 0x001fe20008000000 */
[----:B------:R-:W0:Y:S01]  /*65200*/  LDCU UR56, c[0x0][0x3b8] ;  /* 0x00007700ff3877ac */ /* 0x000e220008000800 */
[----:B---3--:R-:W-:-:S02]  /*65210*/  F2FP.SATFINITE.E4M3.F32.PACK_AB_MERGE_C R2, R9, R8, RZ ;  /* 0x000000080902723e */ /* 0x008fc400048070ff */
[----:B------:R-:W-:-:S03]  /*65220*/  F2FP.SATFINITE.E4M3.F32.PACK_AB_MERGE_C R3, R26, R5, RZ ;  /* 0x000000051a03723e */ /* 0x000fc600048070ff */
[----:B------:R-:W-:Y:S04]  /*65230*/  STL [R1+0x2094], R2 ;  /* 0x0020940201007387 */ /* 0x000fe80000100800 */
[----:B------:R-:W-:Y:S04]  /*65240*/  STL [R1+0x2098], R3 ;  /* 0x0020980301007387 */ /* 0x000fe80000100800 */
[----:B------:R3:W-:Y:S02]  /*65250*/  STL [R1+0x71c], R0 ;  /* 0x00071c0001007387 */ /* 0x0007e40000100800 */
[----:B---3--:R-:W-:Y:S01]  /*65260*/  VIADD R0, R0, UR21 ;  /* 0x0000001500007c36 */ /* 0x008fe20008000000 */
[----:B------:R-:W3:Y:S01]  /*65270*/  LDCU UR21, c[0x0][0x3b8] ;  /* 0x00007700ff1577ac */ /* 0x000ee20008000800 */
[----:B------:R-:W-:-:S05]  /*65280*/  F2FP.SATFINITE.E4M3.F32.PACK_AB_MERGE_C R2, R22, R25, RZ ;  /* 0x000000191602723e */ /* 0x000fca00048070ff */
[----:B------:R-:W-:Y:S01]  /*65290*/  STL [R1+0x2f4], R2 ;  /* 0x0002f40201007387 */ /* 0x000fe20000100800 */
[----:B------:R-:W-:-:S05]  /*652a0*/  F2FP.SATFINITE.E4M3.F32.PACK_AB_MERGE_C R26, R20, R21, RZ ;  /* 0x00000015141a723e */ /* 0x000fca00048070ff */
[----:B------:R-:W-:Y:S01]  /*652b0*/  STL [R1+0x209c], R26 ;  /* 0x00209c1a01007387 */ /* 0x000fe20000100800 */
[----:B------:R-:W-:-:S03]  /*652c0*/  F2FP.SATFINITE.E4M3.F32.PACK_AB_MERGE_C R25, R18, R19, RZ ;  /* 0x000000131219723e */ /* 0x000fc600048070ff */
[----:B------:R-:W-:Y:S04]  /*652d0*/  STL [R1+0x73c], R0 ;  /* 0x00073c0001007387 */ /* 0x000fe80000100800 */
[----:B------:R-:W-:Y:S04]  /*652e0*/  STL [R1+0x20a0], R25 ;  /* 0x0020a01901007387 */ /* 0x000fe80000100800 */
[----:B------:R-:W2:Y:S04]  /*652f0*/  LDL.LU R22, [R1+0x274] ;  /* 0x0002740001167983 */ /* 0x000ea80000300800 */
[----:B------:R-:W2:Y:S04]  /*65300*/  LDL.LU R21, [R1+0x254] ;  /* 0x0002540001157983 */ /* 0x000ea80000300800 */
[----:B--2---:R2:W-:Y:S04]  /*65310*/  STL [R1+0x20a8], R21 ;  /* 0x0020a81501007387 */ /* 0x0045e80000100800 */
[----:B--2---:R-:W2:Y:S01]  /*65320*/  LDL.LU R21, [R1+0x27c] ;  /* 0x00027c0001157983 */ /* 0x004ea20000300800 */
[----:B------:R-:W-:Y:S01]  /*65330*/  VIADD R5, R0, UR58 ;  /* 0x0000003a00057c36 */ /* 0x000fe20008000000 */
[----:B------:R-:W0:Y:S02]  /*65340*/  LDCU UR58, c[0x0][0x3b8] ;  /* 0x00007700ff3a77ac */ /* 0x000e240008000800 */
[----:B--2---:R2:W-:Y:S04]  /*65350*/  STL [R1+0x20b0], R21 ;  /* 0x0020b01501007387 */ /* 0x0045e80000100800 */
[----:B--2---:R-:W2:Y:S04]  /*65360*/  LDL.LU R21, [R1+0x270] ;  /* 0x0002700001157983 */ /* 0x004ea80000300800 */
[----:B------:R-:W2:Y:S04]  /*65370*/  LDL.LU R25, [R1+0x258] ;  /* 0x0002580001197983 */ /* 0x000ea80000300800 */
[----:B--2---:R-:W-:Y:S04]  /*65380*/  STL [R1+0x20a4], R25 ;  /* 0x0020a41901007387 */ /* 0x004fe80000100800 */
[----:B------:R-:W-:Y:S04]  /*65390*/  STL [R1+0x75c], R5 ;  /* 0x00075c0501007387 */ /* 0x000fe80000100800 */
[----:B------:R2:W-:Y:S04]  /*653a0*/  STL [R1+0x20ac], R5 ;  /* 0x0020ac0501007387 */ /* 0x0005e80000100800 */
        /* <DEDUP_REMOVED lines=23> */
[----:B------:R-:W-:-:S03]  /*65520*/  F2FP.SATFINITE.E4M3.F32.PACK_AB_MERGE_C R22, R22, R21, RZ ;  /* 0x000000151616723e */ /* 0x000fc600048070ff */
[----:B------:R-:W2:Y:S04]  /*65530*/  LDL.LU R17, [R1+0x150] ;  /* 0x0001500001117983 */ /* 0x000ea80000300800 */
[----:B------:R-:W2:Y:S04]  /*65540*/  LDL.LU R12, [R1+0x154] ;  /* 0x00015400010c7983 */ /* 0x000ea80000300800 */
[----:B------:R-:W2:Y:S04]  /*65550*/  LDL.LU R13, [R1+0x158] ;  /* 0x00015800010d7983 */ /* 0x000ea80000300800 */
[----:B------:R-:W2:Y:S04]  /*65560*/  LDL.LU R18, [R1+0x15c] ;  /* 0x00015c0001127983 */ /* 0x000ea80000300800 */
[----:B------:R-:W2:Y:S02]  /*65570*/  LDL.LU R21, [R1+0x20b0] ;  /* 0x0020b00001157983 */ /* 0x000ea40000300800 */
[----:B--2---:R-:W-:-:S02]  /*65580*/  F2FP.SATFINITE.E4M3.F32.PACK_AB_MERGE_C R21, R21, R5, RZ ;  /* 0x000000051515723e */ /* 0x004fc400048070ff */
[----:B------:R-:W2:Y:S04]  /*65590*/  LDL.LU R5, [R1+0x20ac] ;  /* 0x0020ac0001057983 */ /* 0x000ea80000300800 */
[----:B------:R0:W-:Y:S04]  /*655a0*/  STL [R1+0x2f8], R21 ;  /* 0x0002f81501007387 */ /* 0x0001e80000100800 */
[----:B0-----:R-:W2:Y:S02]  /*655b0*/  LDL.LU R21, [R1+0x20a8] ;  /* 0x0020a80001157983 */ /* 0x001ea40000300800 */
[----:B--2---:R-:W-:-:S02]  /*655c0*/  F2FP.SATFINITE.E4M3.F32.PACK_AB_MERGE_C R21, R21, R25, RZ ;  /* 0x000000191515723e */ /* 0x004fc400048070ff */
[----:B------:R-:W2:Y:S01]  /*655d0*/  LDL.LU R25, [R1+0x20a4] ;  /* 0x0020a40001197983 */ /* 0x000ea20000300800 */
[----:B------:R-:W-:Y:S01]  /*655e0*/  VIADD R5, R5, UR34 ;  /* 0x0000002205057c36 */ /* 0x000fe20008000000 */
[----:B------:R-:W-:Y:S01]  /*655f0*/  F2FP.SATFINITE.E4M3.F32.PACK_AB_MERGE_C R2, R2, R3, RZ ;  /* 0x000000030202723e */ /* 0x000fe200048070ff */
[----:B------:R-:W0:Y:S01]  /*65600*/  LDCU UR34, c[0x0][0x3b8] ;  /* 0x00007700ff2277ac */ /* 0x000e220008000800 */
[----:B------:R-:W-:Y:S02]  /*65610*/  F2FP.SATFINITE.E4M3.F32.PACK_AB_MERGE_C R19, R19, R26, RZ ;  /* 0x0000001a1313723e */ /* 0x000fe400048070ff */
[----:B------:R-:W-:Y:S02]  /*65620*/  F2FP.SATFINITE.E4M3.F32.PACK_AB_MERGE_C R10, R10, R28, RZ ;  /* 0x0000001c0a0a723e */ /* 0x000fe400048070ff */
[----:B------:R-:W-:Y:S02]  /*65630*/  F2FP.SATFINITE.E4M3.F32.PACK_AB_MERGE_C R7, R7, R0, RZ ;  /* 0x000000000707723e */ /* 0x000fe400048070ff */
[----:B------:R-:W-:-:S02]  /*65640*/  F2FP.SATFINITE.E4M3.F32.PACK_AB_MERGE_C R16, R16, R29, RZ ;  /* 0x0000001d1010723e */ /* 0x000fc400048070ff */
[----:B------:R-:W-:Y:S02]  /*65650*/  F2FP.SATFINITE.E4M3.F32.PACK_AB_MERGE_C R6, R6, R4, RZ ;  /* 0x000000040606723e */ /* 0x000fe400048070ff */
[----:B------:R-:W-:Y:S02]  /*65660*/  F2FP.SATFINITE.E4M3.F32.PACK_AB_MERGE_C R8, R8, R14, RZ ;  /* 0x0000000e0808723e */ /* 0x000fe400048070ff */
[----:B------:R-:W-:Y:S02]  /*65670*/  F2FP.SATFINITE.E4M3.F32.PACK_AB_MERGE_C R9, R9, R24, RZ ;  /* 0x000000180909723e */ /* 0x000fe400048070ff */
[----:B------:R-:W-:Y:S02]  /*65680*/  F2FP.SATFINITE.E4M3.F32.PACK_AB_MERGE_C R15, R15, R27, RZ ;  /* 0x0000001b0f0f723e */ /* 0x000fe400048070ff */
[----:B------:R-:W-:Y:S02]  /*65690*/  F2FP.SATFINITE.E4M3.F32.PACK_AB_MERGE_C R11, R11, R23, RZ ;  /* 0x000000170b0b723e */ /* 0x000fe400048070ff */
[----:B------:R-:W-:-:S02]  /*656a0*/  F2FP.SATFINITE.E4M3.F32.PACK_AB_MERGE_C R12, R12, R17, RZ ;  /* 0x000000110c0c723e */ /* 0x000fc400048070ff */
[----:B--2---:R-:W-:Y:S02]  /*656b0*/  F2FP.SATFINITE.E4M3.F32.PACK_AB_MERGE_C R20, R20, R25, RZ ;  /* 0x000000191414723e */ /* 0x004fe400048070ff */
[----:B------:R-:W2:Y:S04]  /*656c0*/  LDL.LU R25, [R1+0x20a0] ;  /* 0x0020a00001197983 */ /* 0x000ea80000300800 */
[----:B------:R0:W-:Y:S04]  /*656d0*/  STL [R1+0x80c], R5 ;  /* 0x00080c0501007387 */ /* 0x0001e80000100800 */
[----:B------:R-:W2:Y:S04]  /*656e0*/  LDL.LU R26, [R1+0x209c] ;  /* 0x00209c00011a7983 */ /* 0x000ea80000300800 */
[----:B------:R-:W2:Y:S01]  /*656f0*/  LDL.LU R3, [R1+0x2098] ;  /* 0x0020980001037983 */ /* 0x000ea20000300800 */
[----:B0-----:R-:W-:Y:S01]  /*65700*/  VIADD R5, R5, UR57 ;  /* 0x0000003905057c36 */ /* 0x001fe20008000000 */
[----:B------:R-:W-:-:S02]  /*65710*/  F2FP.SATFINITE.E4M3.F32.PACK_AB_MERGE_C R13, R18, R13, RZ ;  /* 0x0000000d120d723e */ /* 0x000fc400048070ff */
[----:B------:R0:W-:Y:S01]  /*65720*/  STL [R1+0x2fc], R2 ;  /* 0x0002fc0201007387 */ /* 0x0001e20000100800 */
[----:B------:R-:W-:Y:S01]  /*65730*/  LOP3.LUT R12, R12, 0xffff, RZ, 0xc0, !PT ;  /* 0x0000ffff0c0c7812 */ /* 0x000fe200078ec0ff */
[----:B------:R-:W1:Y:S02]  /*65740*/  LDCU UR57, c[0x0][0x3b8] ;  /* 0x00007700ff3977ac */ /* 0x000e640008000800 */
[----:B0-----:R-:W2:Y:S04]  /*65750*/  LDL.LU R2, [R1+0x2094] ;  /* 0x0020940001027983 */ /* 0x001ea80000300800 */
[----:B------:R0:W-:Y:S04]  /*65760*/  STL [R1+0x834], R5 ;  /* 0x0008340501007387 */ /* 0x0001e80000100800 */
[----:B------:R-:W2:Y:S04]  /*65770*/  LDL.LU R28, [R1+0x2090] ;  /* 0x00209000011c7983 */ /* 0x000ea80000300800 */
[----:B------:R-:W2:Y:S01]  /*65780*/  LDL.LU R0, [R1+0x208c] ;  /* 0x00208c0001007983 */ /* 0x000ea20000300800 */
[----:B0-----:R-:W-:Y:S01]  /*65790*/  VIADD R5, R5, UR49 ;  /* 0x0000003105057c36 */ /* 0x001fe20008000000 */
[----:B------:R-:W-:Y:S01]  /*657a0*/  LOP3.LUT R13, R13, 0xffff, RZ, 0xc0, !PT ;  /* 0x0000ffff0d0d7812 */ /* 0x000fe200078ec0ff */
[----:B------:R-:W0:Y:S03]  /*657b0*/  LDCU UR49, c[0x0][0x3b8] ;  /* 0x00007700ff3177ac */ /* 0x000e260008000800 */
[----:B------:R1:W-:Y:S04]  /*657c0*/  STL [R1+0x84c], R5 ;  /* 0x00084c0501007387 */ /* 0x0003e80000100800 */
[----:B------:R-:W2:Y:S04]  /*657d0*/  LDL.LU R4, [R1+0x2088] ;  /* 0x0020880001047983 */ /* 0x000ea80000300800 */
[----:B------:R-:W2:Y:S01]  /*657e0*/  LDL.LU R29, [R1+0x2084] ;  /* 0x00208400011d7983 */ /* 0x000ea20000300800 */
[----:B-1----:R-:W-:Y:S01]  /*657f0*/  VIADD R5, R5, UR44 ;  /* 0x0000002c05057c36 */ /* 0x002fe20008000000 */
[----:B------:R-:W-:-:S02]  /*65800*/  LOP3.LUT R11, R11, 0xffff, RZ, 0xc0, !PT ;  /* 0x0000ffff0b0b7812 */ /* 0x000fc400078ec0ff */
[----:B------:R1:W-:Y:S01]  /*65810*/  STL [R1+0x9ec], R16 ;  /* 0x0009ec1001007387 */ /* 0x0003e20000100800 */
[----:B------:R-:W-:Y:S01]  /*65820*/  LOP3.LUT R8, R8, 0xffff, RZ, 0xc0, !PT ;  /* 0x0000ffff08087812 */ /* 0x000fe200078ec0ff */
[----:B------:R-:W0:Y:S02]  /*65830*/  LDCU UR44, c[0x0][0x3b8] ;  /* 0x00007700ff2c77ac */ /* 0x000e240008000800 */
[----:B-1----:R-:W2:Y:S04]  /*65840*/  LDL.LU R16, [R1+0x2080] ;  /* 0x0020800001107983 */ /* 0x002ea80000300800 */
[----:B------:R1:W-:Y:S04]  /*65850*/  STL [R1+0x898], R5 ;  /* 0x0008980501007387 */ /* 0x0003e80000100800 */
[----:B------:R-:W3:Y:S04]  /*65860*/  LDL.LU R14, [R1+0x207c] ;  /* 0x00207c00010e7983 */ /* 0x000ee80000300800 */
[----:B------:R-:W4:Y:S01]  /*65870*/  LDL.LU R24, [R1+0x2078] ;  /* 0x0020780001187983 */ /* 0x000f220000300800 */
[----:B-1----:R-:W-:Y:S01]  /*65880*/  VIADD R5, R5, UR33 ;  /* 0x0000002105057c36 */ /* 0x002fe20008000000 */
[----:B------:R-:W-:Y:S01]  /*65890*/  LOP3.LUT R9, R9, 0xffff, RZ, 0xc0, !PT ;  /* 0x0000ffff09097812 */ /* 0x000fe200078ec0ff */
[----:B------:R-:W1:Y:S03]  /*658a0*/  LDCU UR33, c[0x0][0x3b8] ;  /* 0x00007700ff2177ac */ /* 0x000e660008000800 */
[----:B------:R0:W-:Y:S04]  /*658b0*/  STL [R1+0x8ac], R5 ;  /* 0x0008ac0501007387 */ /* 0x0001e80000100800 */
[----:B------:R-:W4:Y:S04]  /*658c0*/  LDL.LU R23, [R1+0x2074] ;  /* 0x0020740001177983 */ /* 0x000f280000300800 */
[----:B------:R-:W4:Y:S01]  /*658d0*/  LDL.LU R27, [R1+0x2070] ;  /* 0x00207000011b7983 */ /* 0x000f220000300800 */
[----:B0-----:R-:W-:Y:S01]  /*658e0*/  VIADD R5, R5, UR60 ;  /* 0x0000003c05057c36 */ /* 0x001fe20008000000 */
[----:B------:R-:W0:Y:S02]  /*658f0*/  LDCU UR60, c[0x0][0x3b8] ;  /* 0x00007700ff3c77ac */ /* 0x000e240008000800 */
[----:B------:R1:W-:Y:S04]  /*65900*/  STL [R1+0xa38], R15 ;  /* 0x000a380f01007387 */ /* 0x0003e80000100800 */
[----:B-1----:R-:W4:Y:S04]  /*65910*/  LDL.LU R15, [R1+0x206c] ;  /* 0x00206c00010f7983 */ /* 0x002f280000300800 */
[----:B------:R1:W-:Y:S04]  /*65920*/  STL [R1+0x8c4], R5 ;  /* 0x0008c40501007387 */ /* 0x0003e80000100800 */
[----:B------:R-:W4:Y:S01]  /*65930*/  LDL.LU R17, [R1+0x2068] ;  /* 0x0020680001117983 */ /* 0x000f220000300800 */
[----:B-1----:R-:W-:Y:S01]  /*65940*/  VIADD R5, R5, UR46 ;  /* 0x0000002e05057c36 */ /* 0x002fe20008000000 */
[----:B------:R-:W1:Y:S04]  /*65950*/  LDCU UR46, c[0x0][0x3b8] ;  /* 0x00007700ff2e77ac */ /* 0x000e680008000800 */
[----:B------:R0:W-:Y:S02]  /*65960*/  STL [R1+0x90c], R5 ;  /* 0x00090c0501007387 */ /* 0x0001e40000100800 */
[----:B0-----:R-:W-:Y:S01]  /*65970*/  VIADD R5, R5, UR43 ;  /* 0x0000002b05057c36 */ /* 0x001fe20008000000 */
[----:B------:R-:W-:Y:S01]  /*65980*/  LOP3.LUT R6, R6, 0xffff, RZ, 0xc0, !PT ;  /* 0x0000ffff06067812 */ /* 0x000fe200078ec0ff */
[----:B------:R-:W0:Y:S03]  /*65990*/  LDCU UR43, c[0x0][0x3b8] ;  /* 0x00007700ff2b77ac */ /* 0x000e260008000800 */
[----:B------:R-:W-:Y:S01]  /*659a0*/  STL [R1+0x918], R5 ;  /* 0x0009180501007387 */ /* 0x000fe20000100800 */
[----:B--2---:R-:W-:-:S02]  /*659b0*/  LOP3.LUT R16, R16, 0xffff, RZ, 0xc0, !PT ;  /* 0x0000ffff10107812 */ /* 0x004fc400078ec0ff */
[----:B---3--:R-:W-:Y:S02]  /*659c0*/  LOP3.LUT R14, R14, 0xffff, RZ, 0xc0, !PT ;  /* 0x0000ffff0e0e7812 */ /* 0x008fe400078ec0ff */
[----:B----4-:R-:W-:Y:S02]  /*659d0*/  LOP3.LUT R15, R15, 0xffff, RZ, 0xc0, !PT ;  /* 0x0000ffff0f0f7812 */ /* 0x010fe400078ec0ff */
[----:B------:R-:W-:-:S04]  /*659e0*/  LOP3.LUT R17, R17, 0xffff, RZ, 0xc0, !PT ;  /* 0x0000ffff11117812 */ /* 0x000fc800078ec0ff */
[----:B------:R-:W-:Y:S02]  /*659f0*/  SHF.R.U32.HI R18, RZ, 0x8, R17 ;  /* 0x00000008ff127819 */ /* 0x000fe40000011611 */
[--C-:B------:R-:W-:Y:S02]  /*65a00*/  PRMT R17, R17, 0x3340, R14.reuse ;  /* 0x0000334011117816 */ /* 0x100fe4000000000e */
[----:B------:R-:W-:-:S03]  /*65a10*/  SHF.R.U32.HI R14, RZ, 0x8, R14 ;  /* 0x00000008ff0e7819 */ /* 0x000fc6000001160e */
[----:B------:R2:W-:Y:S01]  /*65a20*/  STL [R1+0x1474], R17 ;  /* 0x0014741101007387 */ /* 0x0005e20000100800 */
[----:B------:R-:W-:Y:S02]  /*65a30*/  LOP3.LUT R14, R14, 0xffff, RZ, 0xc0, !PT ;  /* 0x0000ffff0e0e7812 */ /* 0x000fe400078ec0ff */
[----:B------:R-:W-:Y:S02]  /*65a40*/  LOP3.LUT R18, R18, 0xffff, RZ, 0xc0, !PT ;  /* 0x0000ffff12127812 */ /* 0x000fe400078ec0ff */
[----:B--2---:R-:W-:Y:S02]  /*65a50*/  SHF.R.U32.HI R17, RZ, 0x8, R15 ;  /* 0x00000008ff117819 */ /* 0x004fe4000001160f */
[----:B------:R-:W-:Y:S02]  /*65a60*/  PRMT R15, R15, 0x3340, R16 ;  /* 0x000033400f0f7816 */ /* 0x000fe40000000010 */
[----:B------:R-:W-:-:S03]  /*65a70*/  PRMT R18, R18, 0x3340, R14 ;  /* 0x0000334012127816 */ /* 0x000fc6000000000e */
[----:B------:R2:W-:Y:S04]  /*65a80*/  STL [R1+0x1470], R15 ;  /* 0x0014700f01007387 */ /* 0x0005e80000100800 */
[----:B--2---:R-:W2:Y:S04]  /*65a90*/  LDL.LU R15, [R1+0xc0] ;  /* 0x0000c000010f7983 */ /* 0x004ea80000300800 */
[----:B------:R-:W3:Y:S01]  /*65aa0*/  LDL.LU R14, [R1+0xc4] ;  /* 0x0000c400010e7983 */ /* 0x000ee20000300800 */
[----:B------:R-:W-:Y:S01]  /*65ab0*/  SHF.R.U32.HI R16, RZ, 0x8, R16 ;  /* 0x00000008ff107819 */ /* 0x000fe20000011610 */
[----:B------:R-:W-:Y:S01]  /*65ac0*/  VIADD R5, R5, UR10 ;  /* 0x0000000a05057c36 */ /* 0x000fe20008000000 */
[----:B------:R-:W-:Y:S01]  /*65ad0*/  LOP3.LUT R17, R17, 0xffff, RZ, 0xc0, !PT ;  /* 0x0000ffff11117812 */ /* 0x000fe200078ec0ff */
[----:B------:R-:W4:Y:S01]  /*65ae0*/  LDCU UR10, c[0x0][0x3b8] ;  /* 0x00007700ff0a77ac */ /* 0x000f220008000800 */
[----:B------:R-:W-:-:S02]  /*65af0*/  LOP3.LUT R16, R16, 0xffff, RZ, 0xc0, !PT ;  /* 0x0000ffff10107812 */ /* 0x000fc400078ec0ff */
[----:B------:R0:W-:Y:S02]  /*65b00*/  STL [R1+0x8c8], R5 ;  /* 0x0008c80501007387 */ /* 0x0001e40000100800 */
[----:B------:R-:W-:Y:S02]  /*65b10*/  PRMT R16, R17, 0x3340, R16 ;  /* 0x0000334011107816 */ /* 0x000fe40000000010 */
[----:B------:R-:W-:Y:S04]  /*65b20*/  STL [R1+0x119c], R18 ;  /* 0x00119c1201007387 */ /* 0x000fe80000100800 */
[----:B------:R-:W4:Y:S01]  /*65b30*/  LDL.LU R17, [R1+0x64] ;  /* 0x0000640001117983 */ /* 0x000f220000300800 */
[----:B0-----:R-:W-:Y:S01]  /*65b40*/  VIADD R5, R5, UR15 ;  /* 0x0000000f05057c36 */ /* 0x001fe20008000000 */
[----:B------:R-:W0:Y:S02]  /*65b50*/  LDCU UR15, c[0x0][0x3b8] ;  /* 0x00007700ff0f77ac */ /* 0x000e240008000800 */
[----:B------:R-:W-:Y:S04]  /*65b60*/  STL [R1+0x1198], R16 ;  /* 0x0011981001007387 */ /* 0x000fe80000100800 */
[----:B------:R1:W-:Y:S02]  /*65b70*/  STL [R1+0x914], R5 ;  /* 0x0009140501007387 */ /* 0x0003e40000100800 */
[----:B-1----:R-:W-:Y:S01]  /*65b80*/  VIADD R5, R5, UR6 ;  /* 0x0000000605057c36 */ /* 0x002fe20008000000 */
[----:B------:R-:W1:Y:S01]  /*65b90*/  LDCU UR6, c[0x0][0x3b8] ;  /* 0x00007700ff0677ac */ /* 0x000e620008000800 */
[----:B---3--:R-:W-:-:S02]  /*65ba0*/  LOP3.LUT R14, R14, 0xffff, RZ, 0xc0, !PT ;  /* 0x0000ffff0e0e7812 */ /* 0x008fc400078ec0ff */
[----:B--2---:R-:W-:Y:S02]  /*65bb0*/  LOP3.LUT R15, R15, 0xffff, RZ, 0xc0, !PT ;  /* 0x0000ffff0f0f7812 */ /* 0x004fe400078ec0ff */
[----:B------:R-:W-:Y:S02]  /*65bc0*/  PRMT R18, R14, 0x3340, R12 ;  /* 0x000033400e127816 */ /* 0x000fe4000000000c */
[----:B------:R-:W-:Y:S02]  /*65bd0*/  SHF.R.U32.HI R16, RZ, 0x8, R14 ;  /* 0x00000008ff107819 */ /* 0x000fe4000001160e */
[----:B------:R-:W-:Y:S01]  /*65be0*/  SHF.R.U32.HI R12, RZ, 0x8, R12 ;  /* 0x00000008ff0c7819 */ /* 0x000fe2000001160c */
[----:B------:R2:W-:Y:S01]  /*65bf0*/  STL [R1+0x146c], R18 ;  /* 0x00146c1201007387 */ /* 0x0005e20000100800 */
[----:B------:R-:W-:Y:S02]  /*65c00*/  LOP3.LUT R16, R16, 0xffff, RZ, 0xc0, !PT ;  /* 0x0000ffff10107812 */ /* 0x000fe400078ec0ff */
[----:B------:R-:W-:-:S02]  /*65c10*/  LOP3.LUT R12, R12, 0xffff, RZ, 0xc0, !PT ;  /* 0x0000ffff0c0c7812 */ /* 0x000fc400078ec0ff */
[----:B------:R-:W-:Y:S02]  /*65c20*/  SHF.R.U32.HI R14, RZ, 0x8, R15 ;  /* 0x00000008ff0e7819 */ /* 0x000fe4000001160f */
[----:B--2---:R-:W-:Y:S02]  /*65c30*/  PRMT R18, R15, 0x3340, R13 ;  /* 0x000033400f127816 */ /* 0x004fe4000000000d */
[----:B------:R-:W2:Y:S01]  /*65c40*/  LDL.LU R15, [R1+0x2e0] ;  /* 0x0002e000010f7983 */ /* 0x000ea20000300800 */
[----:B------:R-:W-:-:S03]  /*65c50*/  PRMT R12, R16, 0x3340, R12 ;  /* 0x00003340100c7816 */ /* 0x000fc6000000000c */
[----:B------:R3:W-:Y:S04]  /*65c60*/  STL [R1+0x1468], R18 ;  /* 0x0014681201007387 */ /* 0x0007e80000100800 */
[----:B---3--:R-:W3:Y:S04]  /*65c70*/  LDL.LU R18, [R1+0x138] ;  /* 0x0001380001127983 */ /* 0x008ee80000300800 */
[----:B------:R-:W3:Y:S04]  /*65c80*/  LDL.LU R16, [R1+0x68] ;  /* 0x0000680001107983 */ /* 0x000ee80000300800 */
[----:B------:R-:W-:Y:S04]  /*65c90*/  STL [R1+0x8b8], R5 ;  /* 0x0008b80501007387 */ /* 0x000fe80000100800 */
[----:B------:R0:W-:Y:S04]  /*65ca0*/  STL [R1+0x1188], R12 ;  /* 0x0011880c01007387 */ /* 0x0001e80000100800 */
[----:B0-----:R-:W4:Y:S01]  /*65cb0*/  LDL.LU R12, [R1+0x2cc] ;  /* 0x0002cc00010c7983 */ /* 0x001f220000300800 */
[----:B------:R-:W-:-:S02]  /*65cc0*/  SHF.R.U32.HI R13, RZ, 0x8, R13 ;  /* 0x00000008ff0d7819 */ /* 0x000fc4000001160d */
[----:B------:R-:W-:Y:S02]  /*65cd0*/  LOP3.LUT R14, R14, 0xffff, RZ, 0xc0, !PT ;  /* 0x0000ffff0e0e7812 */ /* 0x000fe400078ec0ff */
[----:B------:R-:W-:-:S04]  /*65ce0*/  LOP3.LUT R13, R13, 0xffff, RZ, 0xc0, !PT ;  /* 0x0000ffff0d0d7812 */ /* 0x000fc800078ec0ff */
[----:B------:R-:W-:Y:S01]  /*65cf0*/  PRMT R13, R14, 0x3340, R13 ;  /* 0x000033400e0d7816 */ /* 0x000fe2000000000d */
[----:B------:R-:W-:Y:S01]  /*65d00*/  VIADD R5, R5, UR19 ;  /* 0x0000001305057c36 */ /* 0x000fe20008000000 */
[----:B------:R-:W0:Y:S03]  /*65d10*/  LDCU UR19, c[0x0][0x3b8] ;  /* 0x00007700ff1377ac */ /* 0x000e260008000800 */
[----:B------:R-:W-:Y:S04]  /*65d20*/  STL [R1+0x117c], R13 ;  /* 0x00117c0d01007387 */ /* 0x000fe80000100800 */
[----:B------:R1:W-:Y:S02]  /*65d30*/  STL [R1+0x8cc], R5 ;  /* 0x0008cc0501007387 */ /* 0x0003e40000100800 */
[----:B-1----:R-:W-:Y:S01]  /*65d40*/  VIADD R5, R5, UR11 ;  /* 0x0000000b05057c36 */ /* 0x002fe20008000000 */
[----:B------:R-:W1:Y:S01]  /*65d50*/  LDCU UR11, c[0x0][0x3b8] ;  /* 0x00007700ff0b77ac */ /* 0x000e620008000800 */
[----:B--2---:R-:W-:-:S04]  /*65d60*/  LOP3.LUT R15, R15, 0xffff, RZ, 0xc0, !PT ;  /* 0x0000ffff0f0f7812 */ /* 0x004fc800078ec0ff */
[----:B------:R-:W-:Y:S02]  /*65d70*/  SHF.R.U32.HI R14, RZ, 0x8, R15 ;  /* 0x00000008ff0e7819 */ /* 0x000fe4000001160f */
[----:B---3--:R-:W-:Y:S02]  /*65d80*/  LOP3.LUT R16, R16, 0xffff, RZ, 0xc0, !PT ;  /* 0x0000ffff10107812 */ /* 0x008fe400078ec0ff */
[----:B------:R-:W-:Y:S02]  /*65d90*/  LOP3.LUT R14, R14, 0xffff, RZ, 0xc0, !PT ;  /* 0x0000ffff0e0e7812 */ /* 0x000fe400078ec0ff */
[----:B----4-:R-:W-:Y:S02]  /*65da0*/  LOP3.LUT R13, R12, 0xffff, RZ, 0xc0, !PT ;  /* 0x0000ffff0c0d7812 */ /* 0x010fe400078ec0ff */
[----:B------:R-:W-:Y:S02]  /*65db0*/  LOP3.LUT R12, R17, 0xffff, RZ, 0xc0, !PT ;  /* 0x0000ffff110c7812 */ /* 0x000fe400078ec0ff */
[----:B------:R-:W-:-:S02]  /*65dc0*/  PRMT R17, R15, 0x3340, R16 ;  /* 0x000033400f117816 */ /* 0x000fc40000000010 */
[----:B------:R-:W-:-:S03]  /*65dd0*/  SHF.R.U32.HI R16, RZ, 0x8, R16 ;  /* 0x00000008ff107819 */ /* 0x000fc60000011610 */
[----:B------:R2:W-:Y:S01]  /*65de0*/  STL [R1+0x1464], R17 ;  /* 0x0014641101007387 */ /* 0x0005e20000100800 */
[----:B------:R-:W-:Y:S02]  /*65df0*/  LOP3.LUT R16, R16, 0xffff, RZ, 0xc0, !PT ;  /* 0x0000ffff10107812 */ /* 0x000fe400078ec0ff */
[----:B------:R-:W-:Y:S02]  /*65e00*/  SHF.R.U32.HI R15, RZ, 0x8, R13 ;  /* 0x00000008ff0f7819 */ /* 0x000fe4000001160d */
[----:B--2---:R-:W-:Y:S02]  /*65e10*/  PRMT R17, R13, 0x3340, R12 ;  /* 0x000033400d117816 */ /* 0x004fe4000000000c */
[----:B------:R-:W2:Y:S01]  /*65e20*/  LDL.LU R13, [R1+0x14] ;  /* 0x00001400010d7983 */ /* 0x000ea20000300800 */
[----:B------:R-:W-:-:S03]  /*65e30*/  PRMT R14, R14, 0x3340, R16 ;  /* 0x000033400e0e7816 */ /* 0x000fc60000000010 */
[----:B------:R3:W-:Y:S01]  /*65e40*/  STL [R1+0x1460], R17 ;  /* 0x0014601101007387 */ /* 0x0007e20000100800 */
[----:B------:R-:W-:-:S03]  /*65e50*/  SHF.R.U32.HI R12, RZ, 0x8, R12 ;  /* 0x00000008ff0c7819 */ /* 0x000fc6000001160c */
[----:B---3--:R-:W3:Y:S04]  /*65e60*/  LDL.LU R17, [R1+0xdc] ;  /* 0x0000dc0001117983 */ /* 0x008ee80000300800 */
[----:B------:R4:W-:Y:S04]  /*65e70*/  STL [R1+0x8a8], R5 ;  /* 0x0008a80501007387 */ /* 0x0009e80000100800 */
[----:B------:R-:W2:Y:S01]  /*65e80*/  LDL.LU R16, [R1+0x1f0] ;  /* 0x0001f00001107983 */ /* 0x000ea20000300800 */
[----:B------:R-:W-:Y:S02]  /*65e90*/  LOP3.LUT R15, R15, 0xffff, RZ, 0xc0, !PT ;  /* 0x0000ffff0f0f7812 */ /* 0x000fe400078ec0ff */
[----:B------:R-:W-:Y:S01]  /*65ea0*/  LOP3.LUT R12, R12, 0xffff, RZ, 0xc0, !PT ;  /* 0x0000ffff0c0c7812 */ /* 0x000fe200078ec0ff */
[----:B----4-:R-:W-:-:S03]  /*65eb0*/  VIADD R5, R5, UR18 ;  /* 0x0000001205057c36 */ /* 0x010fc60008000000 */
[----:B------:R-:W-:Y:S01]  /*65ec0*/  PRMT R12, R15, 0x3340, R12 ;  /* 0x000033400f0c7816 */ /* 0x000fe2000000000c */
[----:B------:R-:W-:Y:S01]  /*65ed0*/  STL [R1+0x1178], R14 ;  /* 0x0011780e01007387 */ /* 0x000fe20000100800 */
[----:B------:R-:W4:Y:S03]  /*65ee0*/  LDCU UR18, c[0x0][0x3b8] ;  /* 0x00007700ff1277ac */ /* 0x000f260008000800 */
[----:B------:R0:W-:Y:S04]  /*65ef0*/  STL [R1+0x116c], R12 ;  /* 0x00116c0c01007387 */ /* 0x0001e80000100800 */
[----:B------:R1:W-:Y:S01]  /*65f00*/  STL [R1+0x8bc], R5 ;  /* 0x0008bc0501007387 */ /* 0x0003e20000100800 */
[----:B0-----:R-:W-:-:S03]  /*65f10*/  LOP3.LUT R12, R23, 0xffff, RZ, 0xc0, !PT ;  /* 0x0000ffff170c7812 */ /* 0x001fc600078ec0ff */
[----:B------:R-:W3:Y:S01]  /*65f20*/  LDL.LU R23, [R1+0x144] ;  /* 0x0001440001177983 */ /* 0x000ee20000300800 */
[----:B-1----:R-:W-:Y:S01]  /*65f30*/  VIADD R5, R5, UR14 ;  /* 0x0000000e05057c36 */ /* 0x002fe20008000000 */
[----:B------:R-:W0:Y:S01]  /*65f40*/  LDCU UR14, c[0x0][0x3b8] ;  /* 0x00007700ff0e77ac */ /* 0x000e220008000800 */
[----:B--2---:R-:W-:Y:S02]  /*65f50*/  LOP3.LUT R15, R16, 0xffff, RZ, 0xc0, !PT ;  /* 0x0000ffff100f7812 */ /* 0x004fe400078ec0ff */
[----:B------:R-:W-:Y:S02]  /*65f60*/  LOP3.LUT R16, R13, 0xffff, RZ, 0xc0, !PT ;  /* 0x0000ffff0d107812 */ /* 0x000fe400078ec0ff */
[----:B------:R-:W-:Y:S02]  /*65f70*/  LOP3.LUT R13, R18, 0xffff, RZ, 0xc0, !PT ;  /* 0x0000ffff120d7812 */ /* 0x000fe400078ec0ff */
[----:B------:R-:W-:Y:S02]  /*65f80*/  SHF.R.U32.HI R14, RZ, 0x8, R15 ;  /* 0x00000008ff0e7819 */ /* 0x000fe4000001160f */
[----:B------:R-:W-:-:S02]  /*65f90*/  PRMT R18, R15, 0x3340, R16 ;  /* 0x000033400f127816 */ /* 0x000fc40000000010 */
[----:B------:R-:W-:Y:S02]  /*65fa0*/  SHF.R.U32.HI R15, RZ, 0x8, R13 ;  /* 0x00000008ff0f7819 */ /* 0x000fe4000001160d */
[----:B------:R-:W-:Y:S02]  /*65fb0*/  SHF.R.U32.HI R16, RZ, 0x8, R16 ;  /* 0x00000008ff107819 */ /* 0x000fe40000011610 */
[--C-:B------:R-:W-:Y:S02]  /*65fc0*/  PRMT R13, R13, 0x3340, R12.reuse ;  /* 0x000033400d0d7816 */ /* 0x100fe4000000000c */
[----:B------:R-:W-:Y:S02]  /*65fd0*/  SHF.R.U32.HI R12, RZ, 0x8, R12 ;  /* 0x00000008ff0c7819 */ /* 0x000fe4000001160c */
[----:B------:R-:W-:Y:S02]  /*65fe0*/  LOP3.LUT R14, R14, 0xffff, RZ, 0xc0, !PT ;  /* 0x0000ffff0e0e7812 */ /* 0x000fe400078ec0ff */
[----:B------:R-:W-:Y:S01]  /*65ff0*/  LOP3.LUT R16, R16, 0xffff, RZ, 0xc0, !PT ;  /* 0x0000ffff10107812 */ /* 0x000fe200078ec0ff */
[----:B------:R1:W-:Y:S01]  /*66000*/  STL [R1+0x145c], R18 ;  /* 0x00145c1201007387 */ /* 0x0003e20000100800 */
[----:B------:R-:W-:-:S02]  /*66010*/  LOP3.LUT R15, R15, 0xffff, RZ, 0xc0, !PT ;  /* 0x0000ffff0f0f7812 */ /* 0x000fc400078ec0ff */
[----:B------:R-:W-:Y:S01]  /*66020*/  LOP3.LUT R12, R12, 0xffff, RZ, 0xc0, !PT ;  /* 0x0000ffff0c0c7812 */ /* 0x000fe200078ec0ff */
[----:B------:R2:W-:Y:S03]  /*66030*/  STL [R1+0x1458], R13 ;  /* 0x0014580d01007387 */ /* 0x0005e60000100800 */
[----:B------:R-:W-:Y:S01]  /*66040*/  PRMT R12, R15, 0x3340, R12 ;  /* 0x000033400f0c7816 */ /* 0x000fe2000000000c */
[----:B-1----:R-:W4:Y:S01]  /*66050*/  LDL.LU R18, [R1+0x7c] ;  /* 0x00007c0001127983 */ /* 0x002f220000300800 */
[----:B--2---:R-:W-:-:S03]  /*66060*/  PRMT R13, R14, 0x3340, R16 ;  /* 0x000033400e0d7816 */ /* 0x004fc60000000010 */
[----:B------:R1:W-:Y:S01]  /*66070*/  STL [R1+0x89c], R5 ;  /* 0x00089c0501007387 */ /* 0x0003e20000100800 */
[----:B---3--:R-:W-:-:S03]  /*66080*/  LOP3.LUT R14, R23, 0xffff, RZ, 0xc0, !PT ;  /* 0x0000ffff170e7812 */ /* 0x008fc600078ec0ff */
[----:B------:R-:W2:Y:S04]  /*66090*/  LDL.LU R16, [R1+0x328] ;  /* 0x0003280001107983 */ /* 0x000ea80000300800 */
[----:B------:R3:W-:Y:S04]  /*660a0*/  STL [R1+0x113c], R13 ;  /* 0x00113c0d01007387 */ /* 0x0007e80000100800 */
[----:B------:R0:W-:Y:S01]  /*660b0*/  STL [R1+0x10ec], R12 ;  /* 0x0010ec0c01007387 */ /* 0x0001e20000100800 */
[----:B-1----:R-:W-:Y:S01]  /*660c0*/  VIADD R5, R5, UR20 ;  /* 0x0000001405057c36 */ /* 0x002fe20008000000 */
[----:B------:R-:W-:Y:S01]  /*660d0*/  SHF.R.U32.HI R15, RZ, 0x8, R14 ;  /* 0x00000008ff0f7819 */ /* 0x000fe2000001160e */
[----:B------:R-:W1:Y:S01]  /*660e0*/  LDCU UR20, c[0x0][0x3b8] ;  /* 0x00007700ff1477ac */ /* 0x000e620008000800 */
[----:B---3--:R-:W-:-:S02]  /*660f0*/  LOP3.LUT R13, R17, 0xffff, RZ, 0xc0, !PT ;  /* 0x0000ffff110d7812 */ /* 0x008fc400078ec0ff */
[----:B0-----:R-:W-:Y:S01]  /*66100*/  LOP3.LUT R12, R24, 0xffff, RZ, 0xc0, !PT ;  /* 0x0000ffff180c7812 */ /* 0x001fe200078ec0ff */
[----:B------:R-:W-:Y:S03]  /*66110*/  STL [R1+0x8b4], R5 ;  /* 0x0008b40501007387 */ /* 0x000fe60000100800 */
[----:B------:R-:W-:Y:S01]  /*66120*/  PRMT R17, R14, 0x3340, R12 ;  /* 0x000033400e117816 */ /* 0x000fe2000000000c */
[----:B------:R-:W3:Y:S01]  /*66130*/  LDL.LU R24, [R1+0x80] ;  /* 0x0000800001187983 */ /* 0x000ee20000300800 */
[----:B------:R-:W-:-:S03]  /*66140*/  SHF.R.U32.HI R14, RZ, 0x8, R13 ;  /* 0x00000008ff0e7819 */ /* 0x000fc6000001160d */
[----:B------:R0:W-:Y:S02]  /*66150*/  STL [R1+0x1454], R17 ;  /* 0x0014541101007387 */ /* 0x0001e40000100800 */
[--C-:B0-----:R-:W-:Y:S02]  /*66160*/  PRMT R17, R13, 0x3340, R11.reuse ;  /* 0x000033400d117816 */ /* 0x101fe4000000000b */
[----:B------:R-:W3:Y:S01]  /*66170*/  LDL.LU R13, [R1+0x32c] ;  /* 0x00032c00010d7983 */ /* 0x000ee20000300800 */
[----:B------:R-:W-:Y:S02]  /*66180*/  SHF.R.U32.HI R12, RZ, 0x8, R12 ;  /* 0x00000008ff0c7819 */ /* 0x000fe4000001160c */
[----:B------:R-:W-:Y:S02]  /*66190*/  SHF.R.U32.HI R11, RZ, 0x8, R11 ;  /* 0x00000008ff0b7819 */ /* 0x000fe4000001160b */
[----:B------:R-:W-:Y:S02]  /*661a0*/  LOP3.LUT R15, R15, 0xffff, RZ, 0xc0, !PT ;  /* 0x0000ffff0f0f7812 */ /* 0x000fe400078ec0ff */
[----:B------:R-:W-:Y:S01]  /*661b0*/  LOP3.LUT R12, R12, 0xffff, RZ, 0xc0, !PT ;  /* 0x0000ffff0c0c7812 */ /* 0x000fe200078ec0ff */
[----:B------:R-:W-:Y:S01]  /*661c0*/  VIADD R5, R5, UR7 ;  /* 0x0000000705057c36 */ /* 0x000fe20008000000 */
[----:B------:R-:W-:Y:S01]  /*661d0*/  LOP3.LUT R14, R14, 0xffff, RZ, 0xc0, !PT ;  /* 0x0000ffff0e0e7812 */ /* 0x000fe200078ec0ff */
[----:B------:R0:W-:Y:S01]  /*661e0*/  STL [R1+0x1450], R17 ;  /* 0x0014501101007387 */ /* 0x0001e20000100800 */
[----:B------:R-:W-:Y:S01]  /*661f0*/  LOP3.LUT R11, R11, 0xffff, RZ, 0xc0, !PT ;  /* 0x0000ffff0b0b7812 */ /* 0x000fe200078ec0ff */
[----:B------:R-:W1:Y:S01]  /*66200*/  LDCU UR7, c[0x0][0x3b8] ;  /* 0x00007700ff0777ac */ /* 0x000e620008000800 */
[----:B------:R-:W-:Y:S01]  /*66210*/  PRMT R12, R15, 0x3340, R12 ;  /* 0x000033400f0c7816 */ /* 0x000fe2000000000c */
[----:B------:R-:W3:Y:S01]  /*66220*/  LDL.LU R23, [R1+0x224] ;  /* 0x0002240001177983 */ /* 0x000ee20000300800 */
[----:B------:R-:W-:-:S03]  /*66230*/  PRMT R11, R14, 0x3340, R11 ;  /* 0x000033400e0b7816 */ /* 0x000fc6000000000b */
[----:B------:R0:W-:Y:S04]  /*66240*/  STL [R1+0x88c], R5 ;  /* 0x00088c0501007387 */ /* 0x0001e80000100800 */
[----:B------:R-:W-:Y:S04]  /*66250*/  STL [R1+0x10dc], R12 ;  /* 0x0010dc0c01007387 */ /* 0x000fe80000100800 */
[----:B0-----:R-:W3:Y:S01]  /*66260*/  LDL.LU R17, [R1+0x38] ;  /* 0x0000380001117983 */ /* 0x001ee20000300800 */
[----:B------:R-:W-:Y:S01]  /*66270*/  VIADD R5, R5, UR36 ;  /* 0x0000002405057c36 */ /* 0x000fe20008000000 */
[----:B------:R-:W-:-:S02]  /*66280*/  LOP3.LUT R10, R10, 0xffff, RZ, 0xc0, !PT ;  /* 0x0000ffff0a0a7812 */ /* 0x000fc400078ec0ff */
[----:B------:R-:W-:Y:S01]  /*66290*/  STL [R1+0x10cc], R11 ;  /* 0x0010cc0b01007387 */ /* 0x000fe20000100800 */
[----:B------:R-:W-:Y:S01]  /*662a0*/  LOP3.LUT R7, R7, 0xffff, RZ, 0xc0, !PT ;  /* 0x0000ffff07077812 */ /* 0x000fe200078ec0ff */
[----:B------:R-:W0:Y:S02]  /*662b0*/  LDCU UR36, c[0x0][0x3b8] ;  /* 0x00007700ff2477ac */ /* 0x000e240008000800 */
[----:B------:R1:W-:Y:S02]  /*662c0*/  STL [R1+0x8a4], R5 ;  /* 0x0008a40501007387 */ /* 0x0003e40000100800 */
[----:B-1----:R-:W-:Y:S01]  /*662d0*/  VIADD R5, R5, UR48 ;  /* 0x0000003005057c36 */ /* 0x002fe20008000000 */
[----:B------:R-:W1:Y:S01]  /*662e0*/  LDCU UR48, c[0x0][0x3b8] ;  /* 0x00007700ff3077ac */ /* 0x000e620008000800 */
[----:B----4-:R-:W-:Y:S02]  /*662f0*/  LOP3.LUT R11, R18, 0xffff, RZ, 0xc0, !PT ;  /* 0x0000ffff120b7812 */ /* 0x010fe400078ec0ff */
[----:B--2---:R-:W-:-:S02]  /*66300*/  LOP3.LUT R12, R16, 0xffff, RZ, 0xc0, !PT ;  /* 0x0000ffff100c7812 */ /* 0x004fc400078ec0ff */
[----:B---3--:R-:W-:Y:S02]  /*66310*/  LOP3.LUT R15, R24, 0xffff, RZ, 0xc0, !PT ;  /* 0x0000ffff180f7812 */ /* 0x008fe400078ec0ff */
[----:B------:R-:W-:-:S04]  /*66320*/  LOP3.LUT R14, R13, 0xffff, RZ, 0xc0, !PT ;  /* 0x0000ffff0d0e7812 */ /* 0x000fc800078ec0ff */
[--C-:B------:R-:W-:Y:S02]  /*66330*/  PRMT R16, R14, 0x3340, R15.reuse ;  /* 0x000033400e107816 */ /* 0x100fe4000000000f */
[----:B------:R-:W-:Y:S02]  /*66340*/  SHF.R.U32.HI R15, RZ, 0x8, R15 ;  /* 0x00000008ff0f7819 */ /* 0x000fe4000001160f */
[----:B------:R-:W-:Y:S01]  /*66350*/  SHF.R.U32.HI R13, RZ, 0x8, R14 ;  /* 0x00000008ff0d7819 */ /* 0x000fe2000001160e */
[----:B------:R2:W-:Y:S01]  /*66360*/  STL [R1+0x144c], R16 ;  /* 0x00144c1001007387 */ /* 0x0005e20000100800 */
[----:B------:R-:W-:Y:S02]  /*66370*/  SHF.R.U32.HI R14, RZ, 0x8, R12 ;  /* 0x00000008ff0e7819 */ /* 0x000fe4000001160c */
[----:B------:R-:W-:Y:S02]  /*66380*/  LOP3.LUT R15, R15, 0xffff, RZ, 0xc0, !PT ;  /* 0x0000ffff0f0f7812 */ /* 0x000fe400078ec0ff */
[----:B------:R-:W-:-:S02]  /*66390*/  LOP3.LUT R13, R13, 0xffff, RZ, 0xc0, !PT ;  /* 0x0000ffff0d0d7812 */ /* 0x000fc400078ec0ff */
[----:B--2---:R-:W-:Y:S02]  /*663a0*/  PRMT R16, R12, 0x3340, R11 ;  /* 0x000033400c107816 */ /* 0x004fe4000000000b */
[----:B------:R-:W2:Y:S04]  /*663b0*/  LDL.LU R12, [R1+0x3c] ;  /* 0x00003c00010c7983 */ /* 0x000ea80000300800 */
[----:B------:R-:W3:Y:S01]  /*663c0*/  LDL.LU R24, [R1+0x1a0] ;  /* 0x0001a00001187983 */ /* 0x000ee20000300800 */
[----:B------:R-:W-:-:S03]  /*663d0*/  PRMT R13, R13, 0x3340, R15 ;  /* 0x000033400d0d7816 */ /* 0x000fc6000000000f */
[----:B------:R4:W-:Y:S04]  /*663e0*/  STL [R1+0x1448], R16 ;  /* 0x0014481001007387 */ /* 0x0009e80000100800 */
[----:B----4-:R-:W4:Y:S04]  /*663f0*/  LDL.LU R16, [R1] ;  /* 0x0000000001107983 */ /* 0x010f280000300800 */
[----:B------:R-:W3:Y:S04]  /*66400*/  LDL.LU R18, [R1+0x17c] ;  /* 0x00017c0001127983 */ /* 0x000ee80000300800 */
[----:B------:R0:W-:Y:S04]  /*66410*/  STL [R1+0x844], R5 ;  /* 0x0008440501007387 */ /* 0x0001e80000100800 */
[----:B------:R-:W3:Y:S01]  /*66420*/  LDL.LU R15, [R1+0x228] ;  /* 0x00022800010f7983 */ /* 0x000ee20000300800 */
[----:B------:R-:W-:-:S02]  /*66430*/  SHF.R.U32.HI R11, RZ, 0x8, R11 ;  /* 0x00000008ff0b7819 */ /* 0x000fc4000001160b */
[----:B------:R-:W-:Y:S02]  /*66440*/  LOP3.LUT R14, R14, 0xffff, RZ, 0xc0, !PT ;  /* 0x0000ffff0e0e7812 */ /* 0x000fe400078ec0ff */
[----:B------:R-:W-:-:S04]  /*66450*/  LOP3.LUT R11, R11, 0xffff, RZ, 0xc0, !PT ;  /* 0x0000ffff0b0b7812 */ /* 0x000fc800078ec0ff */
[----:B------:R-:W-:Y:S01]  /*66460*/  PRMT R11, R14, 0x3340, R11 ;  /* 0x000033400e0b7816 */ /* 0x000fe2000000000b */
[----:B------:R1:W-:Y:S04]  /*66470*/  STL [R1+0x10bc], R13 ;  /* 0x0010bc0d01007387 */ /* 0x0003e80000100800 */
[----:B------:R-:W-:Y:S01]  /*66480*/  STL [R1+0x10ac], R11 ;  /* 0x0010ac0b01007387 */ /* 0x000fe20000100800 */
[----:B0-----:R-:W-:Y:S01]  /*66490*/  VIADD R5, R5, UR52 ;  /* 0x0000003405057c36 */ /* 0x001fe20008000000 */
[----:B------:R-:W0:Y:S01]  /*664a0*/  LDCU UR52, c[0x0][0x3b8] ;  /* 0x00007700ff3477ac */ /* 0x000e220008000800 */
[----:B-1----:R-:W-:-:S03]  /*664b0*/  LOP3.LUT R13, R17, 0xffff, RZ, 0xc0, !PT ;  /* 0x0000ffff110d7812 */ /* 0x002fc600078ec0ff */
[----:B------:R1:W-:Y:S02]  /*664c0*/  STL [R1+0x894], R5 ;  /* 0x0008940501007387 */ /* 0x0003e40000100800 */
[----:B-1----:R-:W-:Y:S01]  /*664d0*/  VIADD R5, R5, UR54 ;  /* 0x0000003605057c36 */ /* 0x002fe20008000000 */
[----:B------:R-:W1:Y:S01]  /*664e0*/  LDCU UR54, c[0x0][0x3b8] ;  /* 0x00007700ff3677ac */ /* 0x000e620008000800 */
[----:B--2---:R-:W-:Y:S02]  /*664f0*/  LOP3.LUT R11, R12, 0xffff, RZ, 0xc0, !PT ;  /* 0x0000ffff0c0b7812 */ /* 0x004fe400078ec0ff */
[----:B------:R-:W-:Y:S02]  /*66500*/  LOP3.LUT R12, R23, 0xffff, RZ, 0xc0, !PT ;  /* 0x0000ffff170c7812 */ /* 0x000fe400078ec0ff */
[----:B---3--:R-:W-:-:S04]  /*66510*/  LOP3.LUT R15, R15, 0xffff, RZ, 0xc0, !PT ;  /* 0x0000ffff0f0f7812 */ /* 0x008fc800078ec0ff */
[----:B------:R-:W-:Y:S02]  /*66520*/  PRMT R17, R15, 0x3340, R11 ;  /* 0x000033400f117816 */ /* 0x000fe4000000000b */
[----:B------:R-:W-:Y:S02]  /*66530*/  SHF.R.U32.HI R14, RZ, 0x8, R15 ;  /* 0x00000008ff0e7819 */ /* 0x000fe4000001160f */
[----:B------:R-:W-:Y:S02]  /*66540*/  SHF.R.U32.HI R11, RZ, 0x8, R11 ;  /* 0x00000008ff0b7819 */ /* 0x000fe4000001160b */
[----:B------:R-:W-:Y:S02]  /*66550*/  SHF.R.U32.HI R15, RZ, 0x8, R12 ;  /* 0x00000008ff0f7819 */ /* 0x000fe4000001160c */
[----:B------:R-:W-:Y:S02]  /*66560*/  PRMT R12, R12, 0x3340, R13 ;  /* 0x000033400c0c7816 */ /* 0x000fe4000000000d */
[----:B------:R-:W-:-:S02]  /*66570*/  LOP3.LUT R14, R14, 0xffff, RZ, 0xc0, !PT ;  /* 0x0000ffff0e0e7812 */ /* 0x000fc400078ec0ff */
[----:B------:R-:W-:Y:S02]  /*66580*/  LOP3.LUT R11, R11, 0xffff, RZ, 0xc0, !PT ;  /* 0x0000ffff0b0b7812 */ /* 0x000fe400078ec0ff */
[----:B------:R-:W-:Y:S01]  /*66590*/  SHF.R.U32.HI R13, RZ, 0x8, R13 ;  /* 0x00000008ff0d7819 */ /* 0x000fe2000001160d */
[----:B------:R2:W-:Y:S01]  /*665a0*/  STL [R1+0x1444], R17 ;  /* 0x0014441101007387 */ /* 0x0005e20000100800 */
[----:B------:R-:W-:Y:S02]  /*665b0*/  PRMT R11, R14, 0x3340, R11 ;  /* 0x000033400e0b7816 */ /* 0x000fe4000000000b */
[----:B------:R-:W-:Y:S01]  /*665c0*/  LOP3.LUT R15, R15, 0xffff, RZ, 0xc0, !PT ;  /* 0x0000ffff0f0f7812 */ /* 0x000fe200078ec0ff */
[----:B------:R-:W-:Y:S01]  /*665d0*/  STL [R1+0x1440], R12 ;  /* 0x0014400c01007387 */ /* 0x000fe20000100800 */
[----:B------:R-:W-:-:S03]  /*665e0*/  LOP3.LUT R13, R13, 0xffff, RZ, 0xc0, !PT ;  /* 0x0000ffff0d0d7812 */ /* 0x000fc600078ec0ff */
[----:B------:R-:W3:Y:S04]  /*665f0*/  LDL.LU R23, [R1+0x108] ;  /* 0x0001080001177983 */ /* 0x000ee80000300800 */
[----:B------:R-:W-:Y:S04]  /*66600*/  STL [R1+0x838], R5 ;  /* 0x0008380501007387 */ /* 0x000fe80000100800 */
[----:B--2---:R-:W2:Y:S04]  /*66610*/  LDL.LU R17, [R1+0x104] ;  /* 0x0001040001117983 */ /* 0x004ea80000300800 */
[----:B------:R0:W-:Y:S02]  /*66620*/  STL [R1+0x109c], R11 ;  /* 0x00109c0b01007387 */ /* 0x0001e40000100800 */
[----:B0-----:R-:W-:-:S02]  /*66630*/  PRMT R11, R15, 0x3340, R13 ;  /* 0x000033400f0b7816 */ /* 0x001fc4000000000d */
[----:B------:R-:W-:-:S03]  /*66640*/  LOP3.LUT R15, R24, 0xffff, RZ, 0xc0, !PT ;  /* 0x0000ffff180f7812 */ /* 0x000fc600078ec0ff */
[----:B------:R4:W-:Y:S01]  /*66650*/  STL [R1+0x108c], R11 ;  /* 0x00108c0b01007387 */ /* 0x0009e20000100800 */
[----:B------:R-:W-:Y:S01]  /*66660*/  LOP3.LUT R12, R18, 0xffff, RZ, 0xc0, !PT ;  /* 0x0000ffff120c7812 */ /* 0x000fe200078ec0ff */
[----:B------:R-:W-:Y:S01]  /*66670*/  VIADD R5, R5, UR56 ;  /* 0x0000003805057c36 */ /* 0x000fe20008000000 */
[----:B------:R-:W-:Y:S01]  /*66680*/  SHF.R.U32.HI R14, RZ, 0x8, R15 ;  /* 0x00000008ff0e7819 */ /* 0x000fe2000001160f */
[----:B------:R-:W0:Y:S01]  /*66690*/  LDCU UR56, c[0x0][0x3b8] ;  /* 0x00007700ff3877ac */ /* 0x000e220008000800 */
[----:B----4-:R-:W-:Y:S02]  /*666a0*/  LOP3.LUT R11, R16, 0xffff, RZ, 0xc0, !PT ;  /* 0x0000ffff100b7812 */ /* 0x010fe400078ec0ff */
[----:B------:R-:W-:Y:S02]  /*666b0*/  LOP3.LUT R13, R27, 0xffff, RZ, 0xc0, !PT ;  /* 0x0000ffff1b0d7812 */ /* 0x000fe400078ec0ff */
[--C-:B------:R-:W-:Y:S02]  /*666c0*/  PRMT R16, R15, 0x3340, R11.reuse ;  /* 0x000033400f107816 */ /* 0x100fe4000000000b */
[----:B------:R-:W-:-:S02]  /*666d0*/  SHF.R.U32.HI R11, RZ, 0x8, R11 ;  /* 0x00000008ff0b7819 */ /* 0x000fc4000001160b */
[----:B------:R-:W-:Y:S02]  /*666e0*/  SHF.R.U32.HI R15, RZ, 0x8, R12 ;  /* 0x00000008ff0f7819 */ /* 0x000fe4000001160c */
[----:B------:R-:W-:Y:S02]  /*666f0*/  LOP3.LUT R14, R14, 0xffff, RZ, 0xc0, !PT ;  /* 0x0000ffff0e0e7812 */ /* 0x000fe400078ec0ff */
[----:B------:R-:W-:Y:S01]  /*66700*/  LOP3.LUT R11, R11, 0xffff, RZ, 0xc0, !PT ;  /* 0x0000ffff0b0b7812 */ /* 0x000fe200078ec0ff */
[----:B------:R4:W-:Y:S01]  /*66710*/  STL [R1+0x854], R5 ;  /* 0x0008540501007387 */ /* 0x0009e20000100800 */
[--C-:B------:R-:W-:Y:S02]  /*66720*/  PRMT R12, R12, 0x3340, R13.reuse ;  /* 0x000033400c0c7816 */ /* 0x100fe4000000000d */
[----:B------:R-:W-:Y:S01]  /*66730*/  SHF.R.U32.HI R13, RZ, 0x8, R13 ;  /* 0x00000008ff0d7819 */ /* 0x000fe2000001160d */
[----:B------:R-:W-:Y:S01]  /*66740*/  STL [R1+0x143c], R16 ;  /* 0x00143c1001007387 */ /* 0x000fe20000100800 */
[----:B------:R-:W-:-:S02]  /*66750*/  PRMT R11, R14, 0x3340, R11 ;  /* 0x000033400e0b7816 */ /* 0x000fc4000000000b */
[----:B------:R-:W-:Y:S01]  /*66760*/  LOP3.LUT R15, R15, 0xffff, RZ, 0xc0, !PT ;  /* 0x0000ffff0f0f7812 */ /* 0x000fe200078ec0ff */
[----:B----4-:R-:W-:Y:S01]  /*66770*/  VIADD R5, R5, UR21 ;  /* 0x0000001505057c36 */ /* 0x010fe20008000000 */
[----:B------:R-:W-:Y:S01]  /*66780*/  STL [R1+0x1438], R12 ;  /* 0x0014380c01007387 */ /* 0x000fe20000100800 */
[----:B------:R-:W-:Y:S01]  /*66790*/  LOP3.LUT R13, R13, 0xffff, RZ, 0xc0, !PT ;  /* 0x0000ffff0d0d7812 */ /* 0x000fe200078ec0ff */
[----:B------:R-:W4:Y:S02]  /*667a0*/  LDCU UR21, c[0x0][0x3b8] ;  /* 0x00007700ff1577ac */ /* 0x000f240008000800 */
[----:B------:R-:W4:Y:S04]  /*667b0*/  LDL.LU R14, [R1+0xb0] ;  /* 0x0000b000010e7983 */ /* 0x000f280000300800 */
[----:B------:R-:W-:Y:S04]  /*667c0*/  STL [R1+0x81c], R5 ;  /* 0x00081c0501007387 */ /* 0x000fe80000100800 */
[----:B------:R0:W-:Y:S02]  /*667d0*/  STL [R1+0x104c], R11 ;  /* 0x00104c0b01007387 */ /* 0x0001e40000100800 */
[----:B0-----:R-:W-:-:S02]  /*667e0*/  PRMT R11, R15, 0x3340, R13 ;  /* 0x000033400f0b7816 */ /* 0x001fc4000000000d */
[----:B------:R-:W4:Y:S04]  /*667f0*/  LDL.LU R15, [R1+0x3c0] ;  /* 0x0003c000010f7983 */ /* 0x000f280000300800 */
[----:B------:R-:W4:Y:S04]  /*66800*/  LDL.LU R16, [R1+0x3ac] ;  /* 0x0003ac0001107983 */ /* 0x000f280000300800 */
[----:B------:R-:W-:Y:S04]  /*66810*/  STL [R1+0x1048], R11 ;  /* 0x0010480b01007387 */ /* 0x000fe80000100800 */
[----:B------:R-:W4:Y:S01]  /*66820*/  LDL.LU R18, [R1+0x9c] ;  /* 0x00009c0001127983 */ /* 0x000f220000300800 */
[----:B------:R-:W-:Y:S01]  /*66830*/  VIADD R5, R5, UR58 ;  /* 0x0000003a05057c36 */ /* 0x000fe20008000000 */
[----:B------:R-:W-:Y:S01]  /*66840*/  LOP3.LUT R19, R19, 0xffff, RZ, 0xc0, !PT ;  /* 0x0000ffff13137812 */ /* 0x000fe200078ec0ff */
[----:B------:R-:W0:Y:S03]  /*66850*/  LDCU UR58, c[0x0][0x3b8] ;  /* 0x00007700ff3a77ac */ /* 0x000e260008000800 */
[----:B------:R1:W-:Y:S02]  /*66860*/  STL [R1+0x83c], R5 ;  /* 0x00083c0501007387 */ /* 0x0003e40000100800 */
[----:B-1----:R-:W-:Y:S01]  /*66870*/  VIADD R5, R5, UR34 ;  /* 0x0000002205057c36 */ /* 0x002fe20008000000 */
[----:B------:R-:W1:Y:S01]  /*66880*/  LDCU UR34, c[0x0][0x3b8] ;  /* 0x00007700ff2277ac */ /* 0x000e620008000800 */
[----:B---3--:R-:W-:-:S04]  /*66890*/  LOP3.LUT R11, R23, 0xffff, RZ, 0xc0, !PT ;  /* 0x0000ffff170b7812 */ /* 0x008fc800078ec0ff */
[----:B------:R-:W-:Y:S02]  /*668a0*/  SHF.R.U32.HI R13, RZ, 0x8, R11 ;  /* 0x00000008ff0d7819 */ /* 0x000fe4000001160b */
[----:B--2---:R-:W-:Y:S02]  /*668b0*/  LOP3.LUT R12, R17, 0xffff, RZ, 0xc0, !PT ;  /* 0x0000ffff110c7812 */ /* 0x004fe400078ec0ff */
[----:B------:R-:W-:Y:S02]  /*668c0*/  PRMT R17, R11, 0x3340, R8 ;  /* 0x000033400b117816 */ /* 0x000fe40000000008 */
[----:B------:R-:W-:Y:S02]  /*668d0*/  SHF.R.U32.HI R11, RZ, 0x8, R12 ;  /* 0x00000008ff0b7819 */ /* 0x000fe4000001160c */
[----:B------:R-:W-:Y:S01]  /*668e0*/  PRMT R12, R12, 0x3340, R9 ;  /* 0x000033400c0c7816 */ /* 0x000fe20000000009 */
[----:B------:R2:W-:Y:S01]  /*668f0*/  STL [R1+0x1434], R17 ;  /* 0x0014341101007387 */ /* 0x0005e20000100800 */
[----:B------:R-:W-:-:S03]  /*66900*/  SHF.R.U32.HI R8, RZ, 0x8, R8 ;  /* 0x00000008ff087819 */ /* 0x000fc60000011608 */
[----:B------:R-:W-:Y:S04]  /*66910*/  STL [R1+0x1430], R12 ;  /* 0x0014300c01007387 */ /* 0x000fe80000100800 */
[----:B------:R-:W3:Y:S04]  /*66920*/  LDL.LU R27, [R1+0x2a0] ;  /* 0x0002a000011b7983 */ /* 0x000ee80000300800 */
[----:B------:R-:W3:Y:S01]  /*66930*/  LDL.LU R24, [R1+0x54] ;  /* 0x0000540001187983 */ /* 0x000ee20000300800 */
[----:B------:R-:W-:-:S03]  /*66940*/  LOP3.LUT R13, R13, 0xffff, RZ, 0xc0, !PT ;  /* 0x0000ffff0d0d7812 */ /* 0x000fc600078ec0ff */
[----:B------:R0:W-:Y:S01]  /*66950*/  STL [R1+0x808], R5 ;  /* 0x0008080501007387 */ /* 0x0001e20000100800 */
[----:B------:R-:W-:-:S03]  /*66960*/  LOP3.LUT R8, R8, 0xffff, RZ, 0xc0, !PT ;  /* 0x0000ffff08087812 */ /* 0x000fc600078ec0ff */
[----:B------:R-:W3:Y:S01]  /*66970*/  LDL.LU R23, [R1+0x1bc] ;  /* 0x0001bc0001177983 */ /* 0x000ee20000300800 */
[----:B------:R-:W-:-:S03]  /*66980*/  SHF.R.U32.HI R9, RZ, 0x8, R9 ;  /* 0x00000008ff097819 */ /* 0x000fc60000011609 */
[----:B--2---:R-:W2:Y:S01]  /*66990*/  LDL.LU R17, [R1+0x8] ;  /* 0x0000080001117983 */ /* 0x004ea20000300800 */
[----:B------:R-:W-:Y:S02]  /*669a0*/  PRMT R8, R13, 0x3340, R8 ;  /* 0x000033400d087816 */ /* 0x000fe40000000008 */
[----:B------:R-:W-:Y:S02]  /*669b0*/  LOP3.LUT R11, R11, 0xffff, RZ, 0xc0, !PT ;  /* 0x0000ffff0b0b7812 */ /* 0x000fe400078ec0ff */
[----:B------:R-:W-:Y:S01]  /*669c0*/  LOP3.LUT R9, R9, 0xffff, RZ, 0xc0, !PT ;  /* 0x0000ffff09097812 */ /* 0x000fe200078ec0ff */
[----:B------:R1:W-:Y:S01]  /*669d0*/  STL [R1+0x1034], R8 ;  /* 0x0010340801007387 */ /* 0x0003e20000100800 */
[----:B0-----:R-:W-:Y:S01]  /*669e0*/  VIADD R5, R5, UR57 ;  /* 0x0000003905057c36 */ /* 0x001fe20008000000 */
[----:B------:R-:W0:Y:S01]  /*669f0*/  LDCU UR57, c[0x0][0x3b8] ;  /* 0x00007700ff3977ac */ /* 0x000e220008000800 */
[----:B-1----:R-:W-:-:S05]  /*66a00*/  PRMT R8, R11, 0x3340, R9 ;  /* 0x000033400b087816 */ /* 0x002fca0000000009 */
[----:B------:R1:W-:Y:S01]  /*66a10*/  STL [R1+0x102c], R8 ;  /* 0x00102c0801007387 */ /* 0x0003e20000100800 */
[----:B----4-:R-:W-:-:S03]  /*66a20*/  LOP3.LUT R13, R14, 0xffff, RZ, 0xc0, !PT ;  /* 0x0000ffff0e0d7812 */ /* 0x010fc600078ec0ff */
[----:B------:R4:W-:Y:S01]  /*66a30*/  STL [R1+0x824], R5 ;  /* 0x0008240501007387 */ /* 0x0009e20000100800 */
[----:B------:R-:W-:Y:S02]  /*66a40*/  LOP3.LUT R12, R15, 0xffff, RZ, 0xc0, !PT ;  /* 0x0000ffff0f0c7812 */ /* 0x000fe400078ec0ff */
[----:B------:R-:W-:Y:S02]  /*66a50*/  LOP3.LUT R9, R16, 0xffff, RZ, 0xc0, !PT ;  /* 0x0000ffff10097812 */ /* 0x000fe400078ec0ff */
[----:B------:R-:W-:Y:S02]  /*66a60*/  SHF.R.U32.HI R11, RZ, 0x8, R12 ;  /* 0x00000008ff0b7819 */ /* 0x000fe4000001160c */
[----:B------:R-:W-:Y:S02]  /*66a70*/  PRMT R14, R12, 0x3340, R13 ;  /* 0x000033400c0e7816 */ /* 0x000fe4000000000d */
[----:B-1----:R-:W-:Y:S02]  /*66a80*/  LOP3.LUT R8, R18, 0xffff, RZ, 0xc0, !PT ;  /* 0x0000ffff12087812 */ /* 0x002fe400078ec0ff */
[----:B------:R-:W-:-:S02]  /*66a90*/  SHF.R.U32.HI R12, RZ, 0x8, R9 ;  /* 0x00000008ff0c7819 */ /* 0x000fc40000011609 */
[--C-:B------:R-:W-:Y:S01]  /*66aa0*/  PRMT R9, R9, 0x3340, R8.reuse ;  /* 0x0000334009097816 */ /* 0x100fe20000000008 */
[----:B------:R1:W-:Y:S01]  /*66ab0*/  STL [R1+0x142c], R14 ;  /* 0x00142c0e01007387 */ /* 0x0003e20000100800 */
[----:B----4-:R-:W-:Y:S01]  /*66ac0*/  VIADD R5, R5, UR49 ;  /* 0x0000003105057c36 */ /* 0x010fe20008000000 */
[----:B------:R-:W-:Y:S01]  /*66ad0*/  SHF.R.U32.HI R13, RZ, 0x8, R13 ;  /* 0x00000008ff0d7819 */ /* 0x000fe2000001160d */
[----:B------:R-:W4:Y:S01]  /*66ae0*/  LDCU UR49, c[0x0][0x3b8] ;  /* 0x00007700ff3177ac */ /* 0x000f220008000800 */
[----:B------:R0:W-:Y:S04]  /*66af0*/  STL [R1+0x1428], R9 ;  /* 0x0014280901007387 */ /* 0x0001e80000100800 */
[----:B-1----:R-:W4:Y:S04]  /*66b00*/  LDL.LU R14, [R1+0x1c8] ;  /* 0x0001c800010e7983 */ /* 0x002f280000300800 */
[----:B------:R-:W4:Y:S04]  /*66b10*/  LDL.LU R16, [R1+0xc] ;  /* 0x00000c0001107983 */ /* 0x000f280000300800 */
[----:B------:R1:W-:Y:S04]  /*66b20*/  STL [R1+0x78c], R5 ;  /* 0x00078c0501007387 */ /* 0x0003e80000100800 */
[----:B------:R-:W4:Y:S01]  /*66b30*/  LDL.LU R18, [R1+0x124] ;  /* 0x0001240001127983 */ /* 0x000f220000300800 */
[----:B------:R-:W-:-:S02]  /*66b40*/  SHF.R.U32.HI R8, RZ, 0x8, R8 ;  /* 0x00000008ff087819 */ /* 0x000fc40000011608 */
[----:B------:R-:W-:Y:S02]  /*66b50*/  LOP3.LUT R11, R11, 0xffff, RZ, 0xc0, !PT ;  /* 0x0000ffff0b0b7812 */ /* 0x000fe400078ec0ff */
[----:B------:R-:W-:Y:S02]  /*66b60*/  LOP3.LUT R13, R13, 0xffff, RZ, 0xc0, !PT ;  /* 0x0000ffff0d0d7812 */ /* 0x000fe400078ec0ff */
[----:B------:R-:W-:Y:S02]  /*66b70*/  LOP3.LUT R12, R12, 0xffff, RZ, 0xc0, !PT ;  /* 0x0000ffff0c0c7812 */ /* 0x000fe400078ec0ff */
[----:B------:R-:W-:Y:S02]  /*66b80*/  LOP3.LUT R8, R8, 0xffff, RZ, 0xc0, !PT ;  /* 0x0000ffff08087812 */ /* 0x000fe400078ec0ff */
[----:B0-----:R-:W-:Y:S02]  /*66b90*/  PRMT R9, R11, 0x3340, R13 ;  /* 0x000033400b097816 */ /* 0x001fe4000000000d */
[----:B------:R-:W-:-:S03]  /*66ba0*/  PRMT R8, R12, 0x3340, R8 ;  /* 0x000033400c087816 */ /* 0x000fc60000000008 */
[----:B------:R-:W-:Y:S01]  /*66bb0*/  STL [R1+0x101c], R9 ;  /* 0x00101c0901007387 */ /* 0x000fe20000100800 */
[----:B-1----:R-:W-:Y:S01]  /*66bc0*/  VIADD R5, R5, UR44 ;  /* 0x0000002c05057c36 */ /* 0x002fe20008000000 */
[----:B------:R-:W0:Y:S02]  /*66bd0*/  LDCU UR44, c[0x0][0x3b8] ;  /* 0x00007700ff2c77ac */ /* 0x000e240008000800 */
[----:B------:R-:W-:Y:S04]  /*66be0*/  STL [R1+0x1018], R8 ;  /* 0x0010180801007387 */ /* 0x000fe80000100800 */
[----:B------:R1:W-:Y:S02]  /*66bf0*/  STL [R1+0x818], R5 ;  /* 0x0008180501007387 */ /* 0x0003e40000100800 */
[----:B-1----:R-:W-:Y:S01]  /*66c00*/  VIADD R5, R5, UR33 ;  /* 0x0000002105057c36 */ /* 0x002fe20008000000 */
[----:B------:R-:W1:Y:S01]  /*66c10*/  LDCU UR33, c[0x0][0x3b8] ;  /* 0x00007700ff2177ac */ /* 0x000e620008000800 */
[----:B---3--:R-:W-:-:S02]  /*66c20*/  LOP3.LUT R12, R27, 0xffff, RZ, 0xc0, !PT ;  /* 0x0000ffff1b0c7812 */ /* 0x008fc400078ec0ff */
[----:B------:R-:W-:Y:S02]  /*66c30*/  LOP3.LUT R13, R24, 0xffff, RZ, 0xc0, !PT ;  /* 0x0000ffff180d7812 */ /* 0x000fe400078ec0ff */
[----:B------:R-:W-:Y:S02]  /*66c40*/  SHF.R.U32.HI R11, RZ, 0x8, R12 ;  /* 0x00000008ff0b7819 */ /* 0x000fe4000001160c */
[--C-:B------:R-:W-:Y:S02]  /*66c50*/  PRMT R15, R12, 0x3340, R13.reuse ;  /* 0x000033400c0f7816 */ /* 0x100fe4000000000d */
[----:B------:R-:W-:Y:S02]  /*66c60*/  LOP3.LUT R9, R23, 0xffff, RZ, 0xc0, !PT ;  /* 0x0000ffff17097812 */ /* 0x000fe400078ec0ff */
[----:B------:R-:W-:Y:S02]  /*66c70*/  SHF.R.U32.HI R13, RZ, 0x8, R13 ;  /* 0x00000008ff0d7819 */ /* 0x000fe4000001160d */
[----:B--2---:R-:W-:-:S02]  /*66c80*/  LOP3.LUT R8, R17, 0xffff, RZ, 0xc0, !PT ;  /* 0x0000ffff11087812 */ /* 0x004fc400078ec0ff */
[----:B------:R-:W-:Y:S02]  /*66c90*/  SHF.R.U32.HI R12, RZ, 0x8, R9 ;  /* 0x00000008ff0c7819 */ /* 0x000fe40000011609 */
[--C-:B------:R-:W-:Y:S02]  /*66ca0*/  PRMT R9, R9, 0x3340, R8.reuse ;  /* 0x0000334009097816 */ /* 0x100fe40000000008 */
[----:B------:R-:W-:Y:S02]  /*66cb0*/  LOP3.LUT R11, R11, 0xffff, RZ, 0xc0, !PT ;  /* 0x0000ffff0b0b7812 */ /* 0x000fe400078ec0ff */
[----:B------:R-:W-:Y:S01]  /*66cc0*/  LOP3.LUT R13, R13, 0xffff, RZ, 0xc0, !PT ;  /* 0x0000ffff0d0d7812 */ /* 0x000fe200078ec0ff */
[----:B------:R-:W-:Y:S04]  /*66cd0*/  STL [R1+0x1424], R15 ;  /* 0x0014240f01007387 */ /* 0x000fe80000100800 */
[----:B------:R2:W-:Y:S01]  /*66ce0*/  STL [R1+0x1420], R9 ;  /* 0x0014200901007387 */ /* 0x0005e20000100800 */
[----:B------:R-:W-:-:S03]  /*66cf0*/  SHF.R.U32.HI R8, RZ, 0x8, R8 ;  /* 0x00000008ff087819 */ /* 0x000fc60000011608 */
[----:B------:R-:W3:Y:S01]  /*66d00*/  LDL.LU R27, [R1+0x404] ;  /* 0x00040400011b7983 */ /* 0x000ee20000300800 */
[----:B--2---:R-:W-:-:S03]  /*66d10*/  PRMT R9, R11, 0x3340, R13 ;  /* 0x000033400b097816 */ /* 0x004fc6000000000d */
[----:B------:R2:W-:Y:S01]  /*66d20*/  STL [R1+0x754], R5 ;  /* 0x0007540501007387 */ /* 0x0005e20000100800 */
[----:B------:R-:W-:-:S03]  /*66d30*/  LOP3.LUT R12, R12, 0xffff, RZ, 0xc0, !PT ;  /* 0x0000ffff0c0c7812 */ /* 0x000fc600078ec0ff */
[----:B------:R-:W-:Y:S01]  /*66d40*/  STL [R1+0x1014], R9 ;  /* 0x0010140901007387 */ /* 0x000fe20000100800 */
[----:B------:R-:W-:-:S03]  /*66d50*/  LOP3.LUT R8, R8, 0xffff, RZ, 0xc0, !PT ;  /* 0x0000ffff08087812 */ /* 0x000fc600078ec0ff */
[----:B------:R-:W3:Y:S04]  /*66d60*/  LDL.LU R24, [R1+0xd0] ;  /* 0x0000d00001187983 */ /* 0x000ee80000300800 */
[----:B------:R-:W3:Y:S04]  /*66d70*/  LDL.LU R23, [R1+0x400] ;  /* 0x0004000001177983 */ /* 0x000ee80000300800 */
[----:B------:R-:W3:Y:S01]  /*66d80*/  LDL.LU R17, [R1+0xcc] ;  /* 0x0000cc0001117983 */ /* 0x000ee20000300800 */
[----:B------:R-:W-:-:S05]  /*66d90*/  PRMT R8, R12, 0x3340, R8 ;  /* 0x000033400c087816 */ /* 0x000fca0000000008 */
[----:B------:R0:W-:Y:S01]  /*66da0*/  STL [R1+0xff8], R8 ;  /* 0x000ff80801007387 */ /* 0x0001e20000100800 */
[----:B--2---:R-:W-:Y:S01]  /*66db0*/  VIADD R5, R5, UR60 ;  /* 0x0000003c05057c36 */ /* 0x004fe20008000000 */
[----:B------:R-:W-:Y:S01]  /*66dc0*/  LOP3.LUT R21, R21, 0xffff, RZ, 0xc0, !PT ;  /* 0x0000ffff15157812 */ /* 0x000fe200078ec0ff */
[----:B------:R-:W2:Y:S03]  /*66dd0*/  LDCU UR60, c[0x0][0x3b8] ;  /* 0x00007700ff3c77ac */ /* 0x000ea60008000800 */
[----:B------:R0:W-:Y:S01]  /*66de0*/  STL [R1+0x804], R5 ;  /* 0x0008040501007387 */ /* 0x0001e20000100800 */
[----:B----4-:R-:W-:Y:S02]  /*66df0*/  LOP3.LUT R11, R14, 0xffff, RZ, 0xc0, !PT ;  /* 0x0000ffff0e0b7812 */ /* 0x010fe400078ec0ff */
[----:B0-----:R-:W-:Y:S02]  /*66e00*/  LOP3.LUT R8, R16, 0xffff, RZ, 0xc0, !PT ;  /* 0x0000ffff10087812 */ /* 0x001fe400078ec0ff */
[----:B------:R-:W-:-:S02]  /*66e10*/  SHF.R.U32.HI R12, RZ, 0x8, R11 ;  /* 0x00000008ff0c7819 */ /* 0x000fc4000001160b */
[--C-:B------:R-:W-:Y:S02]  /*66e20*/  PRMT R13, R11, 0x3340, R8.reuse ;  /* 0x000033400b0d7816 */ /* 0x100fe40000000008 */
[----:B------:R-:W-:Y:S02]  /*66e30*/  SHF.R.U32.HI R8, RZ, 0x8, R8 ;  /* 0x00000008ff087819 */ /* 0x000fe40000011608 */
[----:B------:R-:W-:Y:S02]  /*66e40*/  LOP3.LUT R9, R18, 0xffff, RZ, 0xc0, !PT ;  /* 0x0000ffff12097812 */ /* 0x000fe400078ec0ff */
[----:B------:R-:W-:Y:S02]  /*66e50*/  LOP3.LUT R12, R12, 0xffff, RZ, 0xc0, !PT ;  /* 0x0000ffff0c0c7812 */ /* 0x000fe400078ec0ff */
[----:B------:R-:W-:Y:S02]  /*66e60*/  SHF.R.U32.HI R11, RZ, 0x8, R9 ;  /* 0x00000008ff0b7819 */ /* 0x000fe40000011609 */
[----:B------:R-:W-:-:S02]  /*66e70*/  LOP3.LUT R8, R8, 0xffff, RZ, 0xc0, !PT ;  /* 0x0000ffff08087812 */ /* 0x000fc400078ec0ff */
[----:B------:R-:W-:Y:S01]  /*66e80*/  PRMT R9, R9, 0x3340, R6 ;  /* 0x0000334009097816 */ /* 0x000fe20000000006 */
[----:B------:R-:W-:Y:S01]  /*66e90*/  VIADD R5, R5, UR46 ;  /* 0x0000002e05057c36 */ /* 0x000fe20008000000 */
[----:B------:R-:W-:Y:S01]  /*66ea0*/  PRMT R8, R12, 0x3340, R8 ;  /* 0x000033400c087816 */ /* 0x000fe20000000008 */
[----:B------:R-:W-:Y:S01]  /*66eb0*/  STL [R1+0x141c], R13 ;  /* 0x00141c0d01007387 */ /* 0x000fe20000100800 */
[----:B------:R-:W-:Y:S01]  /*66ec0*/  SHF.R.U32.HI R6, RZ, 0x8, R6 ;  /* 0x00000008ff067819 */ /* 0x000fe20000011606 */
[----:B------:R-:W0:Y:S02]  /*66ed0*/  LDCU UR46, c[0x0][0x3b8] ;  /* 0x00007700ff2e77ac */ /* 0x000e240008000800 */
[----:B------:R-:W-:Y:S04]  /*66ee0*/  STL [R1+0x1418], R9 ;  /* 0x0014180901007387 */ /* 0x000fe80000100800 */
[----:B------:R-:W4:Y:S04]  /*66ef0*/  LDL.LU R15, [R1+0x300] ;  /* 0x00030000010f7983 */ /* 0x000f280000300800 */
[----:B------:R0:W-:Y:S04]  /*66f00*/  STL [R1+0x738], R5 ;  /* 0x0007380501007387 */ /* 0x0001e80000100800 */
[----:B------:R-:W-:Y:S04]  /*66f10*/  STL [R1+0xff4], R8 ;  /* 0x000ff40801007387 */ /* 0x000fe80000100800 */
[----:B------:R-:W2:Y:S04]  /*66f20*/  LDL.LU R14, [R1+0x74] ;  /* 0x00007400010e7983 */ /* 0x000ea80000300800 */
[----:B------:R-:W2:Y:S04]  /*66f30*/  LDL.LU R16, [R1+0x2ec] ;  /* 0x0002ec0001107983 */ /* 0x000ea80000300800 */
[----:B------:R-:W2:Y:S01]  /*66f40*/  LDL.LU R18, [R1+0x70] ;  /* 0x0000700001127983 */ /* 0x000ea20000300800 */
[----:B------:R-:W-:-:S02]  /*66f50*/  LOP3.LUT R11, R11, 0xffff, RZ, 0xc0, !PT ;  /* 0x0000ffff0b0b7812 */ /* 0x000fc400078ec0ff */
[----:B------:R-:W-:-:S04]  /*66f60*/  LOP3.LUT R6, R6, 0xffff, RZ, 0xc0, !PT ;  /* 0x0000ffff06067812 */ /* 0x000fc800078ec0ff */
[----:B------:R-:W-:Y:S01]  /*66f70*/  PRMT R6, R11, 0x3340, R6 ;  /* 0x000033400b067816 */ /* 0x000fe20000000006 */
[----:B0-----:R-:W-:Y:S01]  /*66f80*/  VIADD R5, R5, UR43 ;  /* 0x0000002b05057c36 */ /* 0x001fe20008000000 */
[----:B------:R-:W-:Y:S01]  /*66f90*/  LOP3.LUT R20, R20, 0xffff, RZ, 0xc0, !PT ;  /* 0x0000ffff14147812 */ /* 0x000fe200078ec0ff */
[----:B------:R-:W0:Y:S02]  /*66fa0*/  LDCU UR43, c[0x0][0x3b8] ;  /* 0x00007700ff2b77ac */ /* 0x000e240008000800 */
[----:B------:R-:W-:Y:S04]  /*66fb0*/  STL [R1+0xfec], R6 ;  /* 0x000fec0601007387 */ /* 0x000fe80000100800 */
[----:B------:R1:W-:Y:S02]  /*66fc0*/  STL [R1+0x758], R5 ;  /* 0x0007580501007387 */ /* 0x0003e40000100800 */
[----:B-1----:R-:W-:Y:S01]  /*66fd0*/  VIADD R5, R5, UR10 ;  /* 0x0000000a05057c36 */ /* 0x002fe20008000000 */
[----:B------:R-:W1:Y:S01]  /*66fe0*/  LDCU UR10, c[0x0][0x3b8] ;  /* 0x00007700ff0a77ac */ /* 0x000e620008000800 */
[----:B---3--:R-:W-:-:S04]  /*66ff0*/  LOP3.LUT R11, R27, 0xffff, RZ, 0xc0, !PT ;  /* 0x0000ffff1b0b7812 */ /* 0x008fc800078ec0ff */
[----:B------:R-:W-:Y:S02]  /*67000*/  SHF.R.U32.HI R9, RZ, 0x8, R11 ;  /* 0x00000008ff097819 */ /* 0x000fe4000001160b */
[----:B------:R-:W-:Y:S02]  /*67010*/  LOP3.LUT R12, R24, 0xffff, RZ, 0xc0, !PT ;  /* 0x0000ffff180c7812 */ /* 0x000fe400078ec0ff */
[----:B------:R-:W-:Y:S02]  /*67020*/  LOP3.LUT R8, R23, 0xffff, RZ, 0xc0, !PT ;  /* 0x0000ffff17087812 */ /* 0x000fe400078ec0ff */
[----:B------:R-:W-:Y:S02]  /*67030*/  PRMT R13, R11, 0x3340, R12 ;  /* 0x000033400b0d7816 */ /* 0x000fe4000000000c */
[----:B------:R-:W-:Y:S02]  /*67040*/  LOP3.LUT R6, R17, 0xffff, RZ, 0xc0, !PT ;  /* 0x0000ffff11067812 */ /* 0x000fe400078ec0ff */
[----:B------:R-:W-:-:S02]  /*67050*/  SHF.R.U32.HI R11, RZ, 0x8, R8 ;  /* 0x00000008ff0b7819 */ /* 0x000fc40000011608 */
[----:B------:R-:W-:Y:S01]  /*67060*/  PRMT R8, R8, 0x3340, R6 ;  /* 0x0000334008087816 */ /* 0x000fe20000000006 */
[----:B------:R-:W-:Y:S04]  /*67070*/  STL [R1+0x1414], R13 ;  /* 0x0014140d01007387 */ /* 0x000fe80000100800 */
[----:B------:R3:W-:Y:S04]  /*67080*/  STL [R1+0x1410], R8 ;  /* 0x0014100801007387 */ /* 0x0007e80000100800 */
[----:B------:R-:W2:Y:S01]  /*67090*/  LDL.LU R27, [R1+0x208] ;  /* 0x00020800011b7983 */ /* 0x000ea20000300800 */
[----:B------:R-:W-:-:S03]  /*670a0*/  SHF.R.U32.HI R12, RZ, 0x8, R12 ;  /* 0x00000008ff0c7819 */ /* 0x000fc6000001160c */
[----:B------:R-:W2:Y:S01]  /*670b0*/  LDL.LU R24, [R1+0x30] ;  /* 0x0000300001187983 */ /* 0x000ea20000300800 */
[----:B------:R-:W-:-:S03]  /*670c0*/  SHF.R.U32.HI R6, RZ, 0x8, R6 ;  /* 0x00000008ff067819 */ /* 0x000fc60000011606 */
[----:B------:R-:W2:Y:S01]  /*670d0*/  LDL.LU R23, [R1+0x204] ;  /* 0x0002040001177983 */ /* 0x000ea20000300800 */
[----:B------:R-:W-:-:S03]  /*670e0*/  LOP3.LUT R9, R9, 0xffff, RZ, 0xc0, !PT ;  /* 0x0000ffff09097812 */ /* 0x000fc600078ec0ff */
[----:B------:R0:W-:Y:S01]  /*670f0*/  STL [R1+0x72c], R5 ;  /* 0x00072c0501007387 */ /* 0x0001e20000100800 */
[----:B------:R-:W-:-:S03]  /*67100*/  LOP3.LUT R12, R12, 0xffff, RZ, 0xc0, !PT ;  /* 0x0000ffff0c0c7812 */ /* 0x000fc600078ec0ff */
[----:B------:R-:W2:Y:S01]  /*67110*/  LDL.LU R17, [R1+0x1c] ;  /* 0x00001c0001117983 */ /* 0x000ea20000300800 */
[----:B------:R-:W-:Y:S02]  /*67120*/  LOP3.LUT R11, R11, 0xffff, RZ, 0xc0, !PT ;  /* 0x0000ffff0b0b7812 */ /* 0x000fe400078ec0ff */
[----:B------:R-:W-:Y:S02]  /*67130*/  LOP3.LUT R6, R6, 0xffff, RZ, 0xc0, !PT ;  /* 0x0000ffff06067812 */ /* 0x000fe400078ec0ff */
[----:B---3--:R-:W-:Y:S02]  /*67140*/  PRMT R8, R9, 0x3340, R12 ;  /* 0x0000334009087816 */ /* 0x008fe4000000000c */
[----:B------:R-:W-:-:S03]  /*67150*/  PRMT R6, R11, 0x3340, R6 ;  /* 0x000033400b067816 */ /* 0x000fc60000000006 */
[----:B------:R-:W-:Y:S01]  /*67160*/  STL [R1+0xfd8], R8 ;  /* 0x000fd80801007387 */ /* 0x000fe20000100800 */
[----:B0-----:R-:W-:Y:S01]  /*67170*/  VIADD R5, R5, UR15 ;  /* 0x0000000f05057c36 */ /* 0x001fe20008000000 */
[----:B------:R-:W0:Y:S02]  /*67180*/  LDCU UR15, c[0x0][0x3b8] ;  /* 0x00007700ff0f77ac */ /* 0x000e240008000800 */
[----:B------:R2:W-:Y:S04]  /*67190*/  STL [R1+0xfd4], R6 ;  /* 0x000fd40601007387 */ /* 0x0005e80000100800 */
[----:B------:R3:W-:Y:S01]  /*671a0*/  STL [R1+0x74c], R5 ;  /* 0x00074c0501007387 */ /* 0x0007e20000100800 */
[----:B----4-:R-:W-:-:S04]  /*671b0*/  LOP3.LUT R12, R15, 0xffff, RZ, 0xc0, !PT ;  /* 0x0000ffff0f0c7812 */ /* 0x010fc800078ec0ff */
[----:B------:R-:W-:Y:S02]  /*671c0*/  SHF.R.U32.HI R11, RZ, 0x8, R12 ;  /* 0x00000008ff0b7819 */ /* 0x000fe4000001160c */
[----:B--2---:R-:W-:Y:S02]  /*671d0*/  LOP3.LUT R6, R14, 0xffff, RZ, 0xc0, !PT ;  /* 0x0000ffff0e067812 */ /* 0x004fe400078ec0ff */
[----:B------:R-:W-:Y:S02]  /*671e0*/  LOP3.LUT R8, R16, 0xffff, RZ, 0xc0, !PT ;  /* 0x0000ffff10087812 */ /* 0x000fe400078ec0ff */
[----:B------:R-:W-:Y:S02]  /*671f0*/  PRMT R13, R12, 0x3340, R6 ;  /* 0x000033400c0d7816 */ /* 0x000fe40000000006 */
[----:B------:R-:W-:Y:S02]  /*67200*/  LOP3.LUT R9, R18, 0xffff, RZ, 0xc0, !PT ;  /* 0x0000ffff12097812 */ /* 0x000fe400078ec0ff */
[----:B------:R-:W-:-:S02]  /*67210*/  SHF.R.U32.HI R12, RZ, 0x8, R8 ;  /* 0x00000008ff0c7819 */ /* 0x000fc40000011608 */
[----:B------:R-:W-:Y:S01]  /*67220*/  PRMT R8, R8, 0x3340, R9 ;  /* 0x0000334008087816 */ /* 0x000fe20000000009 */
[----:B---3--:R-:W-:Y:S01]  /*67230*/  VIADD R5, R5, UR6 ;  /* 0x0000000605057c36 */ /* 0x008fe20008000000 */
[----:B------:R-:W-:Y:S01]  /*67240*/  STL [R1+0x140c], R13 ;  /* 0x00140c0d01007387 */ /* 0x000fe20000100800 */
[----:B------:R-:W-:Y:S01]  /*67250*/  SHF.R.U32.HI R6, RZ, 0x8, R6 ;  /* 0x00000008ff067819 */ /* 0x000fe20000011606 */
[----:B------:R-:W2:Y:S02]  /*67260*/  LDCU UR6, c[0x0][0x3b8] ;  /* 0x00007700ff0677ac */ /* 0x000ea40008000800 */
[----:B------:R-:W-:Y:S04]  /*67270*/  STL [R1+0x1408], R8 ;  /* 0x0014080801007387 */ /* 0x000fe80000100800 */
[----:B------:R-:W3:Y:S04]  /*67280*/  LDL.LU R16, [R1+0x168] ;  /* 0x0001680001107983 */ /* 0x000ee80000300800 */
[----:B------:R-:W-:Y:S04]  /*67290*/  STL [R1+0x70c], R5 ;  /* 0x00070c0501007387 */ /* 0x000fe80000100800 */
[----:B------:R-:W4:Y:S01]  /*672a0*/  LDL.LU R18, [R1+0x164] ;  /* 0x0001640001127983 */ /* 0x000f220000300800 */
[----:B------:R-:W-:-:S02]  /*672b0*/  LOP3.LUT R11, R11, 0xffff, RZ, 0xc0, !PT ;  /* 0x0000ffff0b0b7812 */ /* 0x000fc400078ec0ff */
[----:B------:R-:W-:Y:S02]  /*672c0*/  LOP3.LUT R6, R6, 0xffff, RZ, 0xc0, !PT ;  /* 0x0000ffff06067812 */ /* 0x000fe400078ec0ff */
[----:B------:R-:W-:Y:S02]  /*672d0*/  SHF.R.U32.HI R9, RZ, 0x8, R9 ;  /* 0x00000008ff097819 */ /* 0x000fe40000011609 */
[----:B------:R-:W-:Y:S02]  /*672e0*/  PRMT R6, R11, 0x3340, R6 ;  /* 0x000033400b067816 */ /* 0x000fe40000000006 */
[----:B------:R-:W-:Y:S02]  /*672f0*/  LOP3.LUT R12, R12, 0xffff, RZ, 0xc0, !PT ;  /* 0x0000ffff0c0c7812 */ /* 0x000fe400078ec0ff */
[----:B------:R-:W-:Y:S01]  /*67300*/  LOP3.LUT R9, R9, 0xffff, RZ, 0xc0, !PT ;  /* 0x0000ffff09097812 */ /* 0x000fe200078ec0ff */
[----:B------:R0:W-:Y:S03]  /*67310*/  STL [R1+0xfbc], R6 ;  /* 0x000fbc0601007387 */ /* 0x0001e60000100800 */
[----:B0-----:R-:W-:-:S05]  /*67320*/  PRMT R6, R12, 0x3340, R9 ;  /* 0x000033400c067816 */ /* 0x001fca0000000009 */
[----:B------:R-:W-:Y:S01]  /*67330*/  STL [R1+0xfac], R6 ;  /* 0x000fac0601007387 */ /* 0x000fe20000100800 */
[----:B------:R-:W-:Y:S01]  /*67340*/  VIADD R5, R5, UR19 ;  /* 0x0000001305057c36 */ /* 0x000fe20008000000 */
[----:B------:R-:W-:Y:S01]  /*67350*/  LOP3.LUT R22, R22, 0xffff, RZ, 0xc0, !PT ;  /* 0x0000ffff16167812 */ /* 0x000fe200078ec0ff */
[----:B------:R-:W0:Y:S03]  /*67360*/  LDCU UR19, c[0x0][0x3b8] ;  /* 0x00007700ff1377ac */ /* 0x000e260008000800 */
[----:B------:R1:W-:Y:S02]  /*67370*/  STL [R1+0x734], R5 ;  /* 0x0007340501007387 */ /* 0x0003e40000100800 */
[----:B-1----:R-:W-:Y:S01]  /*67380*/  VIADD R5, R5, UR11 ;  /* 0x0000000b05057c36 */ /* 0x002fe20008000000 */
[----:B------:R-:W1:Y:S01]  /*67390*/  LDCU UR11, c[0x0][0x3b8] ;  /* 0x00007700ff0b77ac */ /* 0x000e620008000800 */
[----:B------:R-:W-:-:S02]  /*673a0*/  LOP3.LUT R12, R27, 0xffff, RZ, 0xc0, !PT ;  /* 0x0000ffff1b0c7812 */ /* 0x000fc400078ec0ff */
[----:B------:R-:W-:Y:S02]  /*673b0*/  LOP3.LUT R6, R24, 0xffff, RZ, 0xc0, !PT ;  /* 0x0000ffff18067812 */ /* 0x000fe400078ec0ff */
[----:B------:R-:W-:Y:S02]  /*673c0*/  SHF.R.U32.HI R11, RZ, 0x8, R12 ;  /* 0x00000008ff0b7819 */ /* 0x000fe4000001160c */
[--C-:B------:R-:W-:Y:S02]  /*673d0*/  PRMT R13, R12, 0x3340, R6.reuse ;  /* 0x000033400c0d7816 */ /* 0x100fe40000000006 */
[----:B------:R-:W-:Y:S02]  /*673e0*/  LOP3.LUT R8, R23, 0xffff, RZ, 0xc0, !PT ;  /* 0x0000ffff17087812 */ /* 0x000fe400078ec0ff */
[----:B------:R-:W-:Y:S02]  /*673f0*/  SHF.R.U32.HI R6, RZ, 0x8, R6 ;  /* 0x00000008ff067819 */ /* 0x000fe40000011606 */
[----:B------:R-:W-:-:S02]  /*67400*/  LOP3.LUT R9, R17, 0xffff, RZ, 0xc0, !PT ;  /* 0x0000ffff11097812 */ /* 0x000fc400078ec0ff */
[----:B------:R-:W-:Y:S02]  /*67410*/  SHF.R.U32.HI R12, RZ, 0x8, R8 ;  /* 0x00000008ff0c7819 */ /* 0x000fe40000011608 */
[----:B------:R-:W-:Y:S02]  /*67420*/  LOP3.LUT R11, R11, 0xffff, RZ, 0xc0, !PT ;  /* 0x0000ffff0b0b7812 */ /* 0x000fe400078ec0ff */
[----:B------:R-:W-:Y:S02]  /*67430*/  LOP3.LUT R6, R6, 0xffff, RZ, 0xc0, !PT ;  /* 0x0000ffff06067812 */ /* 0x000fe400078ec0ff */
[----:B------:R-:W-:Y:S01]  /*67440*/  PRMT R8, R8, 0x3340, R9 ;  /* 0x0000334008087816 */ /* 0x000fe20000000009 */
[----:B------:R-:W-:Y:S01]  /*67450*/  STL [R1+0x1404], R13 ;  /* 0x0014040d01007387 */ /* 0x000fe20000100800 */
[----:B------:R-:W-:-:S03]  /*67460*/  PRMT R6, R11, 0x3340, R6 ;  /* 0x000033400b067816 */ /* 0x000fc60000000006 */
[----:B------:R-:W-:Y:S01]  /*67470*/  STL [R1+0x1400], R8 ;  /* 0x0014000801007387 */ /* 0x000fe20000100800 */
[----:B------:R-:W-:-:S03]  /*67480*/  SHF.R.U32.HI R9, RZ, 0x8, R9 ;  /* 0x00000008ff097819 */ /* 0x000fc60000011609 */
[----:B------:R-:W2:Y:S04]  /*67490*/  LDL.LU R15, [R1+0x484] ;  /* 0x00048400010f7983 */ /* 0x000ea80000300800 */
[----:B------:R-:W-:Y:S01]  /*674a0*/  STL [R1+0x6f8], R5 ;  /* 0x0006f80501007387 */ /* 0x000fe20000100800 */
[----:B------:R-:W-:-:S03]  /*674b0*/  LOP3.LUT R12, R12, 0xffff, RZ, 0xc0, !PT ;  /* 0x0000ffff0c0c7812 */ /* 0x000fc600078ec0ff */
[----:B------:R0:W-:Y:S01]  /*674c0*/  STL [R1+0xf9c], R6 ;  /* 0x000f9c0601007387 */ /* 0x0001e20000100800 */
[----:B------:R-:W-:-:S03]  /*674d0*/  LOP3.LUT R9, R9, 0xffff, RZ, 0xc0, !PT ;  /* 0x0000ffff09097812 */ /* 0x000fc600078ec0ff */
[----:B------:R-:W2:Y:S04]  /*674e0*/  LDL.LU R14, [R1+0xf4] ;  /* 0x0000f400010e7983 */ /* 0x000ea80000300800 */
[----:B------:R-:W2:Y:S04]  /*674f0*/  LDL.LU R23, [R1+0x480] ;  /* 0x0004800001177983 */ /* 0x000ea80000300800 */
[----:B------:R-:W2:Y:S01]  /*67500*/  LDL.LU R17, [R1+0xf0] ;  /* 0x0000f00001117983 */ /* 0x000ea20000300800 */
[----:B0-----:R-:W-:Y:S01]  /*67510*/  PRMT R6, R12, 0x3340, R9 ;  /* 0x000033400c067816 */ /* 0x001fe20000000009 */
[----:B------:R-:W-:Y:S01]  /*67520*/  VIADD R5, R5, UR18 ;  /* 0x0000001205057c36 */ /* 0x000fe20008000000 */
[----:B------:R-:W0:Y:S03]  /*67530*/  LDCU UR18, c[0x0][0x3b8] ;  /* 0x00007700ff1277ac */ /* 0x000e260008000800 */
[----:B------:R-:W-:Y:S04]  /*67540*/  STL [R1+0xf8c], R6 ;  /* 0x000f8c0601007387 */ /* 0x000fe80000100800 */
[----:B------:R1:W-:Y:S02]  /*67550*/  STL [R1+0x718], R5 ;  /* 0x0007180501007387 */ /* 0x0003e40000100800 */
[----:B-1----:R-:W-:Y:S01]  /*67560*/  VIADD R5, R5, UR14 ;  /* 0x0000000e05057c36 */ /* 0x002fe20008000000 */
[----:B------:R-:W1:Y:S01]  /*67570*/  LDCU UR14, c[0x0][0x3b8] ;  /* 0x00007700ff0e77ac */ /* 0x000e620008000800 */
[----:B---3--:R-:W-:-:S04]  /*67580*/  LOP3.LUT R6, R16, 0xffff, RZ, 0xc0, !PT ;  /* 0x0000ffff10067812 */ /* 0x008fc800078ec0ff */
[----:B------:R-:W-:Y:S02]  /*67590*/  SHF.R.U32.HI R9, RZ, 0x8, R6 ;  /* 0x00000008ff097819 */ /* 0x000fe40000011606 */
[----:B----4-:R-:W-:Y:S02]  /*675a0*/  LOP3.LUT R8, R18, 0xffff, RZ, 0xc0, !PT ;  /* 0x0000ffff12087812 */ /* 0x010fe400078ec0ff */
[----:B------:R-:W-:Y:S02]  /*675b0*/  PRMT R11, R6, 0x3340, R10 ;  /* 0x00003340060b7816 */ /* 0x000fe4000000000a */
[----:B------:R-:W-:Y:S02]  /*675c0*/  SHF.R.U32.HI R6, RZ, 0x8, R8 ;  /* 0x00000008ff067819 */ /* 0x000fe40000011608 */
[----:B------:R-:W-:Y:S01]  /*675d0*/  PRMT R8, R8, 0x3340, R7 ;  /* 0x0000334008087816 */ /* 0x000fe20000000007 */
[----:B------:R-:W-:Y:S04]  /*675e0*/  STL [R1+0x13fc], R11 ;  /* 0x0013fc0b01007387 */ /* 0x000fe80000100800 */
[----:B------:R3:W-:Y:S04]  /*675f0*/  STL [R1+0x13f8], R8 ;  /* 0x0013f80801007387 */ /* 0x0007e80000100800 */
[----:B------:R-:W4:Y:S04]  /*67600*/  LDL.LU R27, [R1+0x380] ;  /* 0x00038000011b7983 */ /* 0x000f280000300800 */
[----:B------:R-:W4:Y:S04]  /*67610*/  LDL.LU R24, [R1+0x8c] ;  /* 0x00008c0001187983 */ /* 0x000f280000300800 */
[----:B------:R0:W-:Y:S04]  /*67620*/  STL [R1+0x6e8], R5 ;  /* 0x0006e80501007387 */ /* 0x0001e80000100800 */
[----:B------:R-:W4:Y:S04]  /*67630*/  LDL.LU R16, [R1+0x24c] ;  /* 0x00024c0001107983 */ /* 0x000f280000300800 */
[----:B------:R-:W4:Y:S01]  /*67640*/  LDL.LU R18, [R1+0x48] ;  /* 0x0000480001127983 */ /* 0x000f220000300800 */
[----:B------:R-:W-:-:S02]  /*67650*/  SHF.R.U32.HI R10, RZ, 0x8, R10 ;  /* 0x00000008ff0a7819 */ /* 0x000fc4000001160a */
[----:B------:R-:W-:Y:S02]  /*67660*/  SHF.R.U32.HI R7, RZ, 0x8, R7 ;  /* 0x00000008ff077819 */ /* 0x000fe40000011607 */
[----:B------:R-:W-:Y:S02]  /*67670*/  LOP3.LUT R9, R9, 0xffff, RZ, 0xc0, !PT ;  /* 0x0000ffff09097812 */ /* 0x000fe400078ec0ff */
[----:B------:R-:W-:Y:S02]  /*67680*/  LOP3.LUT R10, R10, 0xffff, RZ, 0xc0, !PT ;  /* 0x0000ffff0a0a7812 */ /* 0x000fe400078ec0ff */
[----:B------:R-:W-:Y:S02]  /*67690*/  LOP3.LUT R6, R6, 0xffff, RZ, 0xc0, !PT ;  /* 0x0000ffff06067812 */ /* 0x000fe400078ec0ff */
[----:B------:R-:W-:Y:S02]  /*676a0*/  LOP3.LUT R7, R7, 0xffff, RZ, 0xc0, !PT ;  /* 0x0000ffff07077812 */ /* 0x000fe400078ec0ff */
[----:B---3--:R-:W-:-:S02]  /*676b0*/  PRMT R8, R9, 0x3340, R10 ;  /* 0x0000334009087816 */ /* 0x008fc4000000000a */
[----:B------:R-:W-:-:S03]  /*676c0*/  PRMT R6, R6, 0x3340, R7 ;  /* 0x0000334006067816 */ /* 0x000fc60000000007 */
[----:B------:R-:W-:Y:S01]  /*676d0*/  STL [R1+0xf5c], R8 ;  /* 0x000f5c0801007387 */ /* 0x000fe20000100800 */
[----:B0-----:R-:W-:Y:S01]  /*676e0*/  VIADD R5, R5, UR20 ;  /* 0x0000001405057c36 */ /* 0x001fe20008000000 */
[----:B------:R-:W0:Y:S02]  /*676f0*/  LDCU UR20, c[0x0][0x3b8] ;  /* 0x00007700ff1477ac */ /* 0x000e240008000800 */
[----:B------:R-:W-:Y:S04]  /*67700*/  STL [R1+0xf4c], R6 ;  /* 0x000f4c0601007387 */ /* 0x000fe80000100800 */
[----:B------:R3:W-:Y:S02]  /*67710*/  STL [R1+0x708], R5 ;  /* 0x0007080501007387 */ /* 0x0007e40000100800 */
[----:B---3--:R-:W-:Y:S01]  /*67720*/  VIADD R5, R5, UR7 ;  /* 0x0000000705057c36 */ /* 0x008fe20008000000 */
[----:B------:R-:W3:Y:S01]  /*67730*/  LDCU UR7, c[0x0][0x3b8] ;  /* 0x00007700ff0777ac */ /* 0x000ee20008000800 */
[----:B--2---:R-:W-:-:S04]  /*67740*/  LOP3.LUT R9, R15, 0xffff, RZ, 0xc0, !PT ;  /* 0x0000ffff0f097812 */ /* 0x004fc800078ec0ff */
[----:B------:R-:W-:Y:S02]  /*67750*/  SHF.R.U32.HI R8, RZ, 0x8, R9 ;  /* 0x00000008ff087819 */ /* 0x000fe40000011609 */
[----:B------:R-:W-:Y:S02]  /*67760*/  LOP3.LUT R10, R14, 0xffff, RZ, 0xc0, !PT ;  /* 0x0000ffff0e0a7812 */ /* 0x000fe400078ec0ff */
[----:B------:R-:W-:Y:S02]  /*67770*/  LOP3.LUT R7, R23, 0xffff, RZ, 0xc0, !PT ;  /* 0x0000ffff17077812 */ /* 0x000fe400078ec0ff */
[----:B------:R-:W-:Y:S02]  /*67780*/  PRMT R11, R9, 0x3340, R10 ;  /* 0x00003340090b7816 */ /* 0x000fe4000000000a */
[----:B------:R-:W-:Y:S02]  /*67790*/  LOP3.LUT R6, R17, 0xffff, RZ, 0xc0, !PT ;  /* 0x0000ffff11067812 */ /* 0x000fe400078ec0ff */
[----:B------:R-:W-:-:S02]  /*677a0*/  SHF.R.U32.HI R9, RZ, 0x8, R7 ;  /* 0x00000008ff097819 */ /* 0x000fc40000011607 */
[----:B------:R-:W-:Y:S01]  /*677b0*/  PRMT R7, R7, 0x3340, R6 ;  /* 0x0000334007077816 */ /* 0x000fe20000000006 */
[----:B------:R-:W-:Y:S01]  /*677c0*/  STL [R1+0x13f4], R11 ;  /* 0x0013f40b01007387 */ /* 0x000fe20000100800 */
[----:B------:R-:W-:-:S03]  /*677d0*/  SHF.R.U32.HI R10, RZ, 0x8, R10 ;  /* 0x00000008ff0a7819 */ /* 0x000fc6000001160a */
[----:B------:R2:W-:Y:S01]  /*677e0*/  STL [R1+0x13f0], R7 ;  /* 0x0013f00701007387 */ /* 0x0005e20000100800 */
[----:B------:R-:W-:-:S03]  /*677f0*/  SHF.R.U32.HI R6, RZ, 0x8, R6 ;  /* 0x00000008ff067819 */ /* 0x000fc60000011606 */
[----:B------:R-:W3:Y:S04]  /*67800*/  LDL.LU R14, [R1+0x268] ;  /* 0x00026800010e7983 */ /* 0x000ee80000300800 */
[----:B------:R-:W3:Y:S01]  /*67810*/  LDL.LU R23, [R1+0x4c] ;  /* 0x00004c0001177983 */ /* 0x000ee20000300800 */
[----:B------:R-:W-:Y:S02]  /*67820*/  LOP3.LUT R8, R8, 0xffff, RZ, 0xc0, !PT ;  /* 0x0000ffff08087812 */ /* 0x000fe400078ec0ff */
[----:B------:R-:W-:Y:S01]  /*67830*/  LOP3.LUT R10, R10, 0xffff, RZ, 0xc0, !PT ;  /* 0x0000ffff0a0a7812 */ /* 0x000fe200078ec0ff */
[----:B------:R0:W-:Y:S01]  /*67840*/  STL [R1+0x6d4], R5 ;  /* 0x0006d40501007387 */ /* 0x0001e20000100800 */
[----:B------:R-:W-:Y:S02]  /*67850*/  LOP3.LUT R9, R9, 0xffff, RZ, 0xc0, !PT ;  /* 0x0000ffff09097812 */ /* 0x000fe400078ec0ff */
[----:B------:R-:W-:Y:S01]  /*67860*/  LOP3.LUT R6, R6, 0xffff, RZ, 0xc0, !PT ;  /* 0x0000ffff06067812 */ /* 0x000fe200078ec0ff */
[----:B------:R-:W3:Y:S01]  /*67870*/  LDL.LU R17, [R1+0x1a8] ;  /* 0x0001a80001117983 */ /* 0x000ee20000300800 */
[----:B--2---:R-:W-:-:S02]  /*67880*/  PRMT R7, R8, 0x3340, R10 ;  /* 0x0000334008077816 */ /* 0x004fc4000000000a */
[----:B------:R-:W-:-:S03]  /*67890*/  PRMT R6, R9, 0x3340, R6 ;  /* 0x0000334009067816 */ /* 0x000fc60000000006 */
[----:B------:R2:W-:Y:S01]  /*678a0*/  STL [R1+0xf1c], R7 ;  /* 0x000f1c0701007387 */ /* 0x0005e20000100800 */
[----:B0-----:R-:W-:Y:S01]  /*678b0*/  VIADD R5, R5, UR36 ;  /* 0x0000002405057c36 */ /* 0x001fe20008000000 */
[----:B------:R-:W0:Y:S02]  /*678c0*/  LDCU UR36, c[0x0][0x3b8] ;  /* 0x00007700ff2477ac */ /* 0x000e240008000800 */
[----:B------:R0:W-:Y:S04]  /*678d0*/  STL [R1+0xf0c], R6 ;  /* 0x000f0c0601007387 */ /* 0x0001e80000100800 */
[----:B------:R0:W-:Y:S01]  /*678e0*/  STL [R1+0x6ec], R5 ;  /* 0x0006ec0501007387 */ /* 0x0001e20000100800 */
[----:B----4-:R-:W-:Y:S02]  /*678f0*/  LOP3.LUT R9, R27, 0xffff, RZ, 0xc0, !PT ;  /* 0x0000ffff1b097812 */ /* 0x010fe400078ec0ff */
[----:B------:R-:W-:-:S02]  /*67900*/  LOP3.LUT R10, R24, 0xffff, RZ, 0xc0, !PT ;  /* 0x0000ffff180a7812 */ /* 0x000fc400078ec0ff */
[----:B------:R-:W-:Y:S02]  /*67910*/  SHF.R.U32.HI R8, RZ, 0x8, R9 ;  /* 0x00000008ff087819 */ /* 0x000fe40000011609 */
[--C-:B------:R-:W-:Y:S02]  /*67920*/  PRMT R11, R9, 0x3340, R10.reuse ;  /* 0x00003340090b7816 */ /* 0x100fe4000000000a */
[----:B--2---:R-:W-:Y:S02]  /*67930*/  LOP3.LUT R7, R16, 0xffff, RZ, 0xc0, !PT ;  /* 0x0000ffff10077812 */ /* 0x004fe400078ec0ff */
[----:B------:R-:W-:Y:S02]  /*67940*/  SHF.R.U32.HI R10, RZ, 0x8, R10 ;  /* 0x00000008ff0a7819 */ /* 0x000fe4000001160a */
[----:B0-----:R-:W-:Y:S02]  /*67950*/  LOP3.LUT R6, R18, 0xffff, RZ, 0xc0, !PT ;  /* 0x0000ffff12067812 */ /* 0x001fe400078ec0ff */
[----:B------:R-:W-:-:S02]  /*67960*/  SHF.R.U32.HI R9, RZ, 0x8, R7 ;  /* 0x00000008ff097819 */ /* 0x000fc40000011607 */
[--C-:B------:R-:W-:Y:S02]  /*67970*/  PRMT R7, R7, 0x3340, R6.reuse ;  /* 0x0000334007077816 */ /* 0x100fe40000000006 */
[----:B------:R-:W-:Y:S02]  /*67980*/  LOP3.LUT R8, R8, 0xffff, RZ, 0xc0, !PT ;  /* 0x0000ffff08087812 */ /* 0x000fe400078ec0ff */
[----:B------:R-:W-:Y:S01]  /*67990*/  LOP3.LUT R10, R10, 0xffff, RZ, 0xc0, !PT ;  /* 0x0000ffff0a0a7812 */ /* 0x000fe200078ec0ff */
[----:B------:R-:W-:Y:S01]  /*679a0*/  STL [R1+0x13ec], R11 ;  /* 0x0013ec0b01007387 */ /* 0x000fe20000100800 */
[----:B------:R-:W-:Y:S01]  /*679b0*/  VIADD R5, R5, UR48 ;  /* 0x0000003005057c36 */ /* 0x000fe20008000000 */
[----:B------:R-:W-:Y:S01]  /*679c0*/  SHF.R.U32.HI R6, RZ, 0x8, R6 ;  /* 0x00000008ff067819 */ /* 0x000fe20000011606 */
[----:B------:R-:W0:Y:S01]  /*679d0*/  LDCU UR48, c[0x0][0x3b8] ;  /* 0x00007700ff3077ac */ /* 0x000e220008000800 */
[----:B------:R2:W-:Y:S04]  /*679e0*/  STL [R1+0x13e8], R7 ;  /* 0x0013e80701007387 */ /* 0x0005e80000100800 */
[----:B------:R-:W4:Y:S01]  /*679f0*/  LDL.LU R27, [R1+0x4c8] ;  /* 0x0004c800011b7983 */ /* 0x000f220000300800 */
[----:B--2---:R-:W-:-:S03]  /*67a00*/  PRMT R7, R8, 0x3340, R10 ;  /* 0x0000334008077816 */ /* 0x004fc6000000000a */
[----:B------:R2:W-:Y:S04]  /*67a10*/  STL [R1+0x6b8], R5 ;  /* 0x0006b80501007387 */ /* 0x0005e80000100800 */
[----:B------:R-:W-:Y:S04]  /*67a20*/  STL [R1+0xedc], R7 ;  /* 0x000edc0701007387 */ /* 0x000fe80000100800 */
[----:B------:R-:W4:Y:S04]  /*67a30*/  LDL.LU R24, [R1+0x118] ;  /* 0x0001180001187983 */ /* 0x000f280000300800 */
[----:B------:R-:W4:Y:S04]  /*67a40*/  LDL.LU R16, [R1+0x4c4] ;  /* 0x0004c40001107983 */ /* 0x000f280000300800 */
[----:B------:R-:W4:Y:S01]  /*67a50*/  LDL.LU R18, [R1+0x114] ;  /* 0x0001140001127983 */ /* 0x000f220000300800 */
[----:B------:R-:W-:-:S02]  /*67a60*/  LOP3.LUT R9, R9, 0xffff, RZ, 0xc0, !PT ;  /* 0x0000ffff09097812 */ /* 0x000fc400078ec0ff */
[----:B------:R-:W-:-:S04]  /*67a70*/  LOP3.LUT R6, R6, 0xffff, RZ, 0xc0, !PT ;  /* 0x0000ffff06067812 */ /* 0x000fc800078ec0ff */
[----:B------:R-:W-:-:S05]  /*67a80*/  PRMT R6, R9, 0x3340, R6 ;  /* 0x0000334009067816 */ /* 0x000fca0000000006 */
[----:B------:R-:W-:Y:S01]  /*67a90*/  STL [R1+0xebc], R6 ;  /* 0x000ebc0601007387 */ /* 0x000fe20000100800 */
[----:B--2---:R-:W-:Y:S01]  /*67aa0*/  VIADD R5, R5, UR52 ;  /* 0x0000003405057c36 */ /* 0x004fe20008000000 */
[----:B------:R-:W-:Y:S01]  /*67ab0*/  LOP3.LUT R26, R26, 0xffff, RZ, 0xc0, !PT ;  /* 0x0000ffff1a1a7812 */ /* 0x000fe200078ec0ff */
[----:B------:R-:W2:Y:S03]  /*67ac0*/  LDCU UR52, c[0x0][0x3b8] ;  /* 0x00007700ff3477ac */ /* 0x000ea60008000800 */
[----:B------:R0:W-:Y:S02]  /*67ad0*/  STL [R1+0x6d8], R5 ;  /* 0x0006d80501007387 */ /* 0x0001e40000100800 */
[----:B0-----:R-:W-:Y:S01]  /*67ae0*/  VIADD R5, R5, UR54 ;  /* 0x0000003605057c36 */ /* 0x001fe20008000000 */
[----:B------:R-:W-:Y:S01]  /*67af0*/  LOP3.LUT R25, R25, 0xffff, RZ, 0xc0, !PT ;  /* 0x0000ffff19197812 */ /* 0x000fe200078ec0ff */
[----:B------:R-:W0:Y:S01]  /*67b00*/  LDCU UR54, c[0x0][0x3b8] ;  /* 0x00007700ff3677ac */ /* 0x000e220008000800 */
[----:B---3--:R-:W-:-:S02]  /*67b10*/  LOP3.LUT R8, R14, 0xffff, RZ, 0xc0, !PT ;  /* 0x0000ffff0e087812 */ /* 0x008fc400078ec0ff */
[----:B------:R-:W-:Y:S02]  /*67b20*/  LOP3.LUT R6, R23, 0xffff, RZ, 0xc0, !PT ;  /* 0x0000ffff17067812 */ /* 0x000fe400078ec0ff */
[----:B------:R-:W-:Y:S02]  /*67b30*/  SHF.R.U32.HI R9, RZ, 0x8, R8 ;  /* 0x00000008ff097819 */ /* 0x000fe40000011608 */
[--C-:B------:R-:W-:Y:S02]  /*67b40*/  PRMT R10, R8, 0x3340, R6.reuse ;  /* 0x00003340080a7816 */ /* 0x100fe40000000006 */
[----:B------:R-:W-:Y:S02]  /*67b50*/  SHF.R.U32.HI R6, RZ, 0x8, R6 ;  /* 0x00000008ff067819 */ /* 0x000fe40000011606 */
[----:B------:R-:W-:Y:S02]  /*67b60*/  LOP3.LUT R7, R17, 0xffff, RZ, 0xc0, !PT ;  /* 0x0000ffff11077812 */ /* 0x000fe400078ec0ff */
[----:B------:R-:W-:-:S02]  /*67b70*/  LOP3.LUT R9, R9, 0xffff, RZ, 0xc0, !PT ;  /* 0x0000ffff09097812 */ /* 0x000fc400078ec0ff */
[----:B------:R-:W-:Y:S02]  /*67b80*/  SHF.R.U32.HI R8, RZ, 0x8, R7 ;  /* 0x00000008ff087819 */ /* 0x000fe40000011607 */
[----:B------:R-:W-:Y:S02]  /*67b90*/  LOP3.LUT R6, R6, 0xffff, RZ, 0xc0, !PT ;  /* 0x0000ffff06067812 */ /* 0x000fe400078ec0ff */
[----:B------:R-:W-:Y:S01]  /*67ba0*/  PRMT R7, R7, 0x3340, R19 ;  /* 0x0000334007077816 */ /* 0x000fe20000000013 */
[----:B------:R-:W-:Y:S01]  /*67bb0*/  STL [R1+0x13e4], R10 ;  /* 0x0013e40a01007387 */ /* 0x000fe20000100800 */
[----:B------:R-:W-:-:S03]  /*67bc0*/  PRMT R6, R9, 0x3340, R6 ;  /* 0x0000334009067816 */ /* 0x000fc60000000006 */
[----:B------:R-:W-:Y:S01]  /*67bd0*/  STL [R1+0x13e0], R7 ;  /* 0x0013e00701007387 */ /* 0x000fe20000100800 */
[----:B------:R-:W-:-:S03]  /*67be0*/  SHF.R.U32.HI R19, RZ, 0x8, R19 ;  /* 0x00000008ff137819 */ /* 0x000fc60000011613 */
[----:B------:R-:W3:Y:S04]  /*67bf0*/  LDL.LU R15, [R1+0x3cc] ;  /* 0x0003cc00010f7983 */ /* 0x000ee80000300800 */
[----:B------:R-:W-:Y:S04]  /*67c00*/  STL [R1+0x4fc], R5 ;  /* 0x0004fc0501007387 */ /* 0x000fe80000100800 */
[----:B------:R0:W-:Y:S04]  /*67c10*/  STL [R1+0xeb8], R6 ;  /* 0x000eb80601007387 */ /* 0x0001e80000100800 */
[----:B------:R-:W2:Y:S01]  /*67c20*/  LDL.LU R14, [R1+0xbc] ;  /* 0x0000bc00010e7983 */ /* 0x000ea20000300800 */
[----:B------:R-:W-:-:S03]  /*67c30*/  LOP3.LUT R8, R8, 0xffff, RZ, 0xc0, !PT ;  /* 0x0000ffff08087812 */ /* 0x000fc600078ec0ff */
[----:B------:R-:W2:Y:S01]  /*67c40*/  LDL.LU R23, [R1+0x3c8] ;  /* 0x0003c80001177983 */ /* 0x000ea20000300800 */
[----:B------:R-:W-:-:S03]  /*67c50*/  LOP3.LUT R19, R19, 0xffff, RZ, 0xc0, !PT ;  /* 0x0000ffff13137812 */ /* 0x000fc600078ec0ff */
[----:B------:R-:W2:Y:S01]  /*67c60*/  LDL.LU R17, [R1+0xb8] ;  /* 0x0000b80001117983 */ /* 0x000ea20000300800 */
[----:B0-----:R-:W-:Y:S01]  /*67c70*/  PRMT R6, R8, 0x3340, R19 ;  /* 0x0000334008067816 */ /* 0x001fe20000000013 */
[----:B------:R-:W-:Y:S01]  /*67c80*/  VIADD R5, R5, UR56 ;  /* 0x0000003805057c36 */ /* 0x000fe20008000000 */
[----:B------:R-:W0:Y:S03]  /*67c90*/  LDCU UR56, c[0x0][0x3b8] ;  /* 0x00007700ff3877ac */ /* 0x000e260008000800 */
[----:B------:R0:W-:Y:S04]  /*67ca0*/  STL [R1+0xeac], R6 ;  /* 0x000eac0601007387 */ /* 0x0001e80000100800 */
[----:B------:R0:W-:Y:S01]  /*67cb0*/  STL [R1+0x6cc], R5 ;  /* 0x0006cc0501007387 */ /* 0x0001e20000100800 */
[----:B----4-:R-:W-:-:S04]  /*67cc0*/  LOP3.LUT R9, R27, 0xffff, RZ, 0xc0, !PT ;  /* 0x0000ffff1b097812 */ /* 0x010fc800078ec0ff */
[----:B------:R-:W-:Y:S02]  /*67cd0*/  SHF.R.U32.HI R8, RZ, 0x8, R9 ;  /* 0x00000008ff087819 */ /* 0x000fe40000011609 */
[----:B------:R-:W-:Y:S02]  /*67ce0*/  LOP3.LUT R10, R24, 0xffff, RZ, 0xc0, !PT ;  /* 0x0000ffff180a7812 */ /* 0x000fe400078ec0ff */
[----:B------:R-:W-:Y:S02]  /*67cf0*/  LOP3.LUT R7, R16, 0xffff, RZ, 0xc0, !PT ;  /* 0x0000ffff10077812 */ /* 0x000fe400078ec0ff */
[----:B------:R-:W-:Y:S02]  /*67d00*/  PRMT R11, R9, 0x3340, R10 ;  /* 0x00003340090b7816 */ /* 0x000fe4000000000a */
[----:B0-----:R-:W-:Y:S02]  /*67d10*/  LOP3.LUT R6, R18, 0xffff, RZ, 0xc0, !PT ;  /* 0x0000ffff12067812 */ /* 0x001fe400078ec0ff */
[----:B------:R-:W-:-:S02]  /*67d20*/  SHF.R.U32.HI R9, RZ, 0x8, R7 ;  /* 0x00000008ff097819 */ /* 0x000fc40000011607 */
[----:B------:R-:W-:Y:S01]  /*67d30*/  PRMT R7, R7, 0x3340, R6 ;  /* 0x0000334007077816 */ /* 0x000fe20000000006 */
[----:B------:R-:W-:Y:S01]  /*67d40*/  STL [R1+0x13dc], R11 ;  /* 0x0013dc0b01007387 */ /* 0x000fe20000100800 */
[----:B------:R-:W-:Y:S01]  /*67d50*/  VIADD R5, R5, UR21 ;  /* 0x0000001505057c36 */ /* 0x000fe20008000000 */
[----:B------:R-:W-:Y:S01]  /*67d60*/  SHF.R.U32.HI R10, RZ, 0x8, R10 ;  /* 0x00000008ff0a7819 */ /* 0x000fe2000001160a */
[----:B------:R-:W0:Y:S01]  /*67d70*/  LDCU UR21, c[0x0][0x3b8] ;  /* 0x00007700ff1577ac */ /* 0x000e220008000800 */
[----:B------:R4:W-:Y:S04]  /*67d80*/  STL [R1+0x13d8], R7 ;  /* 0x0013d80701007387 */ /* 0x0009e80000100800 */
[----:B------:R-:W2:Y:S04]  /*67d90*/  LDL.LU R27, [R1+0x2c8] ;  /* 0x0002c800011b7983 */ /* 0x000ea80000300800 */
[----:B------:R-:W2:Y:S04]  /*67da0*/  LDL.LU R24, [R1+0x60] ;  /* 0x0000600001187983 */ /* 0x000ea80000300800 */
[----:B------:R-:W2:Y:S04]  /*67db0*/  LDL.LU R16, [R1+0x2c4] ;  /* 0x0002c40001107983 */ /* 0x000ea80000300800 */
[----:B------:R0:W-:Y:S04]  /*67dc0*/  STL [R1+0x4b4], R5 ;  /* 0x0004b40501007387 */ /* 0x0001e80000100800 */
[----:B------:R-:W2:Y:S01]  /*67dd0*/  LDL.LU R18, [R1+0x5c] ;  /* 0x00005c0001127983 */ /* 0x000ea20000300800 */
[----:B------:R-:W-:-:S02]  /*67de0*/  SHF.R.U32.HI R6, RZ, 0x8, R6 ;  /* 0x00000008ff067819 */ /* 0x000fc40000011606 */
[----:B------:R-:W-:Y:S02]  /*67df0*/  LOP3.LUT R8, R8, 0xffff, RZ, 0xc0, !PT ;  /* 0x0000ffff08087812 */ /* 0x000fe400078ec0ff */
[----:B------:R-:W-:Y:S02]  /*67e00*/  LOP3.LUT R10, R10, 0xffff, RZ, 0xc0, !PT ;  /* 0x0000ffff0a0a7812 */ /* 0x000fe400078ec0ff */
[----:B------:R-:W-:Y:S02]  /*67e10*/  LOP3.LUT R9, R9, 0xffff, RZ, 0xc0, !PT ;  /* 0x0000ffff09097812 */ /* 0x000fe400078ec0ff */
[----:B------:R-:W-:Y:S02]  /*67e20*/  LOP3.LUT R6, R6, 0xffff, RZ, 0xc0, !PT ;  /* 0x0000ffff06067812 */ /* 0x000fe400078ec0ff */
[----:B----4-:R-:W-:Y:S02]  /*67e30*/  PRMT R7, R8, 0x3340, R10 ;  /* 0x0000334008077816 */ /* 0x010fe4000000000a */
[----:B------:R-:W-:-:S03]  /*67e40*/  PRMT R6, R9, 0x3340, R6 ;  /* 0x0000334009067816 */ /* 0x000fc60000000006 */
[----:B------:R-:W-:Y:S01]  /*67e50*/  STL [R1+0xe98], R7 ;  /* 0x000e980701007387 */ /* 0x000fe20000100800 */
[----:B0-----:R-:W-:Y:S01]  /*67e60*/  VIADD R5, R5, UR58 ;  /* 0x0000003a05057c36 */ /* 0x001fe20008000000 */
[----:B------:R-:W0:Y:S02]  /*67e70*/  LDCU UR58, c[0x0][0x3b8] ;  /* 0x00007700ff3a77ac */ /* 0x000e240008000800 */
[----:B------:R-:W-:Y:S04]  /*67e80*/  STL [R1+0xe94], R6 ;  /* 0x000e940601007387 */ /* 0x000fe80000100800 */
[----:B------:R4:W-:Y:S02]  /*67e90*/  STL [R1+0x4c8], R5 ;  /* 0x0004c80501007387 */ /* 0x0009e40000100800 */
[----:B----4-:R-:W-:Y:S01]  /*67ea0*/  VIADD R5, R5, UR34 ;  /* 0x0000002205057c36 */ /* 0x010fe20008000000 */
[----:B------:R-:W4:Y:S01]  /*67eb0*/  LDCU UR34, c[0x0][0x3b8] ;  /* 0x00007700ff2277ac */ /* 0x000f220008000800 */
[----:B---3--:R-:W-:-:S04]  /*67ec0*/  LOP3.LUT R10, R15, 0xffff, RZ, 0xc0, !PT ;  /* 0x0000ffff0f0a7812 */ /* 0x008fc800078ec0ff */
[----:B------:R-:W-:Y:S02]  /*67ed0*/  SHF.R.U32.HI R9, RZ, 0x8, R10 ;  /* 0x00000008ff097819 */ /* 0x000fe4000001160a */
[----:B--2---:R-:W-:Y:S02]  /*67ee0*/  LOP3.LUT R6, R14, 0xffff, RZ, 0xc0, !PT ;  /* 0x0000ffff0e067812 */ /* 0x004fe400078ec0ff */
[----:B------:R-:W-:Y:S02]  /*67ef0*/  LOP3.LUT R7, R23, 0xffff, RZ, 0xc0, !PT ;  /* 0x0000ffff17077812 */ /* 0x000fe400078ec0ff */
[----:B------:R-:W-:Y:S02]  /*67f00*/  PRMT R11, R10, 0x3340, R6 ;  /* 0x000033400a0b7816 */ /* 0x000fe40000000006 */
[----:B------:R-:W-:Y:S02]  /*67f10*/  LOP3.LUT R8, R17, 0xffff, RZ, 0xc0, !PT ;  /* 0x0000ffff11087812 */ /* 0x000fe400078ec0ff */
[----:B------:R-:W-:-:S02]  /*67f20*/  SHF.R.U32.HI R10, RZ, 0x8, R7 ;  /* 0x00000008ff0a7819 */ /* 0x000fc40000011607 */
[----:B------:R-:W-:Y:S02]  /*67f30*/  SHF.R.U32.HI R6, RZ, 0x8, R6 ;  /* 0x00000008ff067819 */ /* 0x000fe40000011606 */
[--C-:B------:R-:W-:Y:S01]  /*67f40*/  PRMT R7, R7, 0x3340, R8.reuse ;  /* 0x0000334007077816 */ /* 0x100fe20000000008 */
[----:B------:R-:W-:Y:S01]  /*67f50*/  STL [R1+0x13d4], R11 ;  /* 0x0013d40b01007387 */ /* 0x000fe20000100800 */
[----:B------:R-:W-:Y:S02]  /*67f60*/  LOP3.LUT R9, R9, 0xffff, RZ, 0xc0, !PT ;  /* 0x0000ffff09097812 */ /* 0x000fe400078ec0ff */
[----:B------:R-:W-:Y:S01]  /*67f70*/  LOP3.LUT R6, R6, 0xffff, RZ, 0xc0, !PT ;  /* 0x0000ffff06067812 */ /* 0x000fe200078ec0ff */
[----:B------:R-:W-:Y:S01]  /*67f80*/  STL [R1+0x13d0], R7 ;  /* 0x0013d00701007387 */ /* 0x000fe20000100800 */
[----:B------:R-:W-:Y:S02]  /*67f90*/  SHF.R.U32.HI R8, RZ, 0x8, R8 ;  /* 0x00000008ff087819 */ /* 0x000fe40000011608 */
[----:B------:R-:W-:Y:S01]  /*67fa0*/  PRMT R6, R9, 0x3340, R6 ;  /* 0x0000334009067816 */ /* 0x000fe20000000006 */
[----:B------:R-:W2:Y:S01]  /*67fb0*/  LDL.LU R23, [R1+0x1ec] ;  /* 0x0001ec0001177983 */ /* 0x000ea20000300800 */
[----:B------:R-:W-:-:S03]  /*67fc0*/  LOP3.LUT R10, R10, 0xffff, RZ, 0xc0, !PT ;  /* 0x0000ffff0a0a7812 */ /* 0x000fc600078ec0ff */
[----:B------:R-:W-:Y:S01]  /*67fd0*/  STL [R1+0x480], R5 ;  /* 0x0004800501007387 */ /* 0x000fe20000100800 */
[----:B------:R-:W-:-:S03]  /*67fe0*/  LOP3.LUT R8, R8, 0xffff, RZ, 0xc0, !PT ;  /* 0x0000ffff08087812 */ /* 0x000fc600078ec0ff */
[----:B------:R-:W3:Y:S04]  /*67ff0*/  LDL.LU R17, [R1+0x1e8] ;  /* 0x0001e80001117983 */ /* 0x000ee80000300800 */
[----:B------:R0:W-:Y:S02]  /*68000*/  STL [R1+0xe84], R6 ;  /* 0x000e840601007387 */ /* 0x0001e40000100800 */
[----:B0-----:R-:W-:-:S05]  /*68010*/  PRMT R6, R10, 0x3340, R8 ;  /* 0x000033400a067816 */ /* 0x001fca0000000008 */
[----:B------:R0:W-:Y:S01]  /*68020*/  STL [R1+0xe7c], R6 ;  /* 0x000e7c0601007387 */ /* 0x0001e20000100800 */
[----:B------:R-:W-:Y:S01]  /*68030*/  VIADD R5, R5, UR57 ;  /* 0x0000003905057c36 */ /* 0x000fe20008000000 */
[----:B------:R-:W0:Y:S04]  /*68040*/  LDCU UR57, c[0x0][0x3b8] ;  /* 0x00007700ff3977ac */ /* 0x000e280008000800 */
[----:B------:R0:W-:Y:S01]  /*68050*/  STL [R1+0x4c4], R5 ;  /* 0x0004c40501007387 */ /* 0x0001e20000100800 */
[----:B------:R-:W-:Y:S02]  /*68060*/  LOP3.LUT R10, R27, 0xffff, RZ, 0xc0, !PT ;  /* 0x0000ffff1b0a7812 */ /* 0x000fe400078ec0ff */
[----:B0-----:R-:W-:Y:S02]  /*68070*/  LOP3.LUT R6, R24, 0xffff, RZ, 0xc0, !PT ;  /* 0x0000ffff18067812 */ /* 0x001fe400078ec0ff */
[----:B------:R-:W-:-:S02]  /*68080*/  SHF.R.U32.HI R9, RZ, 0x8, R10 ;  /* 0x00000008ff097819 */ /* 0x000fc4000001160a */
[--C-:B------:R-:W-:Y:S02]  /*68090*/  PRMT R11, R10, 0x3340, R6.reuse ;  /* 0x000033400a0b7816 */ /* 0x100fe40000000006 */
[----:B------:R-:W-:Y:S02]  /*680a0*/  LOP3.LUT R7, R16, 0xffff, RZ, 0xc0, !PT ;  /* 0x0000ffff10077812 */ /* 0x000fe400078ec0ff */
[----:B------:R-:W-:Y:S02]  /*680b0*/  SHF.R.U32.HI R6, RZ, 0x8, R6 ;  /* 0x00000008ff067819 */ /* 0x000fe40000011606 */
[----:B------:R-:W-:Y:S02]  /*680c0*/  LOP3.LUT R8, R18, 0xffff, RZ, 0xc0, !PT ;  /* 0x0000ffff12087812 */ /* 0x000fe400078ec0ff */
[----:B------:R-:W-:Y:S02]  /*680d0*/  SHF.R.U32.HI R10, RZ, 0x8, R7 ;  /* 0x00000008ff0a7819 */ /* 0x000fe40000011607 */
[----:B------:R-:W-:-:S02]  /*680e0*/  LOP3.LUT R9, R9, 0xffff, RZ, 0xc0, !PT ;  /* 0x0000ffff09097812 */ /* 0x000fc400078ec0ff */
[----:B------:R-:W-:Y:S02]  /*680f0*/  LOP3.LUT R6, R6, 0xffff, RZ, 0xc0, !PT ;  /* 0x0000ffff06067812 */ /* 0x000fe400078ec0ff */
        /* <DEDUP_REMOVED lines=8> */
[----:B------:R-:W-:Y:S04]  /*68180*/  STL [R1+0x478], R5 ;  /* 0x0004780501007387 */ /* 0x000fe80000100800 */
[----:B------:R0:W-:Y:S04]  /*68190*/  STL [R1+0xe64], R6 ;  /* 0x000e640601007387 */ /* 0x0001e80000100800 */
[----:B------:R-:W4:Y:S04]  /*681a0*/  LDL.LU R14, [R1+0x140] ;  /* 0x00014000010e7983 */ /* 0x000f280000300800 */
[----:B------:R-:W4:Y:S04]  /*681b0*/  LDL.LU R16, [R1+0x11b0] ;  /* 0x0011b00001107983 */ /* 0x000f280000300800 */
[----:B------:R-:W4:Y:S01]  /*681c0*/  LDL.LU R18, [R1+0x13c] ;  /* 0x00013c0001127983 */ /* 0x000f220000300800 */
[----:B------:R-:W-:-:S02]  /*681d0*/  LOP3.LUT R10, R10, 0xffff, RZ, 0xc0, !PT ;  /* 0x0000ffff0a0a7812 */ /* 0x000fc400078ec0ff */
[----:B------:R-:W-:-:S04]  /*681e0*/  LOP3.LUT R8, R8, 0xffff, RZ, 0xc0, !PT ;  /* 0x0000ffff08087812 */ /* 0x000fc800078ec0ff */
[----:B0-----:R-:W-:Y:S01]  /*681f0*/  PRMT R6, R10, 0x3340, R8 ;  /* 0x000033400a067816 */ /* 0x001fe20000000008 */
        /* <DEDUP_REMOVED lines=9> */
[----:B------:R-:W-:Y:S02]  /*68290*/  PRMT R9, R6, 0x3340, R21 ;  /* 0x0000334006097816 */ /* 0x000fe40000000015 */
[----:B------:R-:W-:Y:S02]  /*682a0*/  SHF.R.U32.HI R6, RZ, 0x8, R7 ;  /* 0x00000008ff067819 */ /* 0x000fe40000011607 */
[----:B------:R-:W-:Y:S01]  /*682b0*/  PRMT R7, R7, 0x3340, R20 ;  /* 0x0000334007077816 */ /* 0x000fe20000000014 */
[----:B------:R-:W-:Y:S04]  /*682c0*/  STL [R1+0x13c4], R9 ;  /* 0x0013c40901007387 */ /* 0x000fe80000100800 */
[----:B------:R2:W-:Y:S04]  /*682d0*/  STL [R1+0x13c0], R7 ;  /* 0x0013c00701007387 */ /* 0x0005e80000100800 */
[----:B------:R-:W3:Y:S04]  /*682e0*/  LDL.LU R27, [R1+0x444] ;  /* 0x00044400011b7983 */ /* 0x000ee80000300800 */
[----:B------:R-:W3:Y:S04]  /*682f0*/  LDL.LU R24, [R1+0xe0] ;  /* 0x0000e00001187983 */ /* 0x000ee80000300800 */
[----:B------:R0:W-:Y:S01]  /*68300*/  STL [R1+0x434], R5 ;  /* 0x0004340501007387 */ /* 0x0001e20000100800 */
[----:B------:R-:W-:-:S03]  /*68310*/  SHF.R.U32.HI R21, RZ, 0x8, R21 ;  /* 0x00000008ff157819 */ /* 0x000fc60000011615 */
[----:B------:R-:W3:Y:S01]  /*68320*/  LDL.LU R23, [R1+0x324] ;  /* 0x0003240001177983 */ /* 0x000ee20000300800 */
[----:B------:R-:W-:-:S03]  /*68330*/  SHF.R.U32.HI R20, RZ, 0x8, R20 ;  /* 0x00000008ff147819 */ /* 0x000fc60000011614 */
[----:B------:R-:W3:Y:S01]  /*68340*/  LDL.LU R17, [R1+0x78] ;  /* 0x0000780001117983 */ /* 0x000ee20000300800 */
[----:B------:R-:W-:Y:S02]  /*68350*/  LOP3.LUT R8, R8, 0xffff, RZ, 0xc0, !PT ;  /* 0x0000ffff08087812 */ /* 0x000fe400078ec0ff */
[----:B------:R-:W-:Y:S02]  /*68360*/  LOP3.LUT R21, R21, 0xffff, RZ, 0xc0, !PT ;  /* 0x0000ffff15157812 */ /* 0x000fe400078ec0ff */
[----:B------:R-:W-:Y:S02]  /*68370*/  LOP3.LUT R6, R6, 0xffff, RZ, 0xc0, !PT ;  /* 0x0000ffff06067812 */ /* 0x000fe400078ec0ff */
[----:B------:R-:W-:Y:S02]  /*68380*/  LOP3.LUT R20, R20, 0xffff, RZ, 0xc0, !PT ;  /* 0x0000ffff14147812 */ /* 0x000fe400078ec0ff */
[----:B--2---:R-:W-:Y:S02]  /*68390*/  PRMT R7, R8, 0x3340, R21 ;  /* 0x0000334008077816 */ /* 0x004fe40000000015 */
[----:B------:R-:W-:-:S03]  /*683a0*/  PRMT R6, R6, 0x3340, R20 ;  /* 0x0000334006067816 */ /* 0x000fc60000000014 */
[----:B------:R2:W-:Y:S01]  /*683b0*/  STL [R1+0xe58], R7 ;  /* 0x000e580701007387 */ /* 0x0005e20000100800 */
[----:B0-----:R-:W-:Y:S01]  /*683c0*/  VIADD R5, R5, UR60 ;  /* 0x0000003c05057c36 */ /* 0x001fe20008000000 */
[----:B------:R-:W0:Y:S02]  /*683d0*/  LDCU UR60, c[0x0][0x3b8] ;  /* 0x00007700ff3c77ac */ /* 0x000e240008000800 */
[----:B------:R0:W-:Y:S04]  /*683e0*/  STL [R1+0xe54], R6 ;  /* 0x000e540601007387 */ /* 0x0001e80000100800 */
[----:B------:R0:W-:Y:S01]  /*683f0*/  STL [R1+0x47c], R5 ;  /* 0x00047c0501007387 */ /* 0x0001e20000100800 */
[----:B----4-:R-:W-:-:S04]  /*68400*/  LOP3.LUT R9, R15, 0xffff, RZ, 0xc0, !PT ;  /* 0x0000ffff0f097812 */ /* 0x010fc800078ec0ff */
[----:B------:R-:W-:Y:S02]  /*68410*/  SHF.R.U32.HI R8, RZ, 0x8, R9 ;  /* 0x00000008ff087819 */ /* 0x000fe40000011609 */
[----:B------:R-:W-:Y:S02]  /*68420*/  LOP3.LUT R10, R14, 0xffff, RZ, 0xc0, !PT ;  /* 0x0000ffff0e0a7812 */ /* 0x000fe400078ec0ff */
[----:B--2---:R-:W-:Y:S02]  /*68430*/  LOP3.LUT R7, R16, 0xffff, RZ, 0xc0, !PT ;  /* 0x0000ffff10077812 */ /* 0x004fe400078ec0ff */
        /* <DEDUP_REMOVED lines=9> */
[----:B------:R-:W4:Y:S04]  /*684d0*/  LDL.LU R14, [R1+0x348] ;  /* 0x00034800010e7983 */ /* 0x000f280000300800 */
        /* <DEDUP_REMOVED lines=8> */
[----:B--2---:R-:W-:Y:S02]  /*68560*/  PRMT R7, R8, 0x3340, R10 ;  /* 0x0000334008077816 */ /* 0x004fe4000000000a */
[----:B------:R-:W-:-:S03]  /*68570*/  PRMT R6, R9, 0x3340, R6 ;  /* 0x0000334009067816 */ /* 0x000fc60000000006 */
[----:B------:R-:W-:Y:S01]  /*68580*/  STL [R1+0xe4c], R7 ;  /* 0x000e4c0701007387 */ /* 0x000fe20000100800 */
[----:B0-----:R-:W-:Y:S01]  /*68590*/  VIADD R5, R5, UR43 ;  /* 0x0000002b05057c36 */ /* 0x001fe20008000000 */
[----:B------:R-:W0:Y:S02]  /*685a0*/  LDCU UR43, c[0x0][0x3b8] ;  /* 0x00007700ff2b77ac */ /* 0x000e240008000800 */
[----:B------:R-:W-:Y:S04]  /*685b0*/  STL [R1+0xe48], R6 ;  /* 0x000e480601007387 */ /* 0x000fe80000100800 */
[----:B------:R2:W-:Y:S02]  /*685c0*/  STL [R1+0x438], R5 ;  /* 0x0004380501007387 */ /* 0x0005e40000100800 */
[----:B--2---:R-:W-:Y:S01]  /*685d0*/  VIADD R5, R5, UR10 ;  /* 0x0000000a05057c36 */ /* 0x004fe20008000000 */
[----:B------:R-:W2:Y:S01]  /*685e0*/  LDCU UR10, c[0x0][0x3b8] ;  /* 0x00007700ff0a77ac */ /* 0x000ea20008000800 */
[----:B---3--:R-:W-:-:S02]  /*685f0*/  LOP3.LUT R9, R27, 0xffff, RZ, 0xc0, !PT ;  /* 0x0000ffff1b097812 */ /* 0x008fc400078ec0ff */
[----:B------:R-:W-:Y:S02]  /*68600*/  LOP3.LUT R10, R24, 0xffff, RZ, 0xc0, !PT ;  /* 0x0000ffff180a7812 */ /* 0x000fe400078ec0ff */
[----:B------:R-:W-:Y:S02]  /*68610*/  SHF.R.U32.HI R8, RZ, 0x8, R9 ;  /* 0x00000008ff087819 */ /* 0x000fe40000011609 */
[--C-:B------:R-:W-:Y:S02]  /*68620*/  PRMT R11, R9, 0x3340, R10.reuse ;  /* 0x00003340090b7816 */ /* 0x100fe4000000000a */
[----:B------:R-:W-:Y:S02]  /*68630*/  LOP3.LUT R7, R23, 0xffff, RZ, 0xc0, !PT ;  /* 0x0000ffff17077812 */ /* 0x000fe400078ec0ff */
[----:B------:R-:W-:Y:S02]  /*68640*/  SHF.R.U32.HI R10, RZ, 0x8, R10 ;  /* 0x00000008ff0a7819 */ /* 0x000fe4000001160a */
[----:B------:R-:W-:-:S02]  /*68650*/  LOP3.LUT R6, R17, 0xffff, RZ, 0xc0, !PT ;  /* 0x0000ffff11067812 */ /* 0x000fc400078ec0ff */
[----:B------:R-:W-:Y:S02]  /*68660*/  SHF.R.U32.HI R9, RZ, 0x8, R7 ;  /* 0x00000008ff097819 */ /* 0x000fe40000011607 */
[--C-:B------:R-:W-:Y:S02]  /*68670*/  PRMT R7, R7, 0x3340, R6.reuse ;  /* 0x0000334007077816 */ /* 0x100fe40000000006 */
[----:B------:R-:W-:Y:S02]  /*68680*/  LOP3.LUT R8, R8, 0xffff, RZ, 0xc0, !PT ;  /* 0x0000ffff08087812 */ /* 0x000fe400078ec0ff */
[----:B------:R-:W-:Y:S01]  /*68690*/  LOP3.LUT R10, R10, 0xffff, RZ, 0xc0, !PT ;  /* 0x0000ffff0a0a7812 */ /* 0x000fe200078ec0ff */
[----:B------:R-:W-:Y:S04]  /*686a0*/  STL [R1+0x13b4], R11 ;  /* 0x0013b40b01007387 */ /* 0x000fe80000100800 */
[----:B------:R3:W-:Y:S01]  /*686b0*/  STL [R1+0x13b0], R7 ;  /* 0x0013b00701007387 */ /* 0x0007e20000100800 */
[----:B------:R-:W-:-:S03]  /*686c0*/  SHF.R.U32.HI R6, RZ, 0x8, R6 ;  /* 0x00000008ff067819 */ /* 0x000fc60000011606 */
[----:B------:R-:W2:Y:S01]  /*686d0*/  LDL.LU R27, [R1+0x11bc] ;  /* 0x0011bc00011b7983 */ /* 0x000ea20000300800 */
[----:B---3--:R-:W-:-:S03]  /*686e0*/  PRMT R7, R8, 0x3340, R10 ;  /* 0x0000334008077816 */ /* 0x008fc6000000000a */
[----:B------:R3:W-:Y:S01]  /*686f0*/  STL [R1+0x3f8], R5 ;  /* 0x0003f80501007387 */ /* 0x0007e20000100800 */
[----:B------:R-:W-:-:S03]  /*68700*/  LOP3.LUT R9, R9, 0xffff, RZ, 0xc0, !PT ;  /* 0x0000ffff09097812 */ /* 0x000fc600078ec0ff */
[----:B------:R-:W-:Y:S01]  /*68710*/  STL [R1+0xe38], R7 ;  /* 0x000e380701007387 */ /* 0x000fe20000100800 */
[----:B------:R-:W-:-:S03]  /*68720*/  LOP3.LUT R6, R6, 0xffff, RZ, 0xc0, !PT ;  /* 0x0000ffff06067812 */ /* 0x000fc600078ec0ff */
[----:B------:R-:W2:Y:S04]  /*68730*/  LDL.LU R24, [R1+0x174] ;  /* 0x0001740001187983 */ /* 0x000ea80000300800 */
[----:B------:R-:W2:Y:S04]  /*68740*/  LDL.LU R23, [R1+0x11b8] ;  /* 0x0011b80001177983 */ /* 0x000ea80000300800 */
[----:B------:R-:W2:Y:S01]  /*68750*/  LDL.LU R17, [R1+0x170] ;  /* 0x0001700001117983 */ /* 0x000ea20000300800 */
[----:B------:R-:W-:-:S05]  /*68760*/  PRMT R6, R9, 0x3340, R6 ;  /* 0x0000334009067816 */ /* 0x000fca0000000006 */
[----:B------:R-:W-:Y:S01]  /*68770*/  STL [R1+0xe28], R6 ;  /* 0x000e280601007387 */ /* 0x000fe20000100800 */
[----:B---3--:R-:W-:Y:S01]  /*68780*/  VIADD R5, R5, UR15 ;  /* 0x0000000f05057c36 */ /* 0x008fe20008000000 */
[----:B------:R-:W3:Y:S04]  /*68790*/  LDCU UR15, c[0x0][0x3b8] ;  /* 0x00007700ff0f77ac */ /* 0x000ee80008000800 */
[----:B------:R0:W-:Y:S02]  /*687a0*/  STL [R1+0x41c], R5 ;  /* 0x00041c0501007387 */ /* 0x0001e40000100800 */
[----:B0-----:R-:W-:Y:S01]  /*687b0*/  VIADD R5, R5, UR6 ;  /* 0x0000000605057c36 */ /* 0x001fe20008000000 */
[----:B------:R-:W0:Y:S01]  /*687c0*/  LDCU UR6, c[0x0][0x3b8] ;  /* 0x00007700ff0677ac */ /* 0x000e220008000800 */
[----:B----4-:R-:W-:-:S02]  /*687d0*/  LOP3.LUT R8, R14, 0xffff, RZ, 0xc0, !PT ;  /* 0x0000ffff0e087812 */ /* 0x010fc400078ec0ff */
        /* <DEDUP_REMOVED lines=11> */
[----:B------:R-:W-:Y:S04]  /*68890*/  STL [R1+0x13a8], R7 ;  /* 0x0013a80701007387 */ /* 0x000fe80000100800 */
[----:B------:R-:W4:Y:S04]  /*688a0*/  LDL.LU R15, [R1+0x4a0] ;  /* 0x0004a000010f7983 */ /* 0x000f280000300800 */
[----:B------:R-:W-:Y:S04]  /*688b0*/  STL [R1+0x3d8], R5 ;  /* 0x0003d80501007387 */ /* 0x000fe80000100800 */
[----:B------:R0:W-:Y:S04]  /*688c0*/  STL [R1+0xe18], R6 ;  /* 0x000e180601007387 */ /* 0x0001e80000100800 */
[----:B------:R-:W3:Y:S04]  /*688d0*/  LDL.LU R14, [R1+0x100] ;  /* 0x00010000010e7983 */ /* 0x000ee80000300800 */
[----:B------:R-:W3:Y:S04]  /*688e0*/  LDL.LU R16, [R1+0x48c] ;  /* 0x00048c0001107983 */ /* 0x000ee80000300800 */
[----:B------:R-:W3:Y:S01]  /*688f0*/  LDL.LU R18, [R1+0xfc] ;  /* 0x0000fc0001127983 */ /* 0x000ee20000300800 */
[----:B------:R-:W-:-:S02]  /*68900*/  SHF.R.U32.HI R22, RZ, 0x8, R22 ;  /* 0x00000008ff167819 */ /* 0x000fc40000011616 */
[----:B------:R-:W-:Y:S02]  /*68910*/  LOP3.LUT R8, R8, 0xffff, RZ, 0xc0, !PT ;  /* 0x0000ffff08087812 */ /* 0x000fe400078ec0ff */
        /* <DEDUP_REMOVED lines=18> */
[----:B------:R-:W3:Y:S01]  /*68a40*/  LDL.LU R27, [R1+0x3a8] ;  /* 0x0003a800011b7983 */ /* 0x000ee20000300800 */
[----:B------:R-:W-:-:S03]  /*68a50*/  SHF.R.U32.HI R10, RZ, 0x8, R10 ;  /* 0x00000008ff0a7819 */ /* 0x000fc6000001160a */
[----:B------:R-:W3:Y:S01]  /*68a60*/  LDL.LU R24, [R1+0x98] ;  /* 0x0000980001187983 */ /* 0x000ee20000300800 */
[----:B------:R-:W-:-:S03]  /*68a70*/  SHF.R.U32.HI R6, RZ, 0x8, R6 ;  /* 0x00000008ff067819 */ /* 0x000fc60000011606 */
[----:B------:R-:W3:Y:S01]  /*68a80*/  LDL.LU R23, [R1+0x3a4] ;  /* 0x0003a40001177983 */ /* 0x000ee20000300800 */
[----:B------:R-:W-:-:S03]  /*68a90*/  LOP3.LUT R8, R8, 0xffff, RZ, 0xc0, !PT ;  /* 0x0000ffff08087812 */ /* 0x000fc600078ec0ff */
[----:B------:R0:W-:Y:S01]  /*68aa0*/  STL [R1+0x3d4], R5 ;  /* 0x0003d40501007387 */ /* 0x0001e20000100800 */
[----:B------:R-:W-:-:S03]  /*68ab0*/  LOP3.LUT R10, R10, 0xffff, RZ, 0xc0, !PT ;  /* 0x0000ffff0a0a7812 */ /* 0x000fc600078ec0ff */
[----:B------:R-:W3:Y:S01]  /*68ac0*/  LDL.LU R17, [R1+0x94] ;  /* 0x0000940001117983 */ /* 0x000ee20000300800 */
        /* <DEDUP_REMOVED lines=11> */
[----:B----4-:R-:W-:-:S04]  /*68b80*/  LOP3.LUT R10, R15, 0xffff, RZ, 0xc0, !PT ;  /* 0x0000ffff0f0a7812 */ /* 0x010fc800078ec0ff */
[----:B------:R-:W-:Y:S02]  /*68b90*/  SHF.R.U32.HI R9, RZ, 0x8, R10 ;  /* 0x00000008ff097819 */ /* 0x000fe4000001160a */
[----:B---3--:R-:W-:Y:S02]  /*68ba0*/  LOP3.LUT R6, R14, 0xffff, RZ, 0xc0, !PT ;  /* 0x0000ffff0e067812 */ /* 0x008fe400078ec0ff */
[----:B------:R-:W-:Y:S02]  /*68bb0*/  LOP3.LUT R7, R16, 0xffff, RZ, 0xc0, !PT ;  /* 0x0000ffff10077812 */ /* 0x000fe400078ec0ff */
[----:B------:R-:W-:Y:S02]  /*68bc0*/  PRMT R11, R10, 0x3340, R6 ;  /* 0x000033400a0b7816 */ /* 0x000fe40000000006 */
[----:B------:R-:W-:Y:S02]  /*68bd0*/  LOP3.LUT R8, R18, 0xffff, RZ, 0xc0, !PT ;  /* 0x0000ffff12087812 */ /* 0x000fe400078ec0ff */
[----:B------:R-:W-:-:S02]  /*68be0*/  SHF.R.U32.HI R10, RZ, 0x8, R7 ;  /* 0x00000008ff0a7819 */ /* 0x000fc40000011607 */
[----:B------:R-:W-:Y:S01]  /*68bf0*/  PRMT R7, R7, 0x3340, R8 ;  /* 0x0000334007077816 */ /* 0x000fe20000000008 */
[----:B------:R-:W-:Y:S04]  /*68c00*/  STL [R1+0x139c], R11 ;  /* 0x00139c0b01007387 */ /* 0x000fe80000100800 */
[----:B------:R-:W-:Y:S04]  /*68c10*/  STL [R1+0x11bc], R7 ;  /* 0x0011bc0701007387 */ /* 0x000fe80000100800 */
[----:B------:R-:W3:Y:S04]  /*68c20*/  LDL.LU R16, [R1+0x28c] ;  /* 0x00028c0001107983 */ /* 0x000ee80000300800 */
[----:B------:R-:W-:Y:S04]  /*68c30*/  STL [R1+0x3bc], R5 ;  /* 0x0003bc0501007387 */ /* 0x000fe80000100800 */
[----:B------:R-:W4:Y:S01]  /*68c40*/  LDL.LU R18, [R1+0x288] ;  /* 0x0002880001127983 */ /* 0x000f220000300800 */
[----:B------:R-:W-:-:S02]  /*68c50*/  SHF.R.U32.HI R6, RZ, 0x8, R6 ;  /* 0x00000008ff067819 */ /* 0x000fc40000011606 */
[----:B------:R-:W-:Y:S02]  /*68c60*/  LOP3.LUT R9, R9, 0xffff, RZ, 0xc0, !PT ;  /* 0x0000ffff09097812 */ /* 0x000fe400078ec0ff */
        /* <DEDUP_REMOVED lines=9> */
[----:B------:R-:W0:Y:S04]  /*68d00*/  LDCU UR20, c[0x0][0x3b8] ;  /* 0x00007700ff1477ac */ /* 0x000e280008000800 */
        /* <DEDUP_REMOVED lines=36> */
[--C-:B------:R-:W-:Y:S02]  /*68f50*/  PRMT R9, R6, 0x3340, R26.reuse ;  /* 0x0000334006097816 */ /* 0x100fe4000000001a */
        /* <DEDUP_REMOVED lines=81> */
[----:B------:R0:W-:Y:S04]  /*69470*/  STL [R1+0x400], R5 ;  /* 0x0004000501007387 */ /* 0x0001e80000100800 */
[----:B------:R-:W2:Y:S01]  /*69480*/  LDL.LU R3, [R1+0x2064] ;  /* 0x0020640001037983 */ /* 0x000ea20000300800 */
[----:B0-----:R-:W-:Y:S01]  /*69490*/  VIADD R5, R5, UR34 ;  /* 0x0000002205057c36 */ /* 0x001fe20008000000 */
        /* <DEDUP_REMOVED lines=111> */
[----:B0-----:R-:W-:Y:S02]  /*69b90*/  PRMT R6, R10, 0x3340, R8 ;  /* 0x000033400a067816 */ /* 0x001fe40000000008 */
[----:B------:R-:W-:-:S03]  /*69ba0*/  LOP3.LUT R7, R28, 0xffff, RZ, 0xc0, !PT ;  /* 0x0000ffff1c077812 */ /* 0x000fc600078ec0ff */
[----:B------:R-:W-:Y:S01]  /*69bb0*/  STL [R1+0xcb8], R6 ;  /* 0x000cb80601007387 */ /* 0x000fe20000100800 */
[----:B------:R-:W-:Y:S01]  /*69bc0*/  LOP3.LUT R9, R2, 0xffff, RZ, 0xc0, !PT ;  /* 0x0000ffff02097812 */ /* 0x000fe200078ec0ff */
[----:B------:R-:W-:Y:S01]  /*69bd0*/  VIADD R5, R5, UR43 ;  /* 0x0000002b05057c36 */ /* 0x000fe20008000000 */
[----:B------:R-:W0:Y:S01]  /*69be0*/  LDCU UR43, c[0x0][0x3b8] ;  /* 0x00007700ff2b77ac */ /* 0x000e220008000800 */
[----:B------:R-:W4:Y:S04]  /*69bf0*/  LDL.LU R28, [R1+0x2060] ;  /* 0x00206000011c7983 */ /* 0x000f280000300800 */
[----:B------:R1:W-:Y:S04]  /*69c00*/  STL [R1+0x394], R5 ;  /* 0x0003940501007387 */ /* 0x0003e80000100800 */
[----:B------:R-:W4:Y:S01]  /*69c10*/  LDL.LU R2, [R1+0x205c] ;  /* 0x00205c0001027983 */ /* 0x000f220000300800 */
        /* <DEDUP_REMOVED lines=9> */
[----:B------:R-:W-:Y:S04]  /*69cb0*/  STL [R1+0x105c], R8 ;  /* 0x00105c0801007387 */ /* 0x000fe80000100800 */
[----:B------:R-:W2:Y:S04]  /*69cc0*/  LDL.LU R27, [R1+0x5e0] ;  /* 0x0005e000011b7983 */ /* 0x000ea80000300800 */
        /* <DEDUP_REMOVED lines=10> */
[----:B------:R-:W-:Y:S02]  /*69d70*/  PRMT R7, R10, 0x3340, R7 ;  /* 0x000033400a077816 */ /* 0x000fe40000000007 */
        /* <DEDUP_REMOVED lines=9> */
[----:B-1----:R-:W-:Y:S02]  /*69e10*/  LOP3.LUT R7, R16, 0xffff, RZ, 0xc0, !PT ;  /* 0x0000ffff10077812 */ /* 0x002fe400078ec0ff */
        /* <DEDUP_REMOVED lines=18> */
[----:B-1----:R-:W-:Y:S02]  /*69f40*/  PRMT R7, R8, 0x3340, R10 ;  /* 0x0000334008077816 */ /* 0x002fe4000000000a */
[----:B------:R-:W-:-:S03]  /*69f50*/  PRMT R6, R9, 0x3340, R6 ;  /* 0x0000334009067816 */ /* 0x000fc60000000006 */
[----:B------:R-:W-:Y:S01]  /*69f60*/  STL [R1+0xc9c], R7 ;  /* 0x000c9c0701007387 */ /* 0x000fe20000100800 */
[----:B0-----:R-:W-:Y:S01]  /*69f70*/  VIADD R5, R5, UR19 ;  /* 0x0000001305057c36 */ /* 0x001fe20008000000 */
[----:B------:R-:W0:Y:S02]  /*69f80*/  LDCU UR19, c[0x0][0x3b8] ;  /* 0x00007700ff1377ac */ /* 0x000e240008000800 */
[----:B------:R-:W-:Y:S04]  /*69f90*/  STL [R1+0xc98], R6 ;  /* 0x000c980601007387 */ /* 0x000fe80000100800 */
[----:B------:R1:W-:Y:S02]  /*69fa0*/  STL [R1+0x358], R5 ;  /* 0x0003580501007387 */ /* 0x0003e40000100800 */
[----:B-1----:R-:W-:Y:S01]  /*69fb0*/  VIADD R5, R5, UR11 ;  /* 0x0000000b05057c36 */ /* 0x002fe20008000000 */
[----:B------:R-:W1:Y:S01]  /*69fc0*/  LDCU UR11, c[0x0][0x3b8] ;  /* 0x00007700ff0b77ac */ /* 0x000e620008000800 */
[----:B--2---:R-:W-:-:S02]  /*69fd0*/  LOP3.LUT R9, R27, 0xffff, RZ, 0xc0, !PT ;  /* 0x0000ffff1b097812 */ /* 0x004fc400078ec0ff */
[----:B---3--:R-:W-:Y:S02]  /*69fe0*/  LOP3.LUT R10, R24, 0xffff, RZ, 0xc0, !PT ;  /* 0x0000ffff180a7812 */ /* 0x008fe400078ec0ff */
        /* <DEDUP_REMOVED lines=46> */
[----:B------:R-:W2:Y:S04]  /*6a2d0*/  LDL.LU R14, [R1+0x1e4] ;  /* 0x0001e400010e7983 */ /* 0x000ea80000300800 */
[----:B------:R-:W2:Y:S04]  /*6a2e0*/  LDL.LU R16, [R1+0x1050] ;  /* 0x0010500001107983 */ /* 0x000ea80000300800 */
[----:B------:R-:W2:Y:S01]  /*6a2f0*/  LDL.LU R18, [R1+0x1e0] ;  /* 0x0001e00001127983 */ /* 0x000ea20000300800 */
        /* <DEDUP_REMOVED lines=48> */
[----:B------:R-:W-:Y:S04]  /*6a600*/  STL [R1+0xfcc], R11 ;  /* 0x000fcc0b01007387 */ /* 0x000fe80000100800 */
[----:B------:R-:W-:Y:S04]  /*6a610*/  STL [R1+0xfc8], R7 ;  /* 0x000fc80701007387 */ /* 0x000fe80000100800 */
[----:B------:R-:W2:Y:S04]  /*6a620*/  LDL.LU R16, [R1+0x440] ;  /* 0x0004400001107983 */ /* 0x000ea80000300800 */
        /* <DEDUP_REMOVED lines=32> */
[----:B------:R-:W3:Y:S04]  /*6a830*/  LDL.LU R15, [R1+0x12cc] ;  /* 0x0012cc00010f7983 */ /* 0x000ee80000300800 */
[----:B------:R-:W-:Y:S01]  /*6a840*/  STL [R1+0x64c], R5 ;  /* 0x00064c0501007387 */ /* 0x000fe20000100800 */
[----:B------:R-:W-:-:S03]  /*6a850*/  LOP3.LUT R10, R10, 0xffff, RZ, 0xc0, !PT ;  /* 0x0000ffff0a0a7812 */ /* 0x000fc600078ec0ff */
[----:B------:R0:W-:Y:S01]  /*6a860*/  STL [R1+0xc14], R6 ;  /* 0x000c140601007387 */ /* 0x0001e20000100800 */
[----:B------:R-:W-:-:S03]  /*6a870*/  LOP3.LUT R8, R8, 0xffff, RZ, 0xc0, !PT ;  /* 0x0000ffff08087812 */ /* 0x000fc600078ec0ff */
[----:B------:R-:W3:Y:S04]  /*6a880*/  LDL.LU R14, [R1+0x344] ;  /* 0x00034400010e7983 */ /* 0x000ee80000300800 */
[----:B------:R-:W3:Y:S04]  /*6a890*/  LDL.LU R23, [R1+0x12c8] ;  /* 0x0012c80001177983 */ /* 0x000ee80000300800 */
[----:B------:R-:W3:Y:S01]  /*6a8a0*/  LDL.LU R17, [R1+0x340] ;  /* 0x0003400001117983 */ /* 0x000ee20000300800 */
[----:B0-----:R-:W-:Y:S02]  /*6a8b0*/  PRMT R6, R10, 0x3340, R8 ;  /* 0x000033400a067816 */ /* 0x001fe40000000008 */
[----:B------:R-:W-:-:S03]  /*6a8c0*/  LOP3.LUT R7, R29, 0xffff, RZ, 0xc0, !PT ;  /* 0x0000ffff1d077812 */ /* 0x000fc600078ec0ff */
[----:B------:R2:W-:Y:S01]  /*6a8d0*/  STL [R1+0xc0c], R6 ;  /* 0x000c0c0601007387 */ /* 0x0005e20000100800 */
[----:B------:R-:W-:Y:S01]  /*6a8e0*/  LOP3.LUT R9, R4, 0xffff, RZ, 0xc0, !PT ;  /* 0x0000ffff04097812 */ /* 0x000fe200078ec0ff */
[----:B------:R-:W-:Y:S01]  /*6a8f0*/  VIADD R5, R5, UR56 ;  /* 0x0000003805057c36 */ /* 0x000fe20008000000 */
[----:B------:R-:W0:Y:S01]  /*6a900*/  LDCU UR56, c[0x0][0x3b8] ;  /* 0x00007700ff3877ac */ /* 0x000e220008000800 */
[----:B------:R-:W3:Y:S04]  /*6a910*/  LDL.LU R29, [R1+0x2054] ;  /* 0x00205400011d7983 */ /* 0x000ee80000300800 */
[----:B------:R0:W-:Y:S04]  /*6a920*/  STL [R1+0x650], R5 ;  /* 0x0006500501007387 */ /* 0x0001e80000100800 */
[----:B------:R-:W3:Y:S01]  /*6a930*/  LDL.LU R4, [R1+0x2050] ;  /* 0x0020500001047983 */ /* 0x000ee20000300800 */
[----:B--2---:R-:W-:-:S04]  /*6a940*/  LOP3.LUT R6, R16, 0xffff, RZ, 0xc0, !PT ;  /* 0x0000ffff10067812 */ /* 0x004fc800078ec0ff */
[----:B------:R-:W-:Y:S02]  /*6a950*/  SHF.R.U32.HI R10, RZ, 0x8, R6 ;  /* 0x00000008ff0a7819 */ /* 0x000fe40000011606 */
[----:B----4-:R-:W-:Y:S02]  /*6a960*/  LOP3.LUT R8, R18, 0xffff, RZ, 0xc0, !PT ;  /* 0x0000ffff12087812 */ /* 0x010fe400078ec0ff */
[----:B------:R-:W-:Y:S02]  /*6a970*/  PRMT R11, R6, 0x3340, R7 ;  /* 0x00003340060b7816 */ /* 0x000fe40000000007 */
[----:B------:R-:W-:Y:S02]  /*6a980*/  SHF.R.U32.HI R6, RZ, 0x8, R8 ;  /* 0x00000008ff067819 */ /* 0x000fe40000011608 */
[----:B------:R-:W-:Y:S01]  /*6a990*/  PRMT R8, R8, 0x3340, R9 ;  /* 0x0000334008087816 */ /* 0x000fe20000000009 */
[----:B0-----:R-:W-:Y:S01]  /*6a9a0*/  VIADD R5, R5, UR21 ;  /* 0x0000001505057c36 */ /* 0x001fe20008000000 */
[----:B------:R-:W-:Y:S01]  /*6a9b0*/  STL [R1+0xf3c], R11 ;  /* 0x000f3c0b01007387 */ /* 0x000fe20000100800 */
[----:B------:R-:W-:Y:S01]  /*6a9c0*/  SHF.R.U32.HI R7, RZ, 0x8, R7 ;  /* 0x00000008ff077819 */ /* 0x000fe20000011607 */
[----:B------:R-:W0:Y:S02]  /*6a9d0*/  LDCU UR21, c[0x0][0x3b8] ;  /* 0x00007700ff1577ac */ /* 0x000e240008000800 */
[----:B------:R-:W-:Y:S04]  /*6a9e0*/  STL [R1+0xf2c], R8 ;  /* 0x000f2c0801007387 */ /* 0x000fe80000100800 */
[----:B------:R-:W2:Y:S04]  /*6a9f0*/  LDL.LU R27, [R1+0x1064] ;  /* 0x00106400011b7983 */ /* 0x000ea80000300800 */
[----:B------:R-:W4:Y:S04]  /*6aa00*/  LDL.LU R24, [R1+0x22c] ;  /* 0x00022c0001187983 */ /* 0x000f280000300800 */
[----:B------:R0:W-:Y:S04]  /*6aa10*/  STL [R1+0x63c], R5 ;  /* 0x00063c0501007387 */ /* 0x0001e80000100800 */
[----:B------:R-:W4:Y:S04]  /*6aa20*/  LDL.LU R16, [R1+0x564] ;  /* 0x0005640001107983 */ /* 0x000f280000300800 */
[----:B------:R-:W4:Y:S01]  /*6aa30*/  LDL.LU R18, [R1+0x16c] ;  /* 0x00016c0001127983 */ /* 0x000f220000300800 */
[----:B------:R-:W-:-:S02]  /*6aa40*/  SHF.R.U32.HI R9, RZ, 0x8, R9 ;  /* 0x00000008ff097819 */ /* 0x000fc40000011609 */
[----:B------:R-:W-:Y:S02]  /*6aa50*/  LOP3.LUT R10, R10, 0xffff, RZ, 0xc0, !PT ;  /* 0x0000ffff0a0a7812 */ /* 0x000fe400078ec0ff */
[----:B------:R-:W-:Y:S02]  /*6aa60*/  LOP3.LUT R7, R7, 0xffff, RZ, 0xc0, !PT ;  /* 0x0000ffff07077812 */ /* 0x000fe400078ec0ff */
[----:B------:R-:W-:Y:S02]  /*6aa70*/  LOP3.LUT R6, R6, 0xffff, RZ, 0xc0, !PT ;  /* 0x0000ffff06067812 */ /* 0x000fe400078ec0ff */
[----:B------:R-:W-:Y:S02]  /*6aa80*/  LOP3.LUT R9, R9, 0xffff, RZ, 0xc0, !PT ;  /* 0x0000ffff09097812 */ /* 0x000fe400078ec0ff */
[----:B------:R-:W-:Y:S02]  /*6aa90*/  PRMT R7, R10, 0x3340, R7 ;  /* 0x000033400a077816 */ /* 0x000fe40000000007 */
        /* <DEDUP_REMOVED lines=20> */
[----:B------:R-:W4:Y:S04]  /*6abe0*/  LDL.LU R14, [R1+0x5d0] ;  /* 0x0005d000010e7983 */ /* 0x000f280000300800 */
[----:B------:R-:W4:Y:S01]  /*6abf0*/  LDL.LU R23, [R1+0x178] ;  /* 0x0001780001177983 */ /* 0x000f220000300800 */
[----:B------:R-:W-:Y:S02]  /*6ac00*/  LOP3.LUT R8, R8, 0xffff, RZ, 0xc0, !PT ;  /* 0x0000ffff08087812 */ /* 0x000fe400078ec0ff */
[----:B------:R-:W-:Y:S01]  /*6ac10*/  LOP3.LUT R10, R10, 0xffff, RZ, 0xc0, !PT ;  /* 0x0000ffff0a0a7812 */ /* 0x000fe200078ec0ff */
[----:B------:R0:W-:Y:S01]  /*6ac20*/  STL [R1+0x634], R5 ;  /* 0x0006340501007387 */ /* 0x0001e20000100800 */
[----:B------:R-:W-:Y:S02]  /*6ac30*/  LOP3.LUT R9, R9, 0xffff, RZ, 0xc0, !PT ;  /* 0x0000ffff09097812 */ /* 0x000fe400078ec0ff */
[----:B------:R-:W-:Y:S01]  /*6ac40*/  LOP3.LUT R6, R6, 0xffff, RZ, 0xc0, !PT ;  /* 0x0000ffff06067812 */ /* 0x000fe200078ec0ff */
[----:B------:R-:W4:Y:S01]  /*6ac50*/  LDL.LU R17, [R1+0x488] ;  /* 0x0004880001117983 */ /* 0x000f220000300800 */
[----:B---3--:R-:W-:-:S02]  /*6ac60*/  PRMT R7, R8, 0x3340, R10 ;  /* 0x0000334008077816 */ /* 0x008fc4000000000a */
[----:B------:R-:W-:-:S03]  /*6ac70*/  PRMT R6, R9, 0x3340, R6 ;  /* 0x0000334009067816 */ /* 0x000fc60000000006 */
[----:B------:R3:W-:Y:S01]  /*6ac80*/  STL [R1+0xbe8], R7 ;  /* 0x000be80701007387 */ /* 0x0007e20000100800 */
[----:B0-----:R-:W-:Y:S01]  /*6ac90*/  VIADD R5, R5, UR57 ;  /* 0x0000003905057c36 */ /* 0x001fe20008000000 */
[----:B------:R-:W0:Y:S02]  /*6aca0*/  LDCU UR57, c[0x0][0x3b8] ;  /* 0x00007700ff3977ac */ /* 0x000e240008000800 */
[----:B------:R0:W-:Y:S04]  /*6acb0*/  STL [R1+0xbe4], R6 ;  /* 0x000be40601007387 */ /* 0x0001e80000100800 */
[----:B------:R0:W-:Y:S01]  /*6acc0*/  STL [R1+0x638], R5 ;  /* 0x0006380501007387 */ /* 0x0001e20000100800 */
[----:B--2---:R-:W-:Y:S02]  /*6acd0*/  LOP3.LUT R9, R27, 0xffff, RZ, 0xc0, !PT ;  /* 0x0000ffff1b097812 */ /* 0x004fe400078ec0ff */
[----:B----4-:R-:W-:-:S02]  /*6ace0*/  LOP3.LUT R10, R24, 0xffff, RZ, 0xc0, !PT ;  /* 0x0000ffff180a7812 */ /* 0x010fc400078ec0ff */
[----:B------:R-:W-:Y:S02]  /*6acf0*/  SHF.R.U32.HI R8, RZ, 0x8, R9 ;  /* 0x00000008ff087819 */ /* 0x000fe40000011609 */
[--C-:B------:R-:W-:Y:S02]  /*6ad00*/  PRMT R11, R9, 0x3340, R10.reuse ;  /* 0x00003340090b7816 */ /* 0x100fe4000000000a */
[----:B---3--:R-:W-:Y:S02]  /*6ad10*/  LOP3.LUT R7, R16, 0xffff, RZ, 0xc0, !PT ;  /* 0x0000ffff10077812 */ /* 0x008fe400078ec0ff */
        /* <DEDUP_REMOVED lines=11> */
[----:B------:R-:W3:Y:S01]  /*6add0*/  LDL.LU R27, [R1+0x12d4] ;  /* 0x0012d400011b7983 */ /* 0x000ee20000300800 */
        /* <DEDUP_REMOVED lines=17> */
[----:B------:R-:W-:-:S02]  /*6aef0*/  LOP3.LUT R8, R14, 0xffff, RZ, 0xc0, !PT ;  /* 0x0000ffff0e087812 */ /* 0x000fc400078ec0ff */
        /* <DEDUP_REMOVED lines=13> */
[----:B------:R-:W2:Y:S04]  /*6afd0*/  LDL.LU R15, [R1+0x1084] ;  /* 0x00108400010f7983 */ /* 0x000ea80000300800 */
        /* <DEDUP_REMOVED lines=12> */
[----:B---3--:R-:W-:-:S04]  /*6b0a0*/  LOP3.LUT R9, R27, 0xffff, RZ, 0xc0, !PT ;  /* 0x0000ffff1b097812 */ /* 0x008fc800078ec0ff */
[----:B------:R-:W-:Y:S02]  /*6b0b0*/  SHF.R.U32.HI R8, RZ, 0x8, R9 ;  /* 0x00000008ff087819 */ /* 0x000fe40000011609 */
[----:B----4-:R-:W-:Y:S02]  /*6b0c0*/  LOP3.LUT R10, R24, 0xffff, RZ, 0xc0, !PT ;  /* 0x0000ffff180a7812 */ /* 0x010fe400078ec0ff */
        /* <DEDUP_REMOVED lines=55> */
[----:B----4-:R-:W-:Y:S02]  /*6b440*/  LOP3.LUT R10, R27, 0xffff, RZ, 0xc0, !PT ;  /* 0x0000ffff1b0a7812 */ /* 0x010fe400078ec0ff */
        /* <DEDUP_REMOVED lines=63> */
[----:B----4-:R-:W-:-:S04]  /*6b840*/  LOP3.LUT R9, R15, 0xffff, RZ, 0xc0, !PT ;  /* 0x0000ffff0f097812 */ /* 0x010fc800078ec0ff */
        /* <DEDUP_REMOVED lines=9> */
[----:B------:R-:W3:Y:S04]  /*6b8e0*/  LDL.LU R14, [R1+0xea8] ;  /* 0x000ea800010e7983 */ /* 0x000ee80000300800 */
[----:B------:R-:W3:Y:S04]  /*6b8f0*/  LDL.LU R16, [R1+0x200] ;  /* 0x0002000001107983 */ /* 0x000ee80000300800 */
[----:B------:R0:W-:Y:S04]  /*6b900*/  STL [R1+0x57c], R5 ;  /* 0x00057c0501007387 */ /* 0x0001e80000100800 */
[----:B------:R-:W3:Y:S01]  /*6b910*/  LDL.LU R18, [R1+0x544] ;  /* 0x0005440001127983 */ /* 0x000ee20000300800 */
[----:B------:R-:W-:-:S02]  /*6b920*/  SHF.R.U32.HI R10, RZ, 0x8, R10 ;  /* 0x00000008ff0a7819 */ /* 0x000fc4000001160a */
[----:B------:R-:W-:Y:S02]  /*6b930*/  SHF.R.U32.HI R6, RZ, 0x8, R6 ;  /* 0x00000008ff067819 */ /* 0x000fe40000011606 */
[----:B------:R-:W-:Y:S02]  /*6b940*/  LOP3.LUT R8, R8, 0xffff, RZ, 0xc0, !PT ;  /* 0x0000ffff08087812 */ /* 0x000fe400078ec0ff */
[----:B------:R-:W-:Y:S02]  /*6b950*/  LOP3.LUT R10, R10, 0xffff, RZ, 0xc0, !PT ;  /* 0x0000ffff0a0a7812 */ /* 0x000fe400078ec0ff */
[----:B------:R-:W-:Y:S02]  /*6b960*/  LOP3.LUT R9, R9, 0xffff, RZ, 0xc0, !PT ;  /* 0x0000ffff09097812 */ /* 0x000fe400078ec0ff */
[----:B------:R-:W-:Y:S02]  /*6b970*/  LOP3.LUT R6, R6, 0xffff, RZ, 0xc0, !PT ;  /* 0x0000ffff06067812 */ /* 0x000fe400078ec0ff */
[----:B----4-:R-:W-:-:S02]  /*6b980*/  PRMT R7, R8, 0x3340, R10 ;  /* 0x0000334008077816 */ /* 0x010fc4000000000a */
        /* <DEDUP_REMOVED lines=28> */
[----:B------:R-:W4:Y:S04]  /*6bb50*/  LDL.LU R24, [R1+0x460] ;  /* 0x0004600001187983 */ /* 0x000f280000300800 */
[----:B------:R-:W4:Y:S04]  /*6bb60*/  LDL.LU R23, [R1+0x12e4] ;  /* 0x0012e40001177983 */ /* 0x000f280000300800 */
[----:B------:R-:W4:Y:S01]  /*6bb70*/  LDL.LU R17, [R1+0x44c] ;  /* 0x00044c0001117983 */ /* 0x000f220000300800 */
        /* <DEDUP_REMOVED lines=22> */
[----:B------:R-:W2:Y:S04]  /*6bce0*/  LDL.LU R15, [R1+0x10a4] ;  /* 0x0010a400010f7983 */ /* 0x000ea80000300800 */
        /* <DEDUP_REMOVED lines=18> */
[----:B------:R-:W-:Y:S02]  /*6be10*/  LOP3.LUT R7, R23, 0xffff, RZ, 0xc0, !PT ;  /* 0x0000ffff17077812 */ /* 0x000fe400078ec0ff */
[----:B------:R-:W-:Y:S02]  /*6be20*/  PRMT R11, R9, 0x3340, R10 ;  /* 0x00003340090b7816 */ /* 0x000fe4000000000a */
[----:B------:R-:W-:Y:S02]  /*6be30*/  LOP3.LUT R6, R17, 0xffff, RZ, 0xc0, !PT ;  /* 0x0000ffff11067812 */ /* 0x000fe400078ec0ff */
[----:B------:R-:W-:-:S02]  /*6be40*/  SHF.R.U32.HI R9, RZ, 0x8, R7 ;  /* 0x00000008ff097819 */ /* 0x000fc40000011607 */
[----:B------:R-:W-:Y:S01]  /*6be50*/  PRMT R7, R7, 0x3340, R6 ;  /* 0x0000334007077816 */ /* 0x000fe20000000006 */
[----:B------:R-:W-:Y:S04]  /*6be60*/  STL [R1+0xdd8], R11 ;  /* 0x000dd80b01007387 */ /* 0x000fe80000100800 */
[----:B------:R3:W-:Y:S04]  /*6be70*/  STL [R1+0xdd4], R7 ;  /* 0x000dd40701007387 */ /* 0x0007e80000100800 */
[----:B------:R-:W4:Y:S01]  /*6be80*/  LDL.LU R27, [R1+0xec4] ;  /* 0x000ec400011b7983 */ /* 0x000f220000300800 */
[----:B------:R-:W-:-:S03]  /*6be90*/  SHF.R.U32.HI R10, RZ, 0x8, R10 ;  /* 0x00000008ff0a7819 */ /* 0x000fc6000001160a */
[----:B------:R-:W4:Y:S01]  /*6bea0*/  LDL.LU R24, [R1+0x248] ;  /* 0x0002480001187983 */ /* 0x000f220000300800 */
[----:B------:R-:W-:-:S03]  /*6beb0*/  SHF.R.U32.HI R6, RZ, 0x8, R6 ;  /* 0x00000008ff067819 */ /* 0x000fc60000011606 */
[----:B------:R-:W4:Y:S01]  /*6bec0*/  LDL.LU R23, [R1+0xeb4] ;  /* 0x000eb40001177983 */ /* 0x000f220000300800 */
[----:B------:R-:W-:-:S03]  /*6bed0*/  LOP3.LUT R8, R8, 0xffff, RZ, 0xc0, !PT ;  /* 0x0000ffff08087812 */ /* 0x000fc600078ec0ff */
[----:B------:R0:W-:Y:S01]  /*6bee0*/  STL [R1+0x554], R5 ;  /* 0x0005540501007387 */ /* 0x0001e20000100800 */
[----:B------:R-:W-:-:S03]  /*6bef0*/  LOP3.LUT R10, R10, 0xffff, RZ, 0xc0, !PT ;  /* 0x0000ffff0a0a7812 */ /* 0x000fc600078ec0ff */
[----:B------:R-:W4:Y:S01]  /*6bf00*/  LDL.LU R17, [R1+0x244] ;  /* 0x0002440001117983 */ /* 0x000f220000300800 */
        /* <DEDUP_REMOVED lines=23> */
[----:B------:R-:W3:Y:S01]  /*6c080*/  LDL.LU R18, [R1+0x5c0] ;  /* 0x0005c00001127983 */ /* 0x000ee20000300800 */
        /* <DEDUP_REMOVED lines=15> */
[----:B----4-:R-:W-:-:S02]  /*6c180*/  LOP3.LUT R10, R27, 0xffff, RZ, 0xc0, !PT ;  /* 0x0000ffff1b0a7812 */ /* 0x010fc400078ec0ff */
        /* <DEDUP_REMOVED lines=14> */
[----:B------:R-:W4:Y:S04]  /*6c270*/  LDL.LU R15, [R1+0x12f0] ;  /* 0x0012f000010f7983 */ /* 0x000f280000300800 */
[----:B------:R-:W-:Y:S01]  /*6c280*/  STL [R1+0x530], R5 ;  /* 0x0005300501007387 */ /* 0x000fe20000100800 */
[----:B------:R-:W-:-:S03]  /*6c290*/  LOP3.LUT R10, R10, 0xffff, RZ, 0xc0, !PT ;  /* 0x0000ffff0a0a7812 */ /* 0x000fc600078ec0ff */
[----:B------:R0:W-:Y:S01]  /*6c2a0*/  STL [R1+0x9e8], R6 ;  /* 0x0009e80601007387 */ /* 0x0001e20000100800 */
[----:B------:R-:W-:-:S03]  /*6c2b0*/  LOP3.LUT R8, R8, 0xffff, RZ, 0xc0, !PT ;  /* 0x0000ffff08087812 */ /* 0x000fc600078ec0ff */
[----:B------:R-:W4:Y:S04]  /*6c2c0*/  LDL.LU R14, [R1+0x4e0] ;  /* 0x0004e000010e7983 */ /* 0x000f280000300800 */
[----:B------:R-:W4:Y:S04]  /*6c2d0*/  LDL.LU R23, [R1+0x12ec] ;  /* 0x0012ec0001177983 */ /* 0x000f280000300800 */
[----:B------:R-:W4:Y:S01]  /*6c2e0*/  LDL.LU R17, [R1+0x4cc] ;  /* 0x0004cc0001117983 */ /* 0x000f220000300800 */
        /* <DEDUP_REMOVED lines=21> */
[----:B------:R0:W-:Y:S04]  /*6c440*/  STL [R1+0x51c], R5 ;  /* 0x00051c0501007387 */ /* 0x0001e80000100800 */
[----:B------:R-:W3:Y:S04]  /*6c450*/  LDL.LU R16, [R1+0xed4] ;  /* 0x000ed40001107983 */ /* 0x000ee80000300800 */
[----:B------:R-:W3:Y:S01]  /*6c460*/  LDL.LU R18, [R1+0x2a4] ;  /* 0x0002a40001127983 */ /* 0x000ee20000300800 */
[----:B------:R-:W-:-:S02]  /*6c470*/  SHF.R.U32.HI R7, RZ, 0x8, R7 ;  /* 0x00000008ff077819 */ /* 0x000fc40000011607 */
[----:B------:R-:W-:Y:S02]  /*6c480*/  SHF.R.U32.HI R9, RZ, 0x8, R9 ;  /* 0x00000008ff097819 */ /* 0x000fe40000011609 */
[----:B------:R-:W-:Y:S02]  /*6c490*/  LOP3.LUT R10, R10, 0xffff, RZ, 0xc0, !PT ;  /* 0x0000ffff0a0a7812 */ /* 0x000fe400078ec0ff */
[----:B------:R-:W-:Y:S02]  /*6c4a0*/  LOP3.LUT R7, R7, 0xffff, RZ, 0xc0, !PT ;  /* 0x0000ffff07077812 */ /* 0x000fe400078ec0ff */
[----:B------:R-:W-:Y:S02]  /*6c4b0*/  LOP3.LUT R6, R6, 0xffff, RZ, 0xc0, !PT ;  /* 0x0000ffff06067812 */ /* 0x000fe400078ec0ff */
[----:B------:R-:W-:Y:S02]  /*6c4c0*/  LOP3.LUT R9, R9, 0xffff, RZ, 0xc0, !PT ;  /* 0x0000ffff09097812 */ /* 0x000fe400078ec0ff */
[----:B------:R-:W-:-:S02]  /*6c4d0*/  PRMT R7, R10, 0x3340, R7 ;  /* 0x000033400a077816 */ /* 0x000fc40000000007 */
        /* <DEDUP_REMOVED lines=28> */
[----:B----4-:R-:W-:-:S02]  /*6c6a0*/  PRMT R7, R8, 0x3340, R10 ;  /* 0x0000334008077816 */ /* 0x010fc4000000000a */
[----:B------:R-:W-:-:S03]  /*6c6b0*/  PRMT R6, R9, 0x3340, R6 ;  /* 0x0000334009067816 */ /* 0x000fc60000000006 */
[----:B------:R4:W-:Y:S01]  /*6c6c0*/  STL [R1+0x9cc], R7 ;  /* 0x0009cc0701007387 */ /* 0x0009e20000100800 */
[----:B0-----:R-:W-:Y:S01]  /*6c6d0*/  VIADD R5, R5, UR60 ;  /* 0x0000003c05057c36 */ /* 0x001fe20008000000 */
[----:B------:R-:W0:Y:S02]  /*6c6e0*/  LDCU UR60, c[0x0][0x3b8] ;  /* 0x00007700ff3c77ac */ /* 0x000e240008000800 */
[----:B------:R0:W-:Y:S04]  /*6c6f0*/  STL [R1+0x9c8], R6 ;  /* 0x0009c80601007387 */ /* 0x0001e80000100800 */
[----:B------:R0:W-:Y:S01]  /*6c700*/  STL [R1+0x514], R5 ;  /* 0x0005140501007387 */ /* 0x0001e20000100800 */
[----:B--2---:R-:W-:Y:S02]  /*6c710*/  LOP3.LUT R9, R27, 0xffff, RZ, 0xc0, !PT ;  /* 0x0000ffff1b097812 */ /* 0x004fe400078ec0ff */
[----:B---3--:R-:W-:-:S02]  /*6c720*/  LOP3.LUT R10, R24, 0xffff, RZ, 0xc0, !PT ;  /* 0x0000ffff180a7812 */ /* 0x008fc400078ec0ff */
[----:B------:R-:W-:Y:S02]  /*6c730*/  SHF.R.U32.HI R8, RZ, 0x8, R9 ;  /* 0x00000008ff087819 */ /* 0x000fe40000011609 */
[--C-:B------:R-:W-:Y:S02]  /*6c740*/  PRMT R11, R9, 0x3340, R10.reuse ;  /* 0x00003340090b7816 */ /* 0x100fe4000000000a */
[----:B----4-:R-:W-:Y:S02]  /*6c750*/  LOP3.LUT R7, R16, 0xffff, RZ, 0xc0, !PT ;  /* 0x0000ffff10077812 */ /* 0x010fe400078ec0ff */
        /* <DEDUP_REMOVED lines=464> */
[----:B------:R0:W-:Y:S04]  /*6e460*/  STL [R1+0x548], R5 ;  /* 0x0005480501007387 */ /* 0x0001e80000100800 */
[----:B------:R0:W-:Y:S04]  /*6e470*/  STL [R1+0x360], R7 ;  /* 0x0003600701007387 */ /* 0x0001e80000100800 */
[----:B------:R-:W2:Y:S01]  /*6e480*/  LDL.LU R14, [R1+0x5a4] ;  /* 0x0005a400010e7983 */ /* 0x000ea20000300800 */
[----:B------:R-:W-:-:S02]  /*6e490*/  LOP3.LUT R6, R6, 0xffff, RZ, 0xc0, !PT ;  /* 0x0000ffff06067812 */ /* 0x000fc400078ec0ff */
[----:B------:R-:W-:Y:S01]  /*6e4a0*/  LOP3.LUT R9, R9, 0xffff, RZ, 0xc0, !PT ;  /* 0x0000ffff09097812 */ /* 0x000fe200078ec0ff */
[----:B------:R-:W2:Y:S04]  /*6e4b0*/  LDL.LU R23, [R1+0x10f8] ;  /* 0x0010f80001177983 */ /* 0x000ea80000300800 */
[----:B------:R-:W2:Y:S01]  /*6e4c0*/  LDL.LU R17, [R1+0x5a0] ;  /* 0x0005a00001117983 */ /* 0x000ea20000300800 */
[----:B------:R-:W-:Y:S01]  /*6e4d0*/  PRMT R6, R6, 0x3340, R9 ;  /* 0x0000334006067816 */ /* 0x000fe20000000009 */
[----:B0-----:R-:W-:Y:S01]  /*6e4e0*/  VIADD R5, R5, UR18 ;  /* 0x0000001205057c36 */ /* 0x001fe20008000000 */
        /* <DEDUP_REMOVED lines=28> */
[----:B------:R-:W-:Y:S04]  /*6e6b0*/  STL [R1+0x2d8], R7 ;  /* 0x0002d80701007387 */ /* 0x000fe80000100800 */
[----:B------:R-:W-:Y:S01]  /*6e6c0*/  STL [R1+0x2d4], R6 ;  /* 0x0002d40601007387 */ /* 0x000fe20000100800 */
[----:B0-----:R-:W-:Y:S01]  /*6e6d0*/  VIADD R5, R5, UR20 ;  /* 0x0000001405057c36 */ /* 0x001fe20008000000 */
[----:B------:R-:W0:Y:S04]  /*6e6e0*/  LDCU UR20, c[0x0][0x3b8] ;  /* 0x00007700ff1477ac */ /* 0x000e280008000800 */
[----:B------:R3:W-:Y:S02]  /*6e6f0*/  STL [R1+0x5c8], R5 ;  /* 0x0005c80501007387 */ /* 0x0007e40000100800 */
[----:B---3--:R-:W-:Y:S01]  /*6e700*/  VIADD R5, R5, UR7 ;  /* 0x0000000705057c36 */ /* 0x008fe20008000000 */
[----:B------:R-:W3:Y:S01]  /*6e710*/  LDCU UR7, c[0x0][0x3b8] ;  /* 0x00007700ff0777ac */ /* 0x000ee20008000800 */
[----:B--2---:R-:W-:-:S04]  /*6e720*/  LOP3.LUT R10, R15, 0xffff, RZ, 0xc0, !PT ;  /* 0x0000ffff0f0a7812 */ /* 0x004fc800078ec0ff */
[----:B------:R-:W-:Y:S02]  /*6e730*/  SHF.R.U32.HI R9, RZ, 0x8, R10 ;  /* 0x00000008ff097819 */ /* 0x000fe4000001160a */
[----:B------:R-:W-:Y:S02]  /*6e740*/  LOP3.LUT R6, R14, 0xffff, RZ, 0xc0, !PT ;  /* 0x0000ffff0e067812 */ /* 0x000fe400078ec0ff */
[----:B------:R-:W-:Y:S02]  /*6e750*/  LOP3.LUT R7, R23, 0xffff, RZ, 0xc0, !PT ;  /* 0x0000ffff17077812 */ /* 0x000fe400078ec0ff */
[--C-:B------:R-:W-:Y:S02]  /*6e760*/  PRMT R11, R10, 0x3340, R6.reuse ;  /* 0x000033400a0b7816 */ /* 0x100fe40000000006 */
[----:B------:R-:W-:Y:S02]  /*6e770*/  LOP3.LUT R8, R17, 0xffff, RZ, 0xc0, !PT ;  /* 0x0000ffff11087812 */ /* 0x000fe400078ec0ff */
[----:B------:R-:W-:-:S02]  /*6e780*/  SHF.R.U32.HI R6, RZ, 0x8, R6 ;  /* 0x00000008ff067819 */ /* 0x000fc40000011606 */
[----:B------:R-:W-:Y:S02]  /*6e790*/  SHF.R.U32.HI R10, RZ, 0x8, R7 ;  /* 0x00000008ff0a7819 */ /* 0x000fe40000011607 */
[--C-:B------:R-:W-:Y:S02]  /*6e7a0*/  PRMT R7, R7, 0x3340, R8.reuse ;  /* 0x0000334007077816 */ /* 0x100fe40000000008 */
[----:B------:R-:W-:Y:S02]  /*6e7b0*/  LOP3.LUT R9, R9, 0xffff, RZ, 0xc0, !PT ;  /* 0x0000ffff09097812 */ /* 0x000fe400078ec0ff */
[----:B------:R-:W-:Y:S02]  /*6e7c0*/  LOP3.LUT R6, R6, 0xffff, RZ, 0xc0, !PT ;  /* 0x0000ffff06067812 */ /* 0x000fe400078ec0ff */
[----:B------:R-:W-:Y:S01]  /*6e7d0*/  SHF.R.U32.HI R8, RZ, 0x8, R8 ;  /* 0x00000008ff087819 */ /* 0x000fe20000011608 */
[----:B------:R-:W-:Y:S01]  /*6e7e0*/  STL [R1+0x9e0], R11 ;  /* 0x0009e00b01007387 */ /* 0x000fe20000100800 */
[----:B------:R-:W-:-:S02]  /*6e7f0*/  PRMT R6, R9, 0x3340, R6 ;  /* 0x0000334009067816 */ /* 0x000fc40000000006 */
[----:B------:R-:W-:Y:S01]  /*6e800*/  LOP3.LUT R10, R10, 0xffff, RZ, 0xc0, !PT ;  /* 0x0000ffff0a0a7812 */ /* 0x000fe200078ec0ff */
[----:B------:R-:W-:Y:S01]  /*6e810*/  STL [R1+0x9dc], R7 ;  /* 0x0009dc0701007387 */ /* 0x000fe20000100800 */
[----:B------:R-:W-:-:S03]  /*6e820*/  LOP3.LUT R8, R8, 0xffff, RZ, 0xc0, !PT ;  /* 0x0000ffff08087812 */ /* 0x000fc600078ec0ff */
[----:B------:R-:W2:Y:S04]  /*6e830*/  LDL.LU R23, [R1+0xd34] ;  /* 0x000d340001177983 */ /* 0x000ea80000300800 */
[----:B------:R-:W-:Y:S04]  /*6e840*/  STL [R1+0x5e0], R5 ;  /* 0x0005e00501007387 */ /* 0x000fe80000100800 */
[----:B------:R-:W3:Y:S04]  /*6e850*/  LDL.LU R17, [R1+0xd28] ;  /* 0x000d280001117983 */ /* 0x000ee80000300800 */
[----:B------:R0:W-:Y:S02]  /*6e860*/  STL [R1+0x2d0], R6 ;  /* 0x0002d00601007387 */ /* 0x0001e40000100800 */
[----:B0-----:R-:W-:-:S05]  /*6e870*/  PRMT R6, R10, 0x3340, R8 ;  /* 0x000033400a067816 */ /* 0x001fca0000000008 */
[----:B------:R4:W-:Y:S01]  /*6e880*/  STL [R1+0x2c8], R6 ;  /* 0x0002c80601007387 */ /* 0x0009e20000100800 */
[----:B------:R-:W-:Y:S01]  /*6e890*/  VIADD R5, R5, UR36 ;  /* 0x0000002405057c36 */ /* 0x000fe20008000000 */
[----:B------:R-:W0:Y:S01]  /*6e8a0*/  LDCU UR36, c[0x0][0x3b8] ;  /* 0x00007700ff2477ac */ /* 0x000e220008000800 */
[----:B----4-:R-:W-:Y:S02]  /*6e8b0*/  LOP3.LUT R6, R27, 0xffff, RZ, 0xc0, !PT ;  /* 0x0000ffff1b067812 */ /* 0x010fe400078ec0ff */
[----:B------:R-:W-:Y:S02]  /*6e8c0*/  LOP3.LUT R7, R24, 0xffff, RZ, 0xc0, !PT ;  /* 0x0000ffff18077812 */ /* 0x000fe400078ec0ff */
[----:B------:R-:W-:Y:S02]  /*6e8d0*/  SHF.R.U32.HI R10, RZ, 0x8, R6 ;  /* 0x00000008ff0a7819 */ /* 0x000fe40000011606 */
[----:B------:R-:W-:Y:S02]  /*6e8e0*/  PRMT R11, R6, 0x3340, R7 ;  /* 0x00003340060b7816 */ /* 0x000fe40000000007 */
[----:B------:R-:W-:-:S02]  /*6e8f0*/  LOP3.LUT R8, R16, 0xffff, RZ, 0xc0, !PT ;  /* 0x0000ffff10087812 */ /* 0x000fc400078ec0ff */
[----:B------:R-:W-:Y:S02]  /*6e900*/  SHF.R.U32.HI R7, RZ, 0x8, R7 ;  /* 0x00000008ff077819 */ /* 0x000fe40000011607 */
[----:B------:R-:W-:Y:S02]  /*6e910*/  LOP3.LUT R9, R18, 0xffff, RZ, 0xc0, !PT ;  /* 0x0000ffff12097812 */ /* 0x000fe400078ec0ff */
[----:B------:R-:W-:Y:S02]  /*6e920*/  SHF.R.U32.HI R6, RZ, 0x8, R8 ;  /* 0x00000008ff067819 */ /* 0x000fe40000011608 */
[----:B------:R-:W-:Y:S02]  /*6e930*/  LOP3.LUT R10, R10, 0xffff, RZ, 0xc0, !PT ;  /* 0x0000ffff0a0a7812 */ /* 0x000fe400078ec0ff */
[----:B------:R-:W-:Y:S01]  /*6e940*/  LOP3.LUT R7, R7, 0xffff, RZ, 0xc0, !PT ;  /* 0x0000ffff07077812 */ /* 0x000fe200078ec0ff */
[----:B------:R4:W-:Y:S01]  /*6e950*/  STL [R1+0x604], R5 ;  /* 0x0006040501007387 */ /* 0x0009e20000100800 */
[----:B------:R-:W-:-:S02]  /*6e960*/  PRMT R8, R8, 0x3340, R9 ;  /* 0x0000334008087816 */ /* 0x000fc40000000009 */
[----:B------:R-:W-:Y:S01]  /*6e970*/  PRMT R7, R10, 0x3340, R7 ;  /* 0x000033400a077816 */ /* 0x000fe20000000007 */
[----:B------:R-:W-:Y:S01]  /*6e980*/  STL [R1+0x9bc], R11 ;  /* 0x0009bc0b01007387 */ /* 0x000fe20000100800 */
[----:B----4-:R-:W-:-:S03]  /*6e990*/  VIADD R5, R5, UR48 ;  /* 0x0000003005057c36 */ /* 0x010fc60008000000 */
[----:B------:R-:W-:Y:S01]  /*6e9a0*/  STL [R1+0x5bc], R8 ;  /* 0x0005bc0801007387 */ /* 0x000fe20000100800 */
[----:B------:R-:W-:Y:S01]  /*6e9b0*/  SHF.R.U32.HI R9, RZ, 0x8, R9 ;  /* 0x00000008ff097819 */ /* 0x000fe20000011609 */
[----:B------:R-:W4:Y:S02]  /*6e9c0*/  LDCU UR48, c[0x0][0x3b8] ;  /* 0x00007700ff3077ac */ /* 0x000f240008000800 */
        /* <DEDUP_REMOVED lines=8> */
[----:B------:R-:W-:Y:S02]  /*6ea50*/  PRMT R6, R6, 0x3340, R9 ;  /* 0x0000334006067816 */ /* 0x000fe40000000009 */
[----:B0-----:R-:W-:-:S03]  /*6ea60*/  LOP3.LUT R7, R2, 0xffff, RZ, 0xc0, !PT ;  /* 0x0000ffff02077812 */ /* 0x001fc600078ec0ff */
        /* <DEDUP_REMOVED lines=15> */
[----:B------:R-:W-:Y:S01]  /*6eb60*/  STL [R1+0x5b8], R11 ;  /* 0x0005b80b01007387 */ /* 0x000fe20000100800 */
[----:B------:R-:W-:-:S03]  /*6eb70*/  SHF.R.U32.HI R7, RZ, 0x8, R7 ;  /* 0x00000008ff077819 */ /* 0x000fc60000011607 */
[----:B------:R-:W-:Y:S01]  /*6eb80*/  STL [R1+0x5b4], R8 ;  /* 0x0005b40801007387 */ /* 0x000fe20000100800 */
[----:B------:R-:W-:-:S03]  /*6eb90*/  SHF.R.U32.HI R9, RZ, 0x8, R9 ;  /* 0x00000008ff097819 */ /* 0x000fc60000011609 */
[----:B------:R-:W2:Y:S01]  /*6eba0*/  LDL.LU R27, [R1+0x1114] ;  /* 0x00111400011b7983 */ /* 0x000ea20000300800 */
[----:B------:R-:W-:-:S03]  /*6ebb0*/  LOP3.LUT R10, R10, 0xffff, RZ, 0xc0, !PT ;  /* 0x0000ffff0a0a7812 */ /* 0x000fc600078ec0ff */
[----:B------:R-:W3:Y:S01]  /*6ebc0*/  LDL.LU R24, [R1+0x5a8] ;  /* 0x0005a80001187983 */ /* 0x000ee20000300800 */
[----:B------:R-:W-:-:S03]  /*6ebd0*/  LOP3.LUT R7, R7, 0xffff, RZ, 0xc0, !PT ;  /* 0x0000ffff07077812 */ /* 0x000fc600078ec0ff */
[----:B------:R0:W-:Y:S01]  /*6ebe0*/  STL [R1+0x620], R5 ;  /* 0x0006200501007387 */ /* 0x0001e20000100800 */
[----:B------:R-:W-:-:S03]  /*6ebf0*/  LOP3.LUT R6, R6, 0xffff, RZ, 0xc0, !PT ;  /* 0x0000ffff06067812 */ /* 0x000fc600078ec0ff */
[----:B------:R-:W3:Y:S01]  /*6ec00*/  LDL.LU R23, [R1+0xf34] ;  /* 0x000f340001177983 */ /* 0x000ee20000300800 */
[----:B------:R-:W-:-:S03]  /*6ec10*/  LOP3.LUT R9, R9, 0xffff, RZ, 0xc0, !PT ;  /* 0x0000ffff09097812 */ /* 0x000fc600078ec0ff */
[----:B------:R-:W3:Y:S01]  /*6ec20*/  LDL.LU R17, [R1+0x4e8] ;  /* 0x0004e80001117983 */ /* 0x000ee20000300800 */
[----:B------:R-:W-:Y:S02]  /*6ec30*/  PRMT R7, R10, 0x3340, R7 ;  /* 0x000033400a077816 */ /* 0x000fe40000000007 */
[----:B------:R-:W-:-:S03]  /*6ec40*/  PRMT R6, R6, 0x3340, R9 ;  /* 0x0000334006067816 */ /* 0x000fc60000000009 */
[----:B------:R-:W-:Y:S04]  /*6ec50*/  STL [R1+0x28c], R7 ;  /* 0x00028c0701007387 */ /* 0x000fe80000100800 */
[----:B------:R-:W-:Y:S01]  /*6ec60*/  STL [R1+0x29c], R6 ;  /* 0x00029c0601007387 */ /* 0x000fe20000100800 */
[----:B0-----:R-:W-:Y:S01]  /*6ec70*/  VIADD R5, R5, UR56 ;  /* 0x0000003805057c36 */ /* 0x001fe20008000000 */
[----:B------:R-:W0:Y:S04]  /*6ec80*/  LDCU UR56, c[0x0][0x3b8] ;  /* 0x00007700ff3877ac */ /* 0x000e280008000800 */
        /* <DEDUP_REMOVED lines=13> */
[----:B------:R-:W4:Y:S04]  /*6ed60*/  LDL.LU R14, [R1+0xf28] ;  /* 0x000f2800010e7983 */ /* 0x000f280000300800 */
[----:B------:R-:W4:Y:S04]  /*6ed70*/  LDL.LU R16, [R1+0x540] ;  /* 0x0005400001107983 */ /* 0x000f280000300800 */
[----:B------:R0:W-:Y:S04]  /*6ed80*/  STL [R1+0x640], R5 ;  /* 0x0006400501007387 */ /* 0x0001e80000100800 */
[----:B------:R-:W4:Y:S01]  /*6ed90*/  LDL.LU R18, [R1+0xd44] ;  /* 0x000d440001127983 */ /* 0x000f220000300800 */
        /* <DEDUP_REMOVED lines=26> */
[----:B------:R-:W-:Y:S01]  /*6ef40*/  STL [R1+0x56c], R11 ;  /* 0x00056c0b01007387 */ /* 0x000fe20000100800 */
[----:B------:R-:W-:-:S03]  /*6ef50*/  SHF.R.U32.HI R9, RZ, 0x8, R9 ;  /* 0x00000008ff097819 */ /* 0x000fc60000011609 */
[----:B------:R2:W-:Y:S01]  /*6ef60*/  STL [R1+0x560], R7 ;  /* 0x0005600701007387 */ /* 0x0005e20000100800 */
[----:B------:R-:W-:Y:S02]  /*6ef70*/  LOP3.LUT R6, R6, 0xffff, RZ, 0xc0, !PT ;  /* 0x0000ffff06067812 */ /* 0x000fe400078ec0ff */
[----:B------:R-:W-:Y:S01]  /*6ef80*/  LOP3.LUT R9, R9, 0xffff, RZ, 0xc0, !PT ;  /* 0x0000ffff09097812 */ /* 0x000fe200078ec0ff */
[----:B------:R-:W3:Y:S01]  /*6ef90*/  LDL.LU R27, [R1+0x1344] ;  /* 0x00134400011b7983 */ /* 0x000ee20000300800 */
[----:B--2---:R-:W-:-:S03]  /*6efa0*/  PRMT R7, R10, 0x3340, R8 ;  /* 0x000033400a077816 */ /* 0x004fc60000000008 */
[----:B------:R2:W-:Y:S01]  /*6efb0*/  STL [R1+0x660], R5 ;  /* 0x0006600501007387 */ /* 0x0005e20000100800 */
[----:B------:R-:W-:-:S03]  /*6efc0*/  PRMT R6, R6, 0x3340, R9 ;  /* 0x0000334006067816 */ /* 0x000fc60000000009 */
[----:B------:R-:W-:Y:S04]  /*6efd0*/  STL [R1+0x294], R7 ;  /* 0x0002940701007387 */ /* 0x000fe80000100800 */
[----:B------:R-:W3:Y:S04]  /*6efe0*/  LDL.LU R24, [R1+0xb54] ;  /* 0x000b540001187983 */ /* 0x000ee80000300800 */
[----:B------:R-:W3:Y:S04]  /*6eff0*/  LDL.LU R23, [R1+0x1340] ;  /* 0x0013400001177983 */ /* 0x000ee80000300800 */
[----:B------:R-:W3:Y:S04]  /*6f000*/  LDL.LU R17, [R1+0xb48] ;  /* 0x000b480001117983 */ /* 0x000ee80000300800 */
[----:B------:R-:W-:Y:S01]  /*6f010*/  STL [R1+0x268], R6 ;  /* 0x0002680601007387 */ /* 0x000fe20000100800 */
[----:B------:R-:W-:Y:S01]  /*6f020*/  LOP3.LUT R9, R0, 0xffff, RZ, 0xc0, !PT ;  /* 0x0000ffff00097812 */ /* 0x000fe200078ec0ff */
[----:B--2---:R-:W-:Y:S01]  /*6f030*/  VIADD R5, R5, UR57 ;  /* 0x0000003905057c36 */ /* 0x004fe20008000000 */
[----:B------:R-:W2:Y:S04]  /*6f040*/  LDCU UR57, c[0x0][0x3b8] ;  /* 0x00007700ff3977ac */ /* 0x000ea80008000800 */
        /* <DEDUP_REMOVED lines=8> */
[----:B------:R-:W-:Y:S02]  /*6f0d0*/  LOP3.LUT R7, R18, 0xffff, RZ, 0xc0, !PT ;  /* 0x0000ffff12077812 */ /* 0x000fe400078ec0ff */
[----:B------:R-:W-:Y:S02]  /*6f0e0*/  SHF.R.U32.HI R8, RZ, 0x8, R6 ;  /* 0x00000008ff087819 */ /* 0x000fe40000011606 */
[----:B------:R-:W-:-:S02]  /*6f0f0*/  SHF.R.U32.HI R6, RZ, 0x8, R7 ;  /* 0x00000008ff067819 */ /* 0x000fc40000011607 */
[----:B------:R-:W-:Y:S02]  /*6f100*/  PRMT R7, R7, 0x3340, R9 ;  /* 0x0000334007077816 */ /* 0x000fe40000000009 */
[----:B------:R-:W-:Y:S02]  /*6f110*/  LOP3.LUT R10, R10, 0xffff, RZ, 0xc0, !PT ;  /* 0x0000ffff0a0a7812 */ /* 0x000fe400078ec0ff */
[----:B------:R-:W-:Y:S01]  /*6f120*/  LOP3.LUT R8, R8, 0xffff, RZ, 0xc0, !PT ;  /* 0x0000ffff08087812 */ /* 0x000fe200078ec0ff */
[----:B------:R-:W-:Y:S04]  /*6f130*/  STL [R1+0x540], R11 ;  /* 0x0005400b01007387 */ /* 0x000fe80000100800 */
[----:B------:R4:W-:Y:S04]  /*6f140*/  STL [R1+0x500], R7 ;  /* 0x0005000701007387 */ /* 0x0009e80000100800 */
[----:B------:R-:W2:Y:S01]  /*6f150*/  LDL.LU R15, [R1+0x1124] ;  /* 0x00112400010f7983 */ /* 0x000ea20000300800 */
[----:B----4-:R-:W-:-:S03]  /*6f160*/  PRMT R7, R10, 0x3340, R8 ;  /* 0x000033400a077816 */ /* 0x010fc60000000008 */
[----:B------:R4:W-:Y:S04]  /*6f170*/  STL [R1+0x680], R5 ;  /* 0x0006800501007387 */ /* 0x0009e80000100800 */
[----:B------:R-:W-:Y:S04]  /*6f180*/  STL [R1+0x254], R7 ;  /* 0x0002540701007387 */ /* 0x000fe80000100800 */
[----:B------:R-:W2:Y:S04]  /*6f190*/  LDL.LU R14, [R1+0x964] ;  /* 0x00096400010e7983 */ /* 0x000ea80000300800 */
[----:B------:R-:W2:Y:S04]  /*6f1a0*/  LDL.LU R16, [R1+0x1118] ;  /* 0x0011180001107983 */ /* 0x000ea80000300800 */
[----:B------:R-:W2:Y:S01]  /*6f1b0*/  LDL.LU R18, [R1+0x954] ;  /* 0x0009540001127983 */ /* 0x000ea20000300800 */
[----:B------:R-:W-:-:S02]  /*6f1c0*/  SHF.R.U32.HI R9, RZ, 0x8, R9 ;  /* 0x00000008ff097819 */ /* 0x000fc40000011609 */
[----:B------:R-:W-:Y:S02]  /*6f1d0*/  LOP3.LUT R6, R6, 0xffff, RZ, 0xc0, !PT ;  /* 0x0000ffff06067812 */ /* 0x000fe400078ec0ff */
[----:B------:R-:W-:-:S04]  /*6f1e0*/  LOP3.LUT R9, R9, 0xffff, RZ, 0xc0, !PT ;  /* 0x0000ffff09097812 */ /* 0x000fc800078ec0ff */
[----:B------:R-:W-:-:S05]  /*6f1f0*/  PRMT R6, R6, 0x3340, R9 ;  /* 0x0000334006067816 */ /* 0x000fca0000000009 */
[----:B------:R-:W-:Y:S01]  /*6f200*/  STL [R1+0x26c], R6 ;  /* 0x00026c0601007387 */ /* 0x000fe20000100800 */
[----:B----4-:R-:W-:Y:S01]  /*6f210*/  VIADD R5, R5, UR44 ;  /* 0x0000002c05057c36 */ /* 0x010fe20008000000 */
[----:B------:R-:W4:Y:S04]  /*6f220*/  LDCU UR44, c[0x0][0x3b8] ;  /* 0x00007700ff2c77ac */ /* 0x000f280008000800 */
[----:B------:R0:W-:Y:S02]  /*6f230*/  STL [R1+0x690], R5 ;  /* 0x0006900501007387 */ /* 0x0001e40000100800 */
[----:B0-----:R-:W-:Y:S01]  /*6f240*/  VIADD R5, R5, UR33 ;  /* 0x0000002105057c36 */ /* 0x001fe20008000000 */
[----:B------:R-:W0:Y:S01]  /*6f250*/  LDCU UR33, c[0x0][0x3b8] ;  /* 0x00007700ff2177ac */ /* 0x000e220008000800 */
        /* <DEDUP_REMOVED lines=10> */
[----:B------:R-:W-:Y:S01]  /*6f300*/  STL [R1+0x4e8], R9 ;  /* 0x0004e80901007387 */ /* 0x000fe20000100800 */
[----:B------:R-:W-:-:S03]  /*6f310*/  SHF.R.U32.HI R10, RZ, 0x8, R10 ;  /* 0x00000008ff0a7819 */ /* 0x000fc6000001160a */
[----:B------:R-:W3:Y:S04]  /*6f320*/  LDL.LU R27, [R1+0xf44] ;  /* 0x000f4400011b7983 */ /* 0x000ee80000300800 */
[----:B------:R-:W4:Y:S01]  /*6f330*/  LDL.LU R24, [R1+0x594] ;  /* 0x0005940001187983 */ /* 0x000f220000300800 */
[----:B------:R-:W-:Y:S02]  /*6f340*/  LOP3.LUT R8, R8, 0xffff, RZ, 0xc0, !PT ;  /* 0x0000ffff08087812 */ /* 0x000fe400078ec0ff */
[----:B------:R-:W-:Y:S01]  /*6f350*/  LOP3.LUT R7, R7, 0xffff, RZ, 0xc0, !PT ;  /* 0x0000ffff07077812 */ /* 0x000fe200078ec0ff */
[----:B------:R-:W4:Y:S01]  /*6f360*/  LDL.LU R23, [R1+0xf38] ;  /* 0x000f380001177983 */ /* 0x000f220000300800 */
[----:B------:R-:W-:Y:S02]  /*6f370*/  LOP3.LUT R6, R6, 0xffff, RZ, 0xc0, !PT ;  /* 0x0000ffff06067812 */ /* 0x000fe400078ec0ff */
[----:B------:R-:W-:Y:S01]  /*6f380*/  LOP3.LUT R10, R10, 0xffff, RZ, 0xc0, !PT ;  /* 0x0000ffff0a0a7812 */ /* 0x000fe200078ec0ff */
[----:B------:R0:W-:Y:S01]  /*6f390*/  STL [R1+0x6a0], R5 ;  /* 0x0006a00501007387 */ /* 0x0001e20000100800 */
[----:B------:R-:W-:-:S03]  /*6f3a0*/  PRMT R7, R8, 0x3340, R7 ;  /* 0x0000334008077816 */ /* 0x000fc60000000007 */
[----:B------:R-:W4:Y:S01]  /*6f3b0*/  LDL.LU R17, [R1+0x590] ;  /* 0x0005900001117983 */ /* 0x000f220000300800 */
        /* <DEDUP_REMOVED lines=18> */
[----:B------:R-:W4:Y:S04]  /*6f4e0*/  LDL.LU R16, [R1+0xd54] ;  /* 0x000d540001107983 */ /* 0x000f280000300800 */
[----:B------:R-:W-:Y:S04]  /*6f4f0*/  STL [R1+0x6c0], R5 ;  /* 0x0006c00501007387 */ /* 0x000fe80000100800 */
[----:B------:R-:W4:Y:S01]  /*6f500*/  LDL.LU R18, [R1+0xd48] ;  /* 0x000d480001127983 */ /* 0x000f220000300800 */
[----:B------:R-:W-:-:S02]  /*6f510*/  SHF.R.U32.HI R10, RZ, 0x8, R10 ;  /* 0x00000008ff0a7819 */ /* 0x000fc4000001160a */
[----:B------:R-:W-:Y:S02]  /*6f520*/  LOP3.LUT R8, R8, 0xffff, RZ, 0xc0, !PT ;  /* 0x0000ffff08087812 */ /* 0x000fe400078ec0ff */
[----:B------:R-:W-:Y:S02]  /*6f530*/  LOP3.LUT R10, R10, 0xffff, RZ, 0xc0, !PT ;  /* 0x0000ffff0a0a7812 */ /* 0x000fe400078ec0ff */
[----:B------:R-:W-:Y:S02]  /*6f540*/  SHF.R.U32.HI R7, RZ, 0x8, R7 ;  /* 0x00000008ff077819 */ /* 0x000fe40000011607 */
[----:B--2---:R-:W-:Y:S02]  /*6f550*/  PRMT R6, R8, 0x3340, R10 ;  /* 0x0000334008067816 */ /* 0x004fe4000000000a */
[----:B------:R-:W-:Y:S02]  /*6f560*/  LOP3.LUT R9, R9, 0xffff, RZ, 0xc0, !PT ;  /* 0x0000ffff09097812 */ /* 0x000fe400078ec0ff */
[----:B------:R-:W-:Y:S01]  /*6f570*/  LOP3.LUT R7, R7, 0xffff, RZ, 0xc0, !PT ;  /* 0x0000ffff07077812 */ /* 0x000fe200078ec0ff */
[----:B------:R2:W-:Y:S03]  /*6f580*/  STL [R1+0x274], R6 ;  /* 0x0002740601007387 */ /* 0x0005e60000100800 */
[----:B--2---:R-:W-:-:S05]  /*6f590*/  PRMT R6, R9, 0x3340, R7 ;  /* 0x0000334009067816 */ /* 0x004fca0000000007 */
[----:B------:R-:W-:Y:S01]  /*6f5a0*/  STL [R1+0x278], R6 ;  /* 0x0002780601007387 */ /* 0x000fe20000100800 */
[----:B------:R-:W-:Y:S01]  /*6f5b0*/  VIADD R5, R5, UR43 ;  /* 0x0000002b05057c36 */ /* 0x000fe20008000000 */
[----:B------:R-:W2:Y:S04]  /*6f5c0*/  LDCU UR43, c[0x0][0x3b8] ;  /* 0x00007700ff2b77ac */ /* 0x000ea80008000800 */
[----:B------:R0:W-:Y:S02]  /*6f5d0*/  STL [R1+0x6c8], R5 ;  /* 0x0006c80501007387 */ /* 0x0001e40000100800 */
[----:B0-----:R-:W-:Y:S01]  /*6f5e0*/  VIADD R5, R5, UR10 ;  /* 0x0000000a05057c36 */ /* 0x001fe20008000000 */
[----:B------:R-:W0:Y:S01]  /*6f5f0*/  LDCU UR10, c[0x0][0x3b8] ;  /* 0x00007700ff0a77ac */ /* 0x000e220008000800 */
[----:B---3--:R-:W-:-:S02]  /*6f600*/  LOP3.LUT R6, R27, 0xffff, RZ, 0xc0, !PT ;  /* 0x0000ffff1b067812 */ /* 0x008fc400078ec0ff */
[----:B----4-:R-:W-:Y:S02]  /*6f610*/  LOP3.LUT R7, R24, 0xffff, RZ, 0xc0, !PT ;  /* 0x0000ffff18077812 */ /* 0x010fe400078ec0ff */
        /* <DEDUP_REMOVED lines=8> */
[--C-:B------:R-:W-:Y:S01]  /*6f6a0*/  PRMT R9, R9, 0x3340, R10.reuse ;  /* 0x0000334009097816 */ /* 0x100fe2000000000a */
[----:B------:R-:W-:Y:S01]  /*6f6b0*/  STL [R1+0x4ac], R11 ;  /* 0x0004ac0b01007387 */ /* 0x000fe20000100800 */
[----:B------:R-:W-:Y:S02]  /*6f6c0*/  SHF.R.U32.HI R10, RZ, 0x8, R10 ;  /* 0x00000008ff0a7819 */ /* 0x000fe4000001160a */
[----:B------:R-:W-:Y:S01]  /*6f6d0*/  PRMT R7, R8, 0x3340, R7 ;  /* 0x0000334008077816 */ /* 0x000fe20000000007 */
[----:B------:R-:W-:Y:S01]  /*6f6e0*/  STL [R1+0x4a8], R9 ;  /* 0x0004a80901007387 */ /* 0x000fe20000100800 */
[----:B------:R-:W-:-:S02]  /*6f6f0*/  LOP3.LUT R6, R6, 0xffff, RZ, 0xc0, !PT ;  /* 0x0000ffff06067812 */ /* 0x000fc400078ec0ff */
[----:B------:R-:W-:Y:S01]  /*6f700*/  LOP3.LUT R10, R10, 0xffff, RZ, 0xc0, !PT ;  /* 0x0000ffff0a0a7812 */ /* 0x000fe200078ec0ff */
[----:B------:R-:W3:Y:S04]  /*6f710*/  LDL.LU R15, [R1+0x134c] ;  /* 0x00134c00010f7983 */ /* 0x000ee80000300800 */
[----:B------:R-:W-:Y:S01]  /*6f720*/  STL [R1+0x6e0], R5 ;  /* 0x0006e00501007387 */ /* 0x000fe20000100800 */
[----:B------:R-:W-:-:S03]  /*6f730*/  PRMT R6, R6, 0x3340, R10 ;  /* 0x0000334006067816 */ /* 0x000fc6000000000a */
[----:B------:R4:W-:Y:S04]  /*6f740*/  STL [R1+0x21c], R7 ;  /* 0x00021c0701007387 */ /* 0x0009e80000100800 */
[----:B------:R-:W2:Y:S04]  /*6f750*/  LDL.LU R27, [R1+0xb64] ;  /* 0x000b6400011b7983 */ /* 0x000ea80000300800 */
[----:B------:R-:W2:Y:S04]  /*6f760*/  LDL.LU R23, [R1+0x1348] ;  /* 0x0013480001177983 */ /* 0x000ea80000300800 */
[----:B------:R-:W2:Y:S01]  /*6f770*/  LDL.LU R17, [R1+0xb58] ;  /* 0x000b580001117983 */ /* 0x000ea20000300800 */
[----:B----4-:R-:W-:-:S03]  /*6f780*/  LOP3.LUT R7, R4, 0xffff, RZ, 0xc0, !PT ;  /* 0x0000ffff04077812 */ /* 0x010fc600078ec0ff */
[----:B------:R-:W-:Y:S01]  /*6f790*/  STL [R1+0x22c], R6 ;  /* 0x00022c0601007387 */ /* 0x000fe20000100800 */
[----:B------:R-:W-:Y:S01]  /*6f7a0*/  LOP3.LUT R9, R29, 0xffff, RZ, 0xc0, !PT ;  /* 0x0000ffff1d097812 */ /* 0x000fe200078ec0ff */
[----:B------:R-:W-:Y:S01]  /*6f7b0*/  VIADD R5, R5, UR15 ;  /* 0x0000000f05057c36 */ /* 0x000fe20008000000 */
[----:B------:R-:W4:Y:S01]  /*6f7c0*/  LDCU UR15, c[0x0][0x3b8] ;  /* 0x00007700ff0f77ac */ /* 0x000f220008000800 */
[----:B------:R-:W4:Y:S04]  /*6f7d0*/  LDL.LU R4, [R1+0x200c] ;  /* 0x00200c0001047983 */ /* 0x000f280000300800 */
[----:B------:R0:W-:Y:S04]  /*6f7e0*/  STL [R1+0x6f0], R5 ;  /* 0x0006f00501007387 */ /* 0x0001e80000100800 */
[----:B------:R-:W4:Y:S01]  /*6f7f0*/  LDL.LU R29, [R1+0x2008] ;  /* 0x00200800011d7983 */ /* 0x000f220000300800 */
[----:B0-----:R-:W-:Y:S01]  /*6f800*/  VIADD R5, R5, UR6 ;  /* 0x0000000605057c36 */ /* 0x001fe20008000000 */
[----:B------:R-:W0:Y:S01]  /*6f810*/  LDCU UR6, c[0x0][0x3b8] ;  /* 0x00007700ff0677ac */ /* 0x000e220008000800 */
[----:B------:R-:W-:-:S04]  /*6f820*/  LOP3.LUT R6, R16, 0xffff, RZ, 0xc0, !PT ;  /* 0x0000ffff10067812 */ /* 0x000fc800078ec0ff */
[----:B------:R-:W-:Y:S02]  /*6f830*/  SHF.R.U32.HI R10, RZ, 0x8, R6 ;  /* 0x00000008ff0a7819 */ /* 0x000fe40000011606 */
[----:B------:R-:W-:Y:S02]  /*6f840*/  LOP3.LUT R8, R18, 0xffff, RZ, 0xc0, !PT ;  /* 0x0000ffff12087812 */ /* 0x000fe400078ec0ff */
[----:B------:R-:W-:Y:S02]  /*6f850*/  PRMT R11, R6, 0x3340, R7 ;  /* 0x00003340060b7816 */ /* 0x000fe40000000007 */
[----:B------:R-:W-:Y:S02]  /*6f860*/  SHF.R.U32.HI R6, RZ, 0x8, R8 ;  /* 0x00000008ff067819 */ /* 0x000fe40000011608 */
[----:B------:R-:W-:Y:S01]  /*6f870*/  PRMT R8, R8, 0x3340, R9 ;  /* 0x0000334008087816 */ /* 0x000fe20000000009 */
[----:B------:R-:W-:Y:S04]  /*6f880*/  STL [R1+0x48c], R11 ;  /* 0x00048c0b01007387 */ /* 0x000fe80000100800 */
[----:B------:R-:W-:Y:S04]  /*6f890*/  STL [R1+0x464], R8 ;  /* 0x0004640801007387 */ /* 0x000fe80000100800 */
        /* <DEDUP_REMOVED lines=28> */
[--C-:B------:R-:W-:Y:S02]  /*6fa60*/  PRMT R9, R9, 0x3340, R10.reuse ;  /* 0x0000334009097816 */ /* 0x100fe4000000000a */
[----:B------:R-:W-:Y:S01]  /*6fa70*/  SHF.R.U32.HI R10, RZ, 0x8, R10 ;  /* 0x00000008ff0a7819 */ /* 0x000fe2000001160a */
[----:B------:R-:W-:Y:S01]  /*6fa80*/  STL [R1+0x448], R11 ;  /* 0x0004480b01007387 */ /* 0x000fe20000100800 */
[----:B------:R-:W-:Y:S02]  /*6fa90*/  LOP3.LUT R8, R8, 0xffff, RZ, 0xc0, !PT ;  /* 0x0000ffff08087812 */ /* 0x000fe400078ec0ff */
[----:B------:R-:W-:Y:S01]  /*6faa0*/  LOP3.LUT R7, R7, 0xffff, RZ, 0xc0, !PT ;  /* 0x0000ffff07077812 */ /* 0x000fe200078ec0ff */
[----:B------:R-:W-:Y:S01]  /*6fab0*/  STL [R1+0x444], R9 ;  /* 0x0004440901007387 */ /* 0x000fe20000100800 */
[----:B------:R-:W-:-:S02]  /*6fac0*/  LOP3.LUT R6, R6, 0xffff, RZ, 0xc0, !PT ;  /* 0x0000ffff06067812 */ /* 0x000fc400078ec0ff */
[----:B------:R-:W-:Y:S01]  /*6fad0*/  LOP3.LUT R10, R10, 0xffff, RZ, 0xc0, !PT ;  /* 0x0000ffff0a0a7812 */ /* 0x000fe200078ec0ff */
[----:B------:R-:W2:Y:S01]  /*6fae0*/  LDL.LU R27, [R1+0xf48] ;  /* 0x000f4800011b7983 */ /* 0x000ea20000300800 */
[----:B------:R-:W-:Y:S02]  /*6faf0*/  PRMT R7, R8, 0x3340, R7 ;  /* 0x0000334008077816 */ /* 0x000fe40000000007 */
[----:B------:R-:W-:Y:S01]  /*6fb00*/  PRMT R6, R6, 0x3340, R10 ;  /* 0x0000334006067816 */ /* 0x000fe2000000000a */
[----:B------:R-:W3:Y:S04]  /*6fb10*/  LDL.LU R23, [R1+0x59c] ;  /* 0x00059c0001177983 */ /* 0x000ee80000300800 */
[----:B------:R0:W-:Y:S04]  /*6fb20*/  STL [R1+0x720], R5 ;  /* 0x0007200501007387 */ /* 0x0001e80000100800 */
[----:B------:R-:W3:Y:S04]  /*6fb30*/  LDL.LU R17, [R1+0xd64] ;  /* 0x000d640001117983 */ /* 0x000ee80000300800 */
[----:B------:R-:W-:Y:S04]  /*6fb40*/  STL [R1+0x230], R7 ;  /* 0x0002300701007387 */ /* 0x000fe80000100800 */
[----:B------:R4:W-:Y:S01]  /*6fb50*/  STL [R1+0x248], R6 ;  /* 0x0002480601007387 */ /* 0x0009e20000100800 */
[----:B0-----:R-:W-:Y:S01]  /*6fb60*/  VIADD R5, R5, UR18 ;  /* 0x0000001205057c36 */ /* 0x001fe20008000000 */
[----:B------:R-:W0:Y:S04]  /*6fb70*/  LDCU UR18, c[0x0][0x3b8] ;  /* 0x00007700ff1277ac */ /* 0x000e280008000800 */
[----:B------:R0:W-:Y:S01]  /*6fb80*/  STL [R1+0x728], R5 ;  /* 0x0007280501007387 */ /* 0x0001e20000100800 */
        /* <DEDUP_REMOVED lines=9> */
[----:B------:R-:W-:Y:S02]  /*6fc20*/  LOP3.LUT R7, R7, 0xffff, RZ, 0xc0, !PT ;  /* 0x0000ffff07077812 */ /* 0x000fe400078ec0ff */
[--C-:B------:R-:W-:Y:S01]  /*6fc30*/  PRMT R9, R9, 0x3340, R10.reuse ;  /* 0x0000334009097816 */ /* 0x100fe2000000000a */
[----:B0-----:R-:W-:Y:S01]  /*6fc40*/  VIADD R5, R5, UR14 ;  /* 0x0000000e05057c36 */ /* 0x001fe20008000000 */
[----:B------:R-:W-:Y:S01]  /*6fc50*/  PRMT R7, R8, 0x3340, R7 ;  /* 0x0000334008077816 */ /* 0x000fe20000000007 */
[----:B------:R-:W-:Y:S01]  /*6fc60*/  STL [R1+0x440], R11 ;  /* 0x0004400b01007387 */ /* 0x000fe20000100800 */
[----:B------:R-:W-:Y:S01]  /*6fc70*/  SHF.R.U32.HI R10, RZ, 0x8, R10 ;  /* 0x00000008ff0a7819 */ /* 0x000fe2000001160a */
[----:B------:R-:W0:Y:S02]  /*6fc80*/  LDCU UR14, c[0x0][0x3b8] ;  /* 0x00007700ff0e77ac */ /* 0x000e240008000800 */
[----:B------:R4:W-:Y:S04]  /*6fc90*/  STL [R1+0x40c], R9 ;  /* 0x00040c0901007387 */ /* 0x0009e80000100800 */
[----:B------:R-:W3:Y:S04]  /*6fca0*/  LDL.LU R15, [R1+0x1354] ;  /* 0x00135400010f7983 */ /* 0x000ee80000300800 */
[----:B------:R0:W-:Y:S04]  /*6fcb0*/  STL [R1+0x740], R5 ;  /* 0x0007400501007387 */ /* 0x0001e80000100800 */
[----:B------:R-:W-:Y:S04]  /*6fcc0*/  STL [R1+0x234], R7 ;  /* 0x0002340701007387 */ /* 0x000fe80000100800 */
[----:B------:R-:W3:Y:S04]  /*6fcd0*/  LDL.LU R24, [R1+0xb74] ;  /* 0x000b740001187983 */ /* 0x000ee80000300800 */
[----:B------:R-:W3:Y:S04]  /*6fce0*/  LDL.LU R16, [R1+0x1350] ;  /* 0x0013500001107983 */ /* 0x000ee80000300800 */
[----:B------:R-:W3:Y:S01]  /*6fcf0*/  LDL.LU R18, [R1+0xb68] ;  /* 0x000b680001127983 */ /* 0x000ee20000300800 */
[----:B------:R-:W-:-:S02]  /*6fd00*/  LOP3.LUT R6, R6, 0xffff, RZ, 0xc0, !PT ;  /* 0x0000ffff06067812 */ /* 0x000fc400078ec0ff */
[----:B------:R-:W-:-:S04]  /*6fd10*/  LOP3.LUT R10, R10, 0xffff, RZ, 0xc0, !PT ;  /* 0x0000ffff0a0a7812 */ /* 0x000fc800078ec0ff */
[----:B------:R-:W-:-:S05]  /*6fd20*/  PRMT R6, R6, 0x3340, R10 ;  /* 0x0000334006067816 */ /* 0x000fca000000000a */
[----:B------:R-:W-:Y:S01]  /*6fd30*/  STL [R1+0x1d0], R6 ;  /* 0x0001d00601007387 */ /* 0x000fe20000100800 */
[----:B----4-:R-:W-:Y:S01]  /*6fd40*/  LOP3.LUT R9, R3, 0xffff, RZ, 0xc0, !PT ;  /* 0x0000ffff03097812 */ /* 0x010fe200078ec0ff */
[----:B0-----:R-:W-:Y:S01]  /*6fd50*/  VIADD R5, R5, UR20 ;  /* 0x0000001405057c36 */ /* 0x001fe20008000000 */
[----:B------:R-:W0:Y:S04]  /*6fd60*/  LDCU UR20, c[0x0][0x3b8] ;  /* 0x00007700ff1477ac */ /* 0x000e280008000800 */
[----:B------:R4:W-:Y:S04]  /*6fd70*/  STL [R1+0x748], R5 ;  /* 0x0007480501007387 */ /* 0x0009e80000100800 */
[----:B------:R-:W3:Y:S01]  /*6fd80*/  LDL.LU R3, [R1+0x2004] ;  /* 0x0020040001037983 */ /* 0x000ee20000300800 */
        /* <DEDUP_REMOVED lines=8> */
[----:B------:R-:W-:-:S02]  /*6fe10*/  SHF.R.U32.HI R6, RZ, 0x8, R7 ;  /* 0x00000008ff067819 */ /* 0x000fc40000011607 */
[--C-:B------:R-:W-:Y:S01]  /*6fe20*/  PRMT R7, R7, 0x3340, R9.reuse ;  /* 0x0000334007077816 */ /* 0x100fe20000000009 */
[----:B------:R-:W-:Y:S01]  /*6fe30*/  STL [R1+0x3e4], R11 ;  /* 0x0003e40b01007387 */ /* 0x000fe20000100800 */
[----:B------:R-:W-:-:S03]  /*6fe40*/  SHF.R.U32.HI R9, RZ, 0x8, R9 ;  /* 0x00000008ff097819 */ /* 0x000fc60000011609 */
[----:B------:R2:W-:Y:S01]  /*6fe50*/  STL [R1+0x3e0], R7 ;  /* 0x0003e00701007387 */ /* 0x0005e20000100800 */
[----:B------:R-:W-:-:S03]  /*6fe60*/  LOP3.LUT R10, R10, 0xffff, RZ, 0xc0, !PT ;  /* 0x0000ffff0a0a7812 */ /* 0x000fc600078ec0ff */
[----:B------:R-:W3:Y:S01]  /*6fe70*/  LDL.LU R14, [R1+0x1144] ;  /* 0x00114400010e7983 */ /* 0x000ee20000300800 */
[----:B------:R-:W-:-:S03]  /*6fe80*/  LOP3.LUT R8, R8, 0xffff, RZ, 0xc0, !PT ;  /* 0x0000ffff08087812 */ /* 0x000fc600078ec0ff */
[----:B------:R-:W4:Y:S01]  /*6fe90*/  LDL.LU R27, [R1+0x980] ;  /* 0x00098000011b7983 */ /* 0x000f220000300800 */
[----:B------:R-:W-:Y:S02]  /*6fea0*/  LOP3.LUT R6, R6, 0xffff, RZ, 0xc0, !PT ;  /* 0x0000ffff06067812 */ /* 0x000fe400078ec0ff */
[----:B------:R-:W-:Y:S01]  /*6feb0*/  LOP3.LUT R9, R9, 0xffff, RZ, 0xc0, !PT ;  /* 0x0000ffff09097812 */ /* 0x000fe200078ec0ff */
[----:B------:R0:W-:Y:S01]  /*6fec0*/  STL [R1+0x770], R5 ;  /* 0x0007700501007387 */ /* 0x0001e20000100800 */
[----:B--2---:R-:W-:-:S03]  /*6fed0*/  PRMT R7, R10, 0x3340, R8 ;  /* 0x000033400a077816 */ /* 0x004fc60000000008 */
[----:B------:R-:W2:Y:S01]  /*6fee0*/  LDL.LU R23, [R1+0x1138] ;  /* 0x0011380001177983 */ /* 0x000ea20000300800 */
[----:B------:R-:W-:-:S03]  /*6fef0*/  PRMT R6, R6, 0x3340, R9 ;  /* 0x0000334006067816 */ /* 0x000fc60000000009 */
[----:B------:R-:W2:Y:S04]  /*6ff00*/  LDL.LU R17, [R1+0x978] ;  /* 0x0009780001117983 */ /* 0x000ea80000300800 */
[----:B------:R-:W-:Y:S04]  /*6ff10*/  STL [R1+0x1d4], R7 ;  /* 0x0001d40701007387 */ /* 0x000fe80000100800 */
[----:B------:R1:W-:Y:S01]  /*6ff20*/  STL [R1+0x1ec], R6 ;  /* 0x0001ec0601007387 */ /* 0x0003e20000100800 */
[----:B0-----:R-:W-:Y:S01]  /*6ff30*/  VIADD R5, R5, UR36 ;  /* 0x0000002405057c36 */ /* 0x001fe20008000000 */
[----:B------:R-:W0:Y:S04]  /*6ff40*/  LDCU UR36, c[0x0][0x3b8] ;  /* 0x00007700ff2477ac */ /* 0x000e280008000800 */
[----:B------:R0:W-:Y:S01]  /*6ff50*/  STL [R1+0x778], R5 ;  /* 0x0007780501007387 */ /* 0x0001e20000100800 */
[----:B-1----:R-:W-:-:S04]  /*6ff60*/  LOP3.LUT R6, R15, 0xffff, RZ, 0xc0, !PT ;  /* 0x0000ffff0f067812 */ /* 0x002fc800078ec0ff */
        /* <DEDUP_REMOVED lines=8> */
[----:B------:R-:W2:Y:S04]  /*6fff0*/  LDL.LU R24, [R1+0xf64] ;  /* 0x000f640001187983 */ /* 0x000ea80000300800 */
[----:B------:R-:W2:Y:S04]  /*70000*/  LDL.LU R16, [R1+0x794] ;  /* 0x0007940001107983 */ /* 0x000ea80000300800 */
[----:B------:R-:W-:Y:S04]  /*70010*/  STL [R1+0x388], R9 ;  /* 0x0003880901007387 */ /* 0x000fe80000100800 */
[----:B------:R-:W2:Y:S01]  /*70020*/  LDL.LU R18, [R1+0xf58] ;  /* 0x000f580001127983 */ /* 0x000ea20000300800 */
[----:B------:R-:W-:-:S02]  /*70030*/  SHF.R.U32.HI R7, RZ, 0x8, R7 ;  /* 0x00000008ff077819 */ /* 0x000fc40000011607 */
[----:B------:R-:W-:Y:S02]  /*70040*/  SHF.R.U32.HI R10, RZ, 0x8, R10 ;  /* 0x00000008ff0a7819 */ /* 0x000fe4000001160a */
[----:B------:R-:W-:Y:S02]  /*70050*/  LOP3.LUT R8, R8, 0xffff, RZ, 0xc0, !PT ;  /* 0x0000ffff08087812 */ /* 0x000fe400078ec0ff */
[----:B------:R-:W-:Y:S02]  /*70060*/  LOP3.LUT R7, R7, 0xffff, RZ, 0xc0, !PT ;  /* 0x0000ffff07077812 */ /* 0x000fe400078ec0ff */
[----:B------:R-:W-:Y:S02]  /*70070*/  LOP3.LUT R6, R6, 0xffff, RZ, 0xc0, !PT ;  /* 0x0000ffff06067812 */ /* 0x000fe400078ec0ff */
[----:B------:R-:W-:Y:S01]  /*70080*/  LOP3.LUT R10, R10, 0xffff, RZ, 0xc0, !PT ;  /* 0x0000ffff0a0a7812 */ /* 0x000fe200078ec0ff */
[----:B0-----:R-:W-:Y:S01]  /*70090*/  VIADD R5, R5, UR48 ;  /* 0x0000003005057c36 */ /* 0x001fe20008000000 */
[----:B------:R-:W-:-:S02]  /*700a0*/  PRMT R7, R8, 0x3340, R7 ;  /* 0x0000334008077816 */ /* 0x000fc40000000007 */
[----:B------:R-:W-:Y:S02]  /*700b0*/  PRMT R6, R6, 0x3340, R10 ;  /* 0x0000334006067816 */ /* 0x000fe4000000000a */
[----:B------:R0:W-:Y:S04]  /*700c0*/  STL [R1+0x77c], R5 ;  /* 0x00077c0501007387 */ /* 0x0001e80000100800 */
[----:B------:R-:W-:Y:S04]  /*700d0*/  STL [R1+0x1f0], R7 ;  /* 0x0001f00701007387 */ /* 0x000fe80000100800 */
[----:B------:R-:W-:Y:S01]  /*700e0*/  STL [R1+0x1f4], R6 ;  /* 0x0001f40601007387 */ /* 0x000fe20000100800 */
[----:B0-----:R-:W-:Y:S01]  /*700f0*/  VIADD R5, R5, UR52 ;  /* 0x0000003405057c36 */ /* 0x001fe20008000000 */
[----:B------:R-:W0:Y:S04]  /*70100*/  LDCU UR52, c[0x0][0x3b8] ;  /* 0x00007700ff3477ac */ /* 0x000e280008000800 */
[----:B------:R1:W-:Y:S02]  /*70110*/  STL [R1+0x780], R5 ;  /* 0x0007800501007387 */ /* 0x0003e40000100800 */
[----:B-1----:R-:W-:Y:S01]  /*70120*/  VIADD R5, R5, UR54 ;  /* 0x0000003605057c36 */ /* 0x002fe20008000000 */
[----:B------:R-:W1:Y:S01]  /*70130*/  LDCU UR54, c[0x0][0x3b8] ;  /* 0x00007700ff3677ac */ /* 0x000e620008000800 */
[----:B---3--:R-:W-:-:S02]  /*70140*/  LOP3.LUT R9, R14, 0xffff, RZ, 0xc0, !PT ;  /* 0x0000ffff0e097812 */ /* 0x008fc400078ec0ff */
[----:B----4-:R-:W-:Y:S02]  /*70150*/  LOP3.LUT R10, R27, 0xffff, RZ, 0xc0, !PT ;  /* 0x0000ffff1b0a7812 */ /* 0x010fe400078ec0ff */
[----:B------:R-:W-:Y:S02]  /*70160*/  SHF.R.U32.HI R8, RZ, 0x8, R9 ;  /* 0x00000008ff087819 */ /* 0x000fe40000011609 */
[--C-:B------:R-:W-:Y:S02]  /*70170*/  PRMT R11, R9, 0x3340, R10.reuse ;  /* 0x00003340090b7816 */ /* 0x100fe4000000000a */
[----:B--2---:R-:W-:Y:S02]  /*70180*/  LOP3.LUT R6, R23, 0xffff, RZ, 0xc0, !PT ;  /* 0x0000ffff17067812 */ /* 0x004fe400078ec0ff */
        /* <DEDUP_REMOVED lines=13> */
[----:B------:R2:W-:Y:S04]  /*70260*/  STL [R1+0x7a0], R5 ;  /* 0x0007a00501007387 */ /* 0x0005e80000100800 */
[----:B------:R-:W4:Y:S04]  /*70270*/  LDL.LU R17, [R1+0xd68] ;  /* 0x000d680001117983 */ /* 0x000f280000300800 */
[----:B------:R0:W-:Y:S01]  /*70280*/  STL [R1+0x1f8], R6 ;  /* 0x0001f80601007387 */ /* 0x0001e20000100800 */
[----:B--2---:R-:W-:Y:S01]  /*70290*/  VIADD R5, R5, UR56 ;  /* 0x0000003805057c36 */ /* 0x004fe20008000000 */
[----:B------:R-:W2:Y:S01]  /*702a0*/  LDCU UR56, c[0x0][0x3b8] ;  /* 0x00007700ff3877ac */ /* 0x000ea20008000800 */
[----:B0-----:R-:W-:-:S02]  /*702b0*/  PRMT R6, R9, 0x3340, R7 ;  /* 0x0000334009067816 */ /* 0x001fc40000000007 */
[----:B------:R-:W-:-:S03]  /*702c0*/  LOP3.LUT R7, R3, 0xffff, RZ, 0xc0, !PT ;  /* 0x0000ffff03077812 */ /* 0x000fc600078ec0ff */
[----:B------:R0:W-:Y:S04]  /*702d0*/  STL [R1+0x1fc], R6 ;  /* 0x0001fc0601007387 */ /* 0x0001e80000100800 */
[----:B------:R0:W-:Y:S04]  /*702e0*/  STL [R1+0x7d4], R5 ;  /* 0x0007d40501007387 */ /* 0x0001e80000100800 */
[----:B------:R-:W2:Y:S01]  /*702f0*/  LDL.LU R3, [R1+0x2000] ;  /* 0x0020000001037983 */ /* 0x000ea20000300800 */
[----:B------:R-:W-:Y:S02]  /*70300*/  LOP3.LUT R9, R24, 0xffff, RZ, 0xc0, !PT ;  /* 0x0000ffff18097812 */ /* 0x000fe400078ec0ff */
[----:B------:R-:W-:-:S02]  /*70310*/  LOP3.LUT R10, R16, 0xffff, RZ, 0xc0, !PT ;  /* 0x0000ffff100a7812 */ /* 0x000fc400078ec0ff */
[----:B------:R-:W-:Y:S02]  /*70320*/  SHF.R.U32.HI R8, RZ, 0x8, R9 ;  /* 0x00000008ff087819 */ /* 0x000fe40000011609 */
[----:B------:R-:W-:Y:S02]  /*70330*/  PRMT R11, R9, 0x3340, R10 ;  /* 0x00003340090b7816 */ /* 0x000fe4000000000a */
[----:B0-----:R-:W-:-:S04]  /*70340*/  LOP3.LUT R6, R18, 0xffff, RZ, 0xc0, !PT ;  /* 0x0000ffff12067812 */ /* 0x001fc800078ec0ff */
[----:B------:R-:W-:Y:S02]  /*70350*/  SHF.R.U32.HI R9, RZ, 0x8, R6 ;  /* 0x00000008ff097819 */ /* 0x000fe40000011606 */
[----:B------:R-:W-:Y:S01]  /*70360*/  PRMT R6, R6, 0x3340, R7 ;  /* 0x0000334006067816 */ /* 0x000fe20000000007 */
[----:B------:R-:W-:Y:S01]  /*70370*/  VIADD R5, R5, UR21 ;  /* 0x0000001505057c36 */ /* 0x000fe20008000000 */
[----:B------:R-:W-:Y:S04]  /*70380*/  STL [R1+0x340], R11 ;  /* 0x0003400b01007387 */ /* 0x000fe80000100800 */
[----:B------:R0:W-:Y:S04]  /*70390*/  STL [R1+0x2dc], R6 ;  /* 0x0002dc0601007387 */ /* 0x0001e80000100800 */
[----:B------:R-:W2:Y:S04]  /*703a0*/  LDL.LU R14, [R1+0x135c] ;  /* 0x00135c00010e7983 */ /* 0x000ea80000300800 */
[----:B------:R-:W2:Y:S04]  /*703b0*/  LDL.LU R27, [R1+0xb84] ;  /* 0x000b8400011b7983 */ /* 0x000ea80000300800 */
[----:B------:R0:W-:Y:S04]  /*703c0*/  STL [R1+0x7c0], R5 ;  /* 0x0007c00501007387 */ /* 0x0001e80000100800 */
[----:B------:R-:W2:Y:S04]  /*703d0*/  LDL.LU R16, [R1+0x1358] ;  /* 0x0013580001107983 */ /* 0x000ea80000300800 */
[----:B------:R-:W2:Y:S01]  /*703e0*/  LDL.LU R18, [R1+0xb78] ;  /* 0x000b780001127983 */ /* 0x000ea20000300800 */
[----:B------:R-:W-:-:S02]  /*703f0*/  SHF.R.U32.HI R10, RZ, 0x8, R10 ;  /* 0x00000008ff0a7819 */ /* 0x000fc4000001160a */
[----:B------:R-:W-:Y:S02]  /*70400*/  LOP3.LUT R8, R8, 0xffff, RZ, 0xc0, !PT ;  /* 0x0000ffff08087812 */ /* 0x000fe400078ec0ff */
[----:B------:R-:W-:Y:S02]  /*70410*/  LOP3.LUT R10, R10, 0xffff, RZ, 0xc0, !PT ;  /* 0x0000ffff0a0a7812 */ /* 0x000fe400078ec0ff */
[----:B------:R-:W-:Y:S02]  /*70420*/  SHF.R.U32.HI R7, RZ, 0x8, R7 ;  /* 0x00000008ff077819 */ /* 0x000fe40000011607 */
[----:B0-----:R-:W-:Y:S02]  /*70430*/  PRMT R6, R8, 0x3340, R10 ;  /* 0x0000334008067816 */ /* 0x001fe4000000000a */
[----:B------:R-:W-:Y:S02]  /*70440*/  LOP3.LUT R9, R9, 0xffff, RZ, 0xc0, !PT ;  /* 0x0000ffff09097812 */ /* 0x000fe400078ec0ff */
[----:B------:R-:W-:Y:S01]  /*70450*/  LOP3.LUT R7, R7, 0xffff, RZ, 0xc0, !PT ;  /* 0x0000ffff07077812 */ /* 0x000fe200078ec0ff */
[----:B------:R0:W-:Y:S01]  /*70460*/  STL [R1+0x18c], R6 ;  /* 0x00018c0601007387 */ /* 0x0001e20000100800 */
[----:B------:R-:W-:Y:S01]  /*70470*/  VIADD R5, R5, UR58 ;  /* 0x0000003a05057c36 */ /* 0x000fe20008000000 */
[----:B------:R-:W-:Y:S01]  /*70480*/  LOP3.LUT R10, R2, 0xffff, RZ, 0xc0, !PT ;  /* 0x0000ffff020a7812 */ /* 0x000fe200078ec0ff */
[----:B------:R-:W1:Y:S01]  /*70490*/  LDCU UR58, c[0x0][0x3b8] ;  /* 0x00007700ff3a77ac */ /* 0x000e620008000800 */
[----:B0-----:R-:W-:-:S02]  /*704a0*/  PRMT R6, R9, 0x3340, R7 ;  /* 0x0000334009067816 */ /* 0x001fc40000000007 */
[----:B------:R-:W-:-:S03]  /*704b0*/  LOP3.LUT R7, R28, 0xffff, RZ, 0xc0, !PT ;  /* 0x0000ffff1c077812 */ /* 0x000fc600078ec0ff */
[----:B------:R-:W-:Y:S04]  /*704c0*/  STL [R1+0x19c], R6 ;  /* 0x00019c0601007387 */ /* 0x000fe80000100800 */
[----:B------:R-:W2:Y:S04]  /*704d0*/  LDL.LU R28, [R1+0x1ffc] ;  /* 0x001ffc00011c7983 */ /* 0x000ea80000300800 */
[----:B------:R0:W-:Y:S04]  /*704e0*/  STL [R1+0x7c4], R5 ;  /* 0x0007c40501007387 */ /* 0x0001e80000100800 */
[----:B------:R-:W2:Y:S01]  /*704f0*/  LDL.LU R2, [R1+0x1ff8] ;  /* 0x001ff80001027983 */ /* 0x000ea20000300800 */
[----:B0-----:R-:W-:Y:S01]  /*70500*/  VIADD R5, R5, UR34 ;  /* 0x0000002205057c36 */ /* 0x001fe20008000000 */
[----:B------:R-:W0:Y:S01]  /*70510*/  LDCU UR34, c[0x0][0x3b8] ;  /* 0x00007700ff2277ac */ /* 0x000e220008000800 */
[----:B---3--:R-:W-:-:S04]  /*70520*/  LOP3.LUT R6, R23, 0xffff, RZ, 0xc0, !PT ;  /* 0x0000ffff17067812 */ /* 0x008fc800078ec0ff */
[--C-:B------:R-:W-:Y:S02]  /*70530*/  PRMT R11, R6, 0x3340, R7.reuse ;  /* 0x00003340060b7816 */ /* 0x100fe40000000007 */
[----:B------:R-:W-:Y:S02]  /*70540*/  SHF.R.U32.HI R8, RZ, 0x8, R6 ;  /* 0x00000008ff087819 */ /* 0x000fe40000011606 */
[----:B----4-:R-:W-:Y:S02]  /*70550*/  LOP3.LUT R9, R17, 0xffff, RZ, 0xc0, !PT ;  /* 0x0000ffff11097812 */ /* 0x010fe400078ec0ff */
[----:B------:R-:W-:Y:S02]  /*70560*/  SHF.R.U32.HI R7, RZ, 0x8, R7 ;  /* 0x00000008ff077819 */ /* 0x000fe40000011607 */
[----:B------:R-:W-:Y:S02]  /*70570*/  SHF.R.U32.HI R6, RZ, 0x8, R9 ;  /* 0x00000008ff067819 */ /* 0x000fe40000011609 */
[--C-:B------:R-:W-:Y:S01]  /*70580*/  PRMT R9, R9, 0x3340, R10.reuse ;  /* 0x0000334009097816 */ /* 0x100fe2000000000a */
[----:B------:R-:W-:Y:S01]  /*70590*/  STL [R1+0x2cc], R11 ;  /* 0x0002cc0b01007387 */ /* 0x000fe20000100800 */
[----:B------:R-:W-:-:S02]  /*705a0*/  SHF.R.U32.HI R10, RZ, 0x8, R10 ;  /* 0x00000008ff0a7819 */ /* 0x000fc4000001160a */
[----:B------:R-:W-:Y:S01]  /*705b0*/  LOP3.LUT R8, R8, 0xffff, RZ, 0xc0, !PT ;  /* 0x0000ffff08087812 */ /* 0x000fe200078ec0ff */
[----:B------:R-:W3:Y:S01]  /*705c0*/  LDL.LU R24, [R1+0x1154] ;  /* 0x0011540001187983 */ /* 0x000ee20000300800 */
[----:B------:R-:W-:Y:S02]  /*705d0*/  LOP3.LUT R7, R7, 0xffff, RZ, 0xc0, !PT ;  /* 0x0000ffff07077812 */ /* 0x000fe400078ec0ff */
[----:B------:R-:W-:Y:S01]  /*705e0*/  LOP3.LUT R6, R6, 0xffff, RZ, 0xc0, !PT ;  /* 0x0000ffff06067812 */ /* 0x000fe200078ec0ff */
[----:B------:R-:W4:Y:S01]  /*705f0*/  LDL.LU R23, [R1+0x984] ;  /* 0x0009840001177983 */ /* 0x000f220000300800 */
[----:B------:R-:W-:-:S03]  /*70600*/  LOP3.LUT R10, R10, 0xffff, RZ, 0xc0, !PT ;  /* 0x0000ffff0a0a7812 */ /* 0x000fc600078ec0ff */
[----:B------:R-:W-:Y:S01]  /*70610*/  STL [R1+0x2bc], R9 ;  /* 0x0002bc0901007387 */ /* 0x000fe20000100800 */
[----:B------:R-:W-:-:S03]  /*70620*/  PRMT R7, R8, 0x3340, R7 ;  /* 0x0000334008077816 */ /* 0x000fc60000000007 */
[----:B------:R-:W4:Y:S01]  /*70630*/  LDL.LU R17, [R1+0xf74] ;  /* 0x000f740001117983 */ /* 0x000f220000300800 */
[----:B------:R-:W-:-:S03]  /*70640*/  PRMT R6, R6, 0x3340, R10 ;  /* 0x0000334006067816 */ /* 0x000fc6000000000a */
[----:B------:R0:W-:Y:S04]  /*70650*/  STL [R1+0x7b8], R5 ;  /* 0x0007b80501007387 */ /* 0x0001e80000100800 */
[----:B------:R-:W-:Y:S04]  /*70660*/  STL [R1+0x1a8], R7 ;  /* 0x0001a80701007387 */ /* 0x000fe80000100800 */
[----:B------:R-:W-:Y:S01]  /*70670*/  STL [R1+0x1b4], R6 ;  /* 0x0001b40601007387 */ /* 0x000fe20000100800 */
[----:B0-----:R-:W-:Y:S01]  /*70680*/  VIADD R5, R5, UR57 ;  /* 0x0000003905057c36 */ /* 0x001fe20008000000 */
[----:B------:R-:W0:Y:S04]  /*70690*/  LDCU UR57, c[0x0][0x3b8] ;  /* 0x00007700ff3977ac */ /* 0x000e280008000800 */
[----:B------:R1:W-:Y:S02]  /*706a0*/  STL [R1+0x7bc], R5 ;  /* 0x0007bc0501007387 */ /* 0x0003e40000100800 */
[----:B-1----:R-:W-:Y:S01]  /*706b0*/  VIADD R5, R5, UR49 ;  /* 0x0000003105057c36 */ /* 0x002fe20008000000 */
[----:B------:R-:W1:Y:S01]  /*706c0*/  LDCU.64 UR48, c[0x0][0x398] ;  /* 0x00007300ff3077ac */ /* 0x000e620008000a00 */
[----:B--2---:R-:W-:-:S02]  /*706d0*/  LOP3.LUT R6, R14, 0xffff, RZ, 0xc0, !PT ;  /* 0x0000ffff0e067812 */ /* 0x004fc400078ec0ff */
[----:B------:R-:W-:Y:S02]  /*706e0*/  LOP3.LUT R7, R27, 0xffff, RZ, 0xc0, !PT ;  /* 0x0000ffff1b077812 */ /* 0x000fe400078ec0ff */
[----:B------:R-:W-:Y:S02]  /*706f0*/  SHF.R.U32.HI R8, RZ, 0x8, R6 ;  /* 0x00000008ff087819 */ /* 0x000fe40000011606 */
[----:B------:R-:W-:Y:S02]  /*70700*/  PRMT R11, R6, 0x3340, R7 ;  /* 0x00003340060b7816 */ /* 0x000fe40000000007 */
[----:B------:R-:W-:Y:S02]  /*70710*/  LOP3.LUT R9, R16, 0xffff, RZ, 0xc0, !PT ;  /* 0x0000ffff10097812 */ /* 0x000fe400078ec0ff */
[----:B------:R-:W-:Y:S02]  /*70720*/  LOP3.LUT R10, R18, 0xffff, RZ, 0xc0, !PT ;  /* 0x0000ffff120a7812 */ /* 0x000fe400078ec0ff */
[----:B------:R-:W-:-:S02]  /*70730*/  SHF.R.U32.HI R6, RZ, 0x8, R9 ;  /* 0x00000008ff067819 */ /* 0x000fc40000011609 */
[----:B------:R-:W-:Y:S01]  /*70740*/  PRMT R9, R9, 0x3340, R10 ;  /* 0x0000334009097816 */ /* 0x000fe2000000000a */
[----:B------:R-:W-:Y:S04]  /*70750*/  STL [R1+0x2b8], R11 ;  /* 0x0002b80b01007387 */ /* 0x000fe80000100800 */
[----:B------:R-:W-:Y:S04]  /*70760*/  STL [R1+0x2b4], R9 ;  /* 0x0002b40901007387 */ /* 0x000fe80000100800 */
[----:B------:R-:W2:Y:S04]  /*70770*/  LDL.LU R16, [R1+0xf68] ;  /* 0x000f680001107983 */ /* 0x000ea80000300800 */
[----:B------:R0:W-:Y:S04]  /*70780*/  STL [R1+0x7b0], R5 ;  /* 0x0007b00501007387 */ /* 0x0001e80000100800 */
[----:B------:R-:W2:Y:S01]  /*70790*/  LDL.LU R18, [R1+0xd84] ;  /* 0x000d840001127983 */ /* 0x000ea20000300800 */
        /* <DEDUP_REMOVED lines=9> */
[----:B------:R-:W-:-:S03]  /*70830*/  LOP3.LUT R10, R28, 0xffff, RZ, 0xc0, !PT ;  /* 0x0000ffff1c0a7812 */ /* 0x000fc600078ec0ff */
[----:B------:R-:W-:Y:S01]  /*70840*/  STL [R1+0x1c8], R6 ;  /* 0x0001c80601007387 */ /* 0x000fe20000100800 */
[----:B0-----:R-:W-:Y:S01]  /*70850*/  VIADD R5, R5, UR44 ;  /* 0x0000002c05057c36 */ /* 0x001fe20008000000 */
[----:B------:R-:W0:Y:S04]  /*70860*/  LDCU UR44, c[0x0][0x3b8] ;  /* 0x00007700ff2c77ac */ /* 0x000e280008000800 */
[----:B------:R1:W-:Y:S04]  /*70870*/  STL [R1+0x7b4], R5 ;  /* 0x0007b40501007387 */ /* 0x0003e80000100800 */
[----:B------:R-:W2:Y:S01]  /*70880*/  LDL.LU R28, [R1+0x1ff4] ;  /* 0x001ff400011c7983 */ /* 0x000ea20000300800 */
[----:B-1----:R-:W-:Y:S01]  /*70890*/  VIADD R5, R5, UR33 ;  /* 0x0000002105057c36 */ /* 0x002fe20008000000 */
[----:B------:R-:W1:Y:S01]  /*708a0*/  LDCU UR33, c[0x0][0x3b8] ;  /* 0x00007700ff2177ac */ /* 0x000e620008000800 */
[----:B---3--:R-:W-:-:S02]  /*708b0*/  LOP3.LUT R6, R24, 0xffff, RZ, 0xc0, !PT ;  /* 0x0000ffff18067812 */ /* 0x008fc400078ec0ff */
[----:B----4-:R-:W-:Y:S02]  /*708c0*/  LOP3.LUT R7, R23, 0xffff, RZ, 0xc0, !PT ;  /* 0x0000ffff17077812 */ /* 0x010fe400078ec0ff */
[----:B------:R-:W-:Y:S02]  /*708d0*/  SHF.R.U32.HI R8, RZ, 0x8, R6 ;  /* 0x00000008ff087819 */ /* 0x000fe40000011606 */
[----:B------:R-:W-:Y:S02]  /*708e0*/  PRMT R11, R6, 0x3340, R7 ;  /* 0x00003340060b7816 */ /* 0x000fe40000000007 */
[----:B------:R-:W-:-:S04]  /*708f0*/  LOP3.LUT R9, R17, 0xffff, RZ, 0xc0, !PT ;  /* 0x0000ffff11097812 */ /* 0x000fc800078ec0ff */
[----:B------:R-:W-:Y:S02]  /*70900*/  SHF.R.U32.HI R6, RZ, 0x8, R9 ;  /* 0x00000008ff067819 */ /* 0x000fe40000011609 */
[--C-:B------:R-:W-:Y:S02]  /*70910*/  PRMT R9, R9, 0x3340, R10.reuse ;  /* 0x0000334009097816 */ /* 0x100fe4000000000a */
[----:B------:R-:W-:Y:S01]  /*70920*/  SHF.R.U32.HI R7, RZ, 0x8, R7 ;  /* 0x00000008ff077819 */ /* 0x000fe20000011607 */
[----:B------:R-:W-:Y:S01]  /*70930*/  STL [R1+0x2b0], R11 ;  /* 0x0002b00b01007387 */ /* 0x000fe20000100800 */
[----:B------:R-:W-:Y:S02]  /*70940*/  SHF.R.U32.HI R10, RZ, 0x8, R10 ;  /* 0x00000008ff0a7819 */ /* 0x000fe4000001160a */
[----:B------:R-:W-:Y:S01]  /*70950*/  LOP3.LUT R8, R8, 0xffff, RZ, 0xc0, !PT ;  /* 0x0000ffff08087812 */ /* 0x000fe200078ec0ff */
[----:B------:R-:W-:Y:S01]  /*70960*/  STL [R1+0x270], R9 ;  /* 0x0002700901007387 */ /* 0x000fe20000100800 */
[----:B------:R-:W-:-:S02]  /*70970*/  LOP3.LUT R7, R7, 0xffff, RZ, 0xc0, !PT ;  /* 0x0000ffff07077812 */ /* 0x000fc400078ec0ff */
[----:B------:R-:W-:Y:S01]  /*70980*/  LOP3.LUT R6, R6, 0xffff, RZ, 0xc0, !PT ;  /* 0x0000ffff06067812 */ /* 0x000fe200078ec0ff */
[----:B------:R-:W3:Y:S01]  /*70990*/  LDL.LU R27, [R1+0x1368] ;  /* 0x00136800011b7983 */ /* 0x000ee20000300800 */
[----:B------:R-:W-:-:S03]  /*709a0*/  LOP3.LUT R10, R10, 0xffff, RZ, 0xc0, !PT ;  /* 0x0000ffff0a0a7812 */ /* 0x000fc600078ec0ff */
[----:B------:R-:W4:Y:S01]  /*709b0*/  LDL.LU R24, [R1+0xb94] ;  /* 0x000b940001187983 */ /* 0x000f220000300800 */
[----:B------:R-:W-:-:S03]  /*709c0*/  PRMT R7, R8, 0x3340, R7 ;  /* 0x0000334008077816 */ /* 0x000fc60000000007 */
[----:B------:R-:W4:Y:S01]  /*709d0*/  LDL.LU R23, [R1+0x1364] ;  /* 0x0013640001177983 */ /* 0x000f220000300800 */
[----:B------:R-:W-:-:S03]  /*709e0*/  PRMT R6, R6, 0x3340, R10 ;  /* 0x0000334006067816 */ /* 0x000fc6000000000a */
[----:B------:R0:W-:Y:S04]  /*709f0*/  STL [R1+0x7a4], R5 ;  /* 0x0007a40501007387 */ /* 0x0001e80000100800 */
[----:B------:R-:W4:Y:S04]  /*70a00*/  LDL.LU R17, [R1+0xb88] ;  /* 0x000b880001117983 */ /* 0x000f280000300800 */
[----:B------:R1:W-:Y:S01]  /*70a10*/  STL [R1+0x1cc], R7 ;  /* 0x0001cc0701007387 */ /* 0x0003e20000100800 */
[----:B------:R-:W-:-:S03]  /*70a20*/  LOP3.LUT R10, R0, 0xffff, RZ, 0xc0, !PT ;  /* 0x0000ffff000a7812 */ /* 0x000fc600078ec0ff */
[----:B------:R2:W-:Y:S01]  /*70a30*/  STL [R1+0x164], R6 ;  /* 0x0001640601007387 */ /* 0x0005e20000100800 */
[----:B0-----:R-:W-:Y:S01]  /*70a40*/  VIADD R5, R5, UR60 ;  /* 0x0000003c05057c36 */ /* 0x001fe20008000000 */
[----:B------:R-:W0:Y:S01]  /*70a50*/  LDCU UR60, c[0x0][0x3b8] ;  /* 0x00007700ff3c77ac */ /* 0x000e220008000800 */
[----:B-1----:R-:W-:Y:S02]  /*70a60*/  LOP3.LUT R7, R3, 0xffff, RZ, 0xc0, !PT ;  /* 0x0000ffff03077812 */ /* 0x002fe400078ec0ff */
[----:B------:R-:W4:Y:S04]  /*70a70*/  LDL.LU R3, [R1+0x1ff0] ;  /* 0x001ff00001037983 */ /* 0x000f280000300800 */
[----:B------:R1:W-:Y:S04]  /*70a80*/  STL [R1+0x7a8], R5 ;  /* 0x0007a80501007387 */ /* 0x0003e80000100800 */
[----:B------:R-:W4:Y:S01]  /*70a90*/  LDL.LU R0, [R1+0x1fec] ;  /* 0x001fec0001007983 */ /* 0x000f220000300800 */
[----:B--2---:R-:W-:-:S04]  /*70aa0*/  LOP3.LUT R6, R16, 0xffff, RZ, 0xc0, !PT ;  /* 0x0000ffff10067812 */ /* 0x004fc800078ec0ff */
[----:B------:R-:W-:Y:S02]  /*70ab0*/  SHF.R.U32.HI R8, RZ, 0x8, R6 ;  /* 0x00000008ff087819 */ /* 0x000fe40000011606 */
[----:B------:R-:W-:Y:S02]  /*70ac0*/  LOP3.LUT R9, R18, 0xffff, RZ, 0xc0, !PT ;  /* 0x0000ffff12097812 */ /* 0x000fe400078ec0ff */
[----:B------:R-:W-:Y:S02]  /*70ad0*/  PRMT R11, R6, 0x3340, R7 ;  /* 0x00003340060b7816 */ /* 0x000fe40000000007 */
[----:B------:R-:W-:Y:S02]  /*70ae0*/  SHF.R.U32.HI R6, RZ, 0x8, R9 ;  /* 0x00000008ff067819 */ /* 0x000fe40000011609 */
[----:B------:R-:W-:Y:S01]  /*70af0*/  PRMT R9, R9, 0x3340, R10 ;  /* 0x0000334009097816 */ /* 0x000fe2000000000a */
[----:B------:R-:W-:Y:S04]  /*70b00*/  STL [R1+0x25c], R11 ;  /* 0x00025c0b01007387 */ /* 0x000fe80000100800 */
        /* <DEDUP_REMOVED lines=9> */
[----:B-1----:R-:W-:Y:S01]  /*70ba0*/  VIADD R5, R5, UR46 ;  /* 0x0000002e05057c36 */ /* 0x002fe20008000000 */
[----:B------:R-:W-:Y:S01]  /*70bb0*/  PRMT R7, R8, 0x3340, R7 ;  /* 0x0000334008077816 */ /* 0x000fe20000000007 */
[----:B------:R-:W1:Y:S01]  /*70bc0*/  LDCU UR46, c[0x0][0x3b8] ;  /* 0x00007700ff2e77ac */ /* 0x000e620008000800 */
[----:B------:R-:W-:-:S02]  /*70bd0*/  PRMT R6, R6, 0x3340, R10 ;  /* 0x0000334006067816 */ /* 0x000fc4000000000a */
[----:B------:R0:W-:Y:S04]  /*70be0*/  STL [R1+0x7ac], R5 ;  /* 0x0007ac0501007387 */ /* 0x0001e80000100800 */
[----:B------:R-:W-:Y:S04]  /*70bf0*/  STL [R1+0x168], R7 ;  /* 0x0001680701007387 */ /* 0x000fe80000100800 */
[----:B------:R-:W-:Y:S01]  /*70c00*/  STL [R1+0x16c], R6 ;  /* 0x00016c0601007387 */ /* 0x000fe20000100800 */
[----:B0-----:R-:W-:Y:S01]  /*70c10*/  VIADD R5, R5, UR43 ;  /* 0x0000002b05057c36 */ /* 0x001fe20008000000 */
[----:B------:R-:W0:Y:S04]  /*70c20*/  LDCU UR43, c[0x0][0x3b8] ;  /* 0x00007700ff2b77ac */ /* 0x000e280008000800 */
[----:B------:R1:W-:Y:S02]  /*70c30*/  STL [R1+0x7d0], R5 ;  /* 0x0007d00501007387 */ /* 0x0003e40000100800 */
[----:B-1----:R-:W-:Y:S01]  /*70c40*/  VIADD R5, R5, UR10 ;  /* 0x0000000a05057c36 */ /* 0x002fe20008000000 */
[----:B---3--:R-:W-:-:S02]  /*70c50*/  LOP3.LUT R6, R27, 0xffff, RZ, 0xc0, !PT ;  /* 0x0000ffff1b067812 */ /* 0x008fc400078ec0ff */
[----:B----4-:R-:W-:Y:S02]  /*70c60*/  LOP3.LUT R7, R24, 0xffff, RZ, 0xc0, !PT ;  /* 0x0000ffff18077812 */ /* 0x010fe400078ec0ff */
[----:B------:R-:W-:Y:S02]  /*70c70*/  LOP3.LUT R9, R23, 0xffff, RZ, 0xc0, !PT ;  /* 0x0000ffff17097812 */ /* 0x000fe400078ec0ff */
[----:B------:R-:W-:Y:S02]  /*70c80*/  SHF.R.U32.HI R8, RZ, 0x8, R6 ;  /* 0x00000008ff087819 */ /* 0x000fe40000011606 */
[----:B------:R-:W-:Y:S02]  /*70c90*/  PRMT R11, R6, 0x3340, R7 ;  /* 0x00003340060b7816 */ /* 0x000fe40000000007 */
[----:B------:R-:W-:Y:S02]  /*70ca0*/  LOP3.LUT R10, R17, 0xffff, RZ, 0xc0, !PT ;  /* 0x0000ffff110a7812 */ /* 0x000fe400078ec0ff */
[----:B------:R-:W-:-:S02]  /*70cb0*/  SHF.R.U32.HI R6, RZ, 0x8, R9 ;  /* 0x00000008ff067819 */ /* 0x000fc40000011609 */
[----:B------:R-:W-:Y:S02]  /*70cc0*/  SHF.R.U32.HI R7, RZ, 0x8, R7 ;  /* 0x00000008ff077819 */ /* 0x000fe40000011607 */
[--C-:B------:R-:W-:Y:S02]  /*70cd0*/  PRMT R9, R9, 0x3340, R10.reuse ;  /* 0x0000334009097816 */ /* 0x100fe4000000000a */
[----:B------:R-:W-:Y:S02]  /*70ce0*/  SHF.R.U32.HI R10, RZ, 0x8, R10 ;  /* 0x00000008ff0a7819 */ /* 0x000fe4000001160a */
[----:B------:R-:W-:Y:S02]  /*70cf0*/  LOP3.LUT R8, R8, 0xffff, RZ, 0xc0, !PT ;  /* 0x0000ffff08087812 */ /* 0x000fe400078ec0ff */
[----:B------:R-:W-:Y:S02]  /*70d00*/  LOP3.LUT R7, R7, 0xffff, RZ, 0xc0, !PT ;  /* 0x0000ffff07077812 */ /* 0x000fe400078ec0ff */
[----:B------:R-:W-:-:S02]  /*70d10*/  LOP3.LUT R6, R6, 0xffff, RZ, 0xc0, !PT ;  /* 0x0000ffff06067812 */ /* 0x000fc400078ec0ff */
[----:B------:R-:W-:Y:S01]  /*70d20*/  LOP3.LUT R10, R10, 0xffff, RZ, 0xc0, !PT ;  /* 0x0000ffff0a0a7812 */ /* 0x000fe200078ec0ff */
[----:B------:R-:W-:Y:S01]  /*70d30*/  STL [R1+0x250], R11 ;  /* 0x0002500b01007387 */ /* 0x000fe20000100800 */
[----:B------:R-:W-:Y:S02]  /*70d40*/  PRMT R7, R8, 0x3340, R7 ;  /* 0x0000334008077816 */ /* 0x000fe40000000007 */
[----:B------:R-:W-:Y:S01]  /*70d50*/  PRMT R6, R6, 0x3340, R10 ;  /* 0x0000334006067816 */ /* 0x000fe2000000000a */
[----:B------:R-:W3:Y:S04]  /*70d60*/  LDL.LU R23, [R1+0xf84] ;  /* 0x000f840001177983 */ /* 0x000ee80000300800 */
[----:B------:R-:W4:Y:S01]  /*70d70*/  LDL.LU R17, [R1+0xf78] ;  /* 0x000f780001117983 */ /* 0x000f220000300800 */
[----:B------:R-:W-:-:S03]  /*70d80*/  LOP3.LUT R10, R0, 0xffff, RZ, 0xc0, !PT ;  /* 0x0000ffff000a7812 */ /* 0x000fc600078ec0ff */
[----:B------:R-:W-:Y:S04]  /*70d90*/  STL [R1+0x24c], R9 ;  /* 0x00024c0901007387 */ /* 0x000fe80000100800 */
[----:B------:R1:W-:Y:S04]  /*70da0*/  STL [R1+0x7e4], R5 ;  /* 0x0007e40501007387 */ /* 0x0003e80000100800 */
[----:B------:R0:W-:Y:S04]  /*70db0*/  STL [R1+0x170], R7 ;  /* 0x0001700701007387 */ /* 0x0001e80000100800 */
[----:B------:R2:W-:Y:S01]  /*70dc0*/  STL [R1+0x174], R6 ;  /* 0x0001740601007387 */ /* 0x0005e20000100800 */
[----:B-1----:R-:W-:-:S03]  /*70dd0*/  VIADD R5, R5, UR15 ;  /* 0x0000000f05057c36 */ /* 0x002fc60008000000 */
[----:B------:R-:W4:Y:S01]  /*70de0*/  LDL.LU R0, [R1+0x1fe8] ;  /* 0x001fe80001007983 */ /* 0x000f220000300800 */
[----:B0-----:R-:W-:Y:S02]  /*70df0*/  LOP3.LUT R7, R3, 0xffff, RZ, 0xc0, !PT ;  /* 0x0000ffff03077812 */ /* 0x001fe400078ec0ff */
[----:B--2---:R-:W-:-:S04]  /*70e00*/  LOP3.LUT R9, R16, 0xffff, RZ, 0xc0, !PT ;  /* 0x0000ffff10097812 */ /* 0x004fc800078ec0ff */
[----:B------:R-:W-:Y:S02]  /*70e10*/  SHF.R.U32.HI R8, RZ, 0x8, R9 ;  /* 0x00000008ff087819 */ /* 0x000fe40000011609 */
[----:B------:R-:W-:Y:S02]  /*70e20*/  LOP3.LUT R6, R18, 0xffff, RZ, 0xc0, !PT ;  /* 0x0000ffff12067812 */ /* 0x000fe400078ec0ff */
[----:B------:R-:W-:Y:S02]  /*70e30*/  PRMT R11, R9, 0x3340, R10 ;  /* 0x00003340090b7816 */ /* 0x000fe4000000000a */
[----:B------:R-:W-:Y:S02]  /*70e40*/  SHF.R.U32.HI R9, RZ, 0x8, R6 ;  /* 0x00000008ff097819 */ /* 0x000fe40000011606 */
[----:B------:R-:W-:Y:S02]  /*70e50*/  SHF.R.U32.HI R10, RZ, 0x8, R10 ;  /* 0x00000008ff0a7819 */ /* 0x000fe4000001160a */
[----:B------:R-:W-:-:S02]  /*70e60*/  PRMT R6, R6, 0x3340, R7 ;  /* 0x0000334006067816 */ /* 0x000fc40000000007 */
[----:B------:R-:W-:Y:S01]  /*70e70*/  SHF.R.U32.HI R7, RZ, 0x8, R7 ;  /* 0x00000008ff077819 */ /* 0x000fe20000011607 */
[----:B------:R0:W-:Y:S01]  /*70e80*/  STL [R1+0x7f4], R5 ;  /* 0x0007f40501007387 */ /* 0x0001e20000100800 */
[----:B------:R-:W-:Y:S02]  /*70e90*/  LOP3.LUT R8, R8, 0xffff, RZ, 0xc0, !PT ;  /* 0x0000ffff08087812 */ /* 0x000fe400078ec0ff */
[----:B------:R-:W-:Y:S01]  /*70ea0*/  LOP3.LUT R10, R10, 0xffff, RZ, 0xc0, !PT ;  /* 0x0000ffff0a0a7812 */ /* 0x000fe200078ec0ff */
[----:B------:R-:W2:Y:S01]  /*70eb0*/  LDL.LU R3, [R1+0x1fe4] ;  /* 0x001fe40001037983 */ /* 0x000ea20000300800 */
[----:B------:R-:W-:Y:S02]  /*70ec0*/  LOP3.LUT R9, R9, 0xffff, RZ, 0xc0, !PT ;  /* 0x0000ffff09097812 */ /* 0x000fe400078ec0ff */
[----:B------:R-:W-:Y:S01]  /*70ed0*/  LOP3.LUT R7, R7, 0xffff, RZ, 0xc0, !PT ;  /* 0x0000ffff07077812 */ /* 0x000fe200078ec0ff */
[----:B------:R-:W-:Y:S01]  /*70ee0*/  STL [R1+0x23c], R11 ;  /* 0x00023c0b01007387 */ /* 0x000fe20000100800 */
[----:B0-----:R-:W-:Y:S01]  /*70ef0*/  VIADD R5, R5, UR6 ;  /* 0x0000000605057c36 */ /* 0x001fe20008000000 */
[----:B------:R-:W-:-:S02]  /*70f00*/  PRMT R8, R8, 0x3340, R10 ;  /* 0x0000334008087816 */ /* 0x000fc4000000000a */
[----:B------:R-:W2:Y:S04]  /*70f10*/  LDL.LU R18, [R1+0xd94] ;  /* 0x000d940001127983 */ /* 0x000ea80000300800 */
[----:B------:R0:W-:Y:S04]  /*70f20*/  STL [R1+0x238], R6 ;  /* 0x0002380601007387 */ /* 0x0001e80000100800 */
[----:B------:R1:W-:Y:S01]  /*70f30*/  STL [R1+0x7cc], R5 ;  /* 0x0007cc0501007387 */ /* 0x0003e20000100800 */
[----:B------:R-:W-:Y:S02]  /*70f40*/  LOP3.LUT R10, R28, 0xffff, RZ, 0xc0, !PT ;  /* 0x0000ffff1c0a7812 */ /* 0x000fe400078ec0ff */
[----:B0-----:R-:W-:Y:S01]  /*70f50*/  PRMT R6, R9, 0x3340, R7 ;  /* 0x0000334009067816 */ /* 0x001fe20000000007 */
[----:B------:R-:W-:Y:S01]  /*70f60*/  STL [R1+0x178], R8 ;  /* 0x0001780801007387 */ /* 0x000fe20000100800 */
[----:B-1----:R-:W-:-:S03]  /*70f70*/  VIADD R5, R5, UR19 ;  /* 0x0000001305057c36 */ /* 0x002fc60008000000 */
[----:B------:R-:W-:Y:S01]  /*70f80*/  STL [R1+0x188], R6 ;  /* 0x0001880601007387 */ /* 0x000fe20000100800 */
[----:B------:R-:W-:-:S03]  /*70f90*/  LOP3.LUT R7, R2, 0xffff, RZ, 0xc0, !PT ;  /* 0x0000ffff02077812 */ /* 0x000fc600078ec0ff */
[----:B------:R-:W2:Y:S04]  /*70fa0*/  LDL.LU R28, [R1+0x1fe0] ;  /* 0x001fe000011c7983 */ /* 0x000ea80000300800 */
[----:B------:R0:W-:Y:S04]  /*70fb0*/  STL [R1+0x814], R5 ;  /* 0x0008140501007387 */ /* 0x0001e80000100800 */
[----:B------:R-:W2:Y:S01]  /*70fc0*/  LDL.LU R2, [R1+0x1fdc] ;  /* 0x001fdc0001027983 */ /* 0x000ea20000300800 */
[----:B0-----:R-:W-:Y:S01]  /*70fd0*/  VIADD R5, R5, UR11 ;  /* 0x0000000b05057c36 */ /* 0x001fe20008000000 */
[----:B------:R-:W0:Y:S01]  /*70fe0*/  LDCU.64 UR10, c[0x0][0x398] ;  /* 0x00007300ff0a77ac */ /* 0x000e220008000a00 */
[----:B---3--:R-:W-:-:S02]  /*70ff0*/  LOP3.LUT R9, R23, 0xffff, RZ, 0xc0, !PT ;  /* 0x0000ffff17097812 */ /* 0x008fc400078ec0ff */
[----:B----4-:R-:W-:Y:S02]  /*71000*/  LOP3.LUT R6, R17, 0xffff, RZ, 0xc0, !PT ;  /* 0x0000ffff11067812 */ /* 0x010fe400078ec0ff */
[----:B------:R-:W-:Y:S02]  /*71010*/  SHF.R.U32.HI R8, RZ, 0x8, R9 ;  /* 0x00000008ff087819 */ /* 0x000fe40000011609 */
[----:B------:R-:W-:Y:S02]  /*71020*/  PRMT R11, R9, 0x3340, R10 ;  /* 0x00003340090b7816 */ /* 0x000fe4000000000a */
[----:B------:R-:W-:Y:S02]  /*71030*/  SHF.R.U32.HI R9, RZ, 0x8, R6 ;  /* 0x00000008ff097819 */ /* 0x000fe40000011606 */
[----:B------:R-:W-:Y:S02]  /*71040*/  SHF.R.U32.HI R10, RZ, 0x8, R10 ;  /* 0x00000008ff0a7819 */ /* 0x000fe4000001160a */
[----:B------:R-:W-:-:S02]  /*71050*/  PRMT R6, R6, 0x3340, R7 ;  /* 0x0000334006067816 */ /* 0x000fc40000000007 */
[----:B------:R-:W-:Y:S02]  /*71060*/  SHF.R.U32.HI R7, RZ, 0x8, R7 ;  /* 0x00000008ff077819 */ /* 0x000fe40000011607 */
[----:B------:R-:W-:Y:S02]  /*71070*/  LOP3.LUT R8, R8, 0xffff, RZ, 0xc0, !PT ;  /* 0x0000ffff08087812 */ /* 0x000fe400078ec0ff */
[----:B------:R-:W-:Y:S01]  /*71080*/  LOP3.LUT R10, R10, 0xffff, RZ, 0xc0, !PT ;  /* 0x0000ffff0a0a7812 */ /* 0x000fe200078ec0ff */
[----:B------:R-:W-:Y:S01]  /*71090*/  STL [R1+0x218], R11 ;  /* 0x0002180b01007387 */ /* 0x000fe20000100800 */
[----:B------:R-:W-:Y:S02]  /*710a0*/  LOP3.LUT R9, R9, 0xffff, RZ, 0xc0, !PT ;  /* 0x0000ffff09097812 */ /* 0x000fe400078ec0ff */
[----:B------:R-:W-:Y:S01]  /*710b0*/  LOP3.LUT R7, R7, 0xffff, RZ, 0xc0, !PT ;  /* 0x0000ffff07077812 */ /* 0x000fe200078ec0ff */
[----:B------:R-:W3:Y:S01]  /*710c0*/  LDL R20, [R1+0xa0] ;  /* 0x0000a00001147983 */ /* 0x000ee20000100800 */
[----:B------:R-:W-:-:S03]  /*710d0*/  PRMT R8, R8, 0x3340, R10 ;  /* 0x0000334008087816 */ /* 0x000fc6000000000a */
[----:B------:R1:W-:Y:S04]  /*710e0*/  STL [R1+0x214], R6 ;  /* 0x0002140601007387 */ /* 0x0003e80000100800 */
[----:B------:R4:W-:Y:S01]  /*710f0*/  STL [R1+0x7c8], R5 ;  /* 0x0007c80501007387 */ /* 0x0009e20000100800 */
[----:B-1----:R-:W-:-:S03]  /*71100*/  PRMT R6, R9, 0x3340, R7 ;  /* 0x0000334009067816 */ /* 0x002fc60000000007 */
[----:B------:R-:W-:Y:S01]  /*71110*/  STL [R1+0x148], R8 ;  /* 0x0001480801007387 */ /* 0x000fe20000100800 */
[----:B------:R-:W-:-:S03]  /*71120*/  LOP3.LUT R7, R29, 0xffff, RZ, 0xc0, !PT ;  /* 0x0000ffff1d077812 */ /* 0x000fc600078ec0ff */
[----:B------:R2:W-:Y:S01]  /*71130*/  STL [R1+0x14c], R6 ;  /* 0x00014c0601007387 */ /* 0x0005e20000100800 */
[----:B------:R-:W-:Y:S01]  /*71140*/  LOP3.LUT R10, R4, 0xffff, RZ, 0xc0, !PT ;  /* 0x0000ffff040a7812 */ /* 0x000fe200078ec0ff */
[----:B----4-:R-:W-:Y:S01]  /*71150*/  VIADD R5, R5, UR61 ;  /* 0x0000003d05057c36 */ /* 0x010fe20008000000 */
[----:B------:R-:W-:Y:S01]  /*71160*/  LOP3.LUT R26, R0, 0xffff, RZ, 0xc0, !PT ;  /* 0x0000ffff001a7812 */ /* 0x000fe200078ec0ff */
[----:B------:R-:W4:Y:S01]  /*71170*/  LDL.LU R29, [R1+0x1fd8] ;  /* 0x001fd800011d7983 */ /* 0x000f220000300800 */
[----:B------:R-:W1:Y:S03]  /*71180*/  LDCU UR61, c[0x0][0x3b8] ;  /* 0x00007700ff3d77ac */ /* 0x000e660008000800 */
[----:B------:R0:W-:Y:S01]  /*71190*/  STL [R1+0x828], R5 ;  /* 0x0008280501007387 */ /* 0x0001e20000100800 */
[----:B--2---:R-:W-:-:S04]  /*711a0*/  LOP3.LUT R6, R18, 0xffff, RZ, 0xc0, !PT ;  /* 0x0000ffff12067812 */ /* 0x004fc800078ec0ff */
[----:B------:R-:W-:Y:S02]  /*711b0*/  SHF.R.U32.HI R8, RZ, 0x8, R6 ;  /* 0x00000008ff087819 */ /* 0x000fe40000011606 */
[--C-:B------:R-:W-:Y:S02]  /*711c0*/  PRMT R11, R6, 0x3340, R7.reuse ;  /* 0x00003340060b7816 */ /* 0x100fe40000000007 */
[----:B------:R-:W-:Y:S01]  /*711d0*/  SHF.R.U32.HI R7, RZ, 0x8, R7 ;  /* 0x00000008ff077819 */ /* 0x000fe20000011607 */
[----:B0-----:R-:W-:Y:S01]  /*711e0*/  VIADD R5, R5, UR62 ;  /* 0x0000003e05057c36 */ /* 0x001fe20008000000 */
[----:B------:R-:W-:Y:S01]  /*711f0*/  LOP3.LUT R8, R8, 0xffff, RZ, 0xc0, !PT ;  /* 0x0000ffff08087812 */ /* 0x000fe200078ec0ff */
[----:B------:R-:W0:Y:S01]  /*71200*/  LDCU UR62, c[0x0][0x3b8] ;  /* 0x00007700ff3e77ac */ /* 0x000e220008000800 */
[----:B------:R-:W-:-:S04]  /*71210*/  LOP3.LUT R7, R7, 0xffff, RZ, 0xc0, !PT ;  /* 0x0000ffff07077812 */ /* 0x000fc800078ec0ff */
[----:B------:R-:W-:Y:S02]  /*71220*/  PRMT R7, R8, 0x3340, R7 ;  /* 0x0000334008077816 */ /* 0x000fe40000000007 */
[----:B------:R-:W-:Y:S02]  /*71230*/  LOP3.LUT R9, R2, 0xffff, RZ, 0xc0, !PT ;  /* 0x0000ffff02097812 */ /* 0x000fe400078ec0ff */
[----:B------:R-:W2:Y:S02]  /*71240*/  LDL.LU R2, [R1+0x1fd4] ;  /* 0x001fd40001027983 */ /* 0x000ea40000300800 */
[----:B------:R-:W-:Y:S02]  /*71250*/  SHF.R.U32.HI R6, RZ, 0x8, R9 ;  /* 0x00000008ff067819 */ /* 0x000fe40000011609 */
[--C-:B------:R-:W-:Y:S01]  /*71260*/  PRMT R9, R9, 0x3340, R10.reuse ;  /* 0x0000334009097816 */ /* 0x100fe2000000000a */
[----:B------:R-:W2:Y:S01]  /*71270*/  LDL.LU R4, [R1+0x1fd0] ;  /* 0x001fd00001047983 */ /* 0x000ea20000300800 */
[----:B------:R-:W-:-:S02]  /*71280*/  SHF.R.U32.HI R10, RZ, 0x8, R10 ;  /* 0x00000008ff0a7819 */ /* 0x000fc4000001160a */
[----:B------:R-:W-:Y:S02]  /*71290*/  LOP3.LUT R6, R6, 0xffff, RZ, 0xc0, !PT ;  /* 0x0000ffff06067812 */ /* 0x000fe400078ec0ff */
[----:B------:R-:W-:Y:S01]  /*712a0*/  LOP3.LUT R10, R10, 0xffff, RZ, 0xc0, !PT ;  /* 0x0000ffff0a0a7812 */ /* 0x000fe200078ec0ff */
[----:B------:R-:W-:Y:S03]  /*712b0*/  STL [R1+0x20c], R11 ;  /* 0x00020c0b01007387 */ /* 0x000fe60000100800 */
[----:B------:R-:W-:Y:S01]  /*712c0*/  PRMT R6, R6, 0x3340, R10 ;  /* 0x0000334006067816 */ /* 0x000fe2000000000a */
[----:B------:R-:W-:Y:S04]  /*712d0*/  STL [R1+0x208], R9 ;  /* 0x0002080901007387 */ /* 0x000fe80000100800 */
[----:B------:R0:W-:Y:S04]  /*712e0*/  STL [R1+0x82c], R5 ;  /* 0x00082c0501007387 */ /* 0x0001e80000100800 */
[----:B------:R-:W-:Y:S01]  /*712f0*/  STL [R1+0x150], R7 ;  /* 0x0001500701007387 */ /* 0x000fe20000100800 */
[----:B0-----:R-:W-:-:S03]  /*71300*/  VIADD R5, R5, UR65 ;  /* 0x0000004105057c36 */ /* 0x001fc60008000000 */
[----:B------:R-:W-:Y:S01]  /*71310*/  STL [R1+0x154], R6 ;  /* 0x0001540601007387 */ /* 0x000fe20000100800 */
[----:B------:R-:W-:Y:S01]  /*71320*/  LOP3.LUT R22, R3, 0xffff, RZ, 0xc0, !PT ;  /* 0x0000ffff03167812 */ /* 0x000fe200078ec0ff */
[----:B------:R-:W0:Y:S02]  /*71330*/  LDCU UR65, c[0x0][0x3b8] ;  /* 0x00007700ff4177ac */ /* 0x000e240008000800 */
[----:B------:R1:W-:Y:S02]  /*71340*/  STL [R1+0x848], R5 ;  /* 0x0008480501007387 */ /* 0x0003e40000100800 */
[----:B-1----:R-:W-:Y:S01]  /*71350*/  VIADD R5, R5, UR66 ;  /* 0x0000004205057c36 */ /* 0x002fe20008000000 */
[----:B------:R-:W1:Y:S04]  /*71360*/  LDCU UR66, c[0x0][0x398] ;  /* 0x00007300ff4277ac */ /* 0x000e680008000800 */
[----:B------:R0:W-:Y:S04]  /*71370*/  STL [R1+0x858], R5 ;  /* 0x0008580501007387 */ /* 0x0001e80000100800 */
[----:B------:R-:W2:Y:S04]  /*71380*/  LDL.LU R27, [R1+0x1370] ;  /* 0x00137000011b7983 */ /* 0x000ea80000300800 */
[----:B------:R-:W3:Y:S04]  /*71390*/  LDL.LU R24, [R1+0x136c] ;  /* 0x00136c0001187983 */ /* 0x000ee80000300800 */
[----:B------:R-:W3:Y:S01]  /*713a0*/  LDL.LU R23, [R1+0x1164] ;  /* 0x0011640001177983 */ /* 0x000ee20000300800 */
[----:B0-----:R-:W-:Y:S01]  /*713b0*/  VIADD R5, R5, UR7 ;  /* 0x0000000705057c36 */ /* 0x001fe20008000000 */
[----:B------:R-:W0:Y:S04]  /*713c0*/  LDCU.64 UR6, c[0x0][0x398] ;  /* 0x00007300ff0677ac */ /* 0x000e280008000a00 */
[----:B------:R1:W-:Y:S02]  /*713d0*/  STL [R1+0x85c], R5 ;  /* 0x00085c0501007387 */ /* 0x0003e40000100800 */
[----:B-1----:R-:W-:Y:S01]  /*713e0*/  VIADD R5, R5, UR64 ;  /* 0x0000004005057c36 */ /* 0x002fe20008000000 */
[----:B------:R-:W1:Y:S04]  /*713f0*/  LDCU UR64, c[0x0][0x398] ;  /* 0x00007300ff4077ac */ /* 0x000e680008000800 */
[----:B------:R0:W-:Y:S02]  /*71400*/  STL [R1+0x860], R5 ;  /* 0x0008600501007387 */ /* 0x0001e40000100800 */
[----:B0-----:R-:W-:Y:S01]  /*71410*/  VIADD R5, R5, UR14 ;  /* 0x0000000e05057c36 */ /* 0x001fe20008000000 */
[----:B------:R-:W0:Y:S04]  /*71420*/  LDCU.64 UR14, c[0x0][0x398] ;  /* 0x00007300ff0e77ac */ /* 0x000e280008000a00 */
[----:B------:R1:W-:Y:S02]  /*71430*/  STL [R1+0x864], R5 ;  /* 0x0008640501007387 */ /* 0x0003e40000100800 */
[----:B-1----:R-:W-:Y:S01]  /*71440*/  VIADD R5, R5, UR20 ;  /* 0x0000001405057c36 */ /* 0x002fe20008000000 */
[----:B------:R-:W1:Y:S04]  /*71450*/  LDCU.64 UR20, c[0x0][0x398] ;  /* 0x00007300ff1477ac */ /* 0x000e680008000a00 */
[----:B------:R0:W-:Y:S02]  /*71460*/  STL [R1+0x868], R5 ;  /* 0x0008680501007387 */ /* 0x0001e40000100800 */
[----:B0-----:R-:W-:Y:S01]  /*71470*/  VIADD R5, R5, UR18 ;  /* 0x0000001205057c36 */ /* 0x001fe20008000000 */
[----:B------:R-:W0:Y:S04]  /*71480*/  LDCU.64 UR18, c[0x0][0x398] ;  /* 0x00007300ff1277ac */ /* 0x000e280008000a00 */
[----:B------:R0:W-:Y:S01]  /*71490*/  STL [R1+0x86c], R5 ;  /* 0x00086c0501007387 */ /* 0x0001e20000100800 */
[----:B--2---:R-:W-:-:S02]  /*714a0*/  LOP3.LUT R25, R27, 0xffff, RZ, 0xc0, !PT ;  /* 0x0000ffff1b197812 */ /* 0x004fc400078ec0ff */
[----:B---3--:R-:W-:Y:S02]  /*714b0*/  LOP3.LUT R27, R23, 0xffff, RZ, 0xc0, !PT ;  /* 0x0000ffff171b7812 */ /* 0x008fe400078ec0ff */
[----:B------:R-:W-:Y:S02]  /*714c0*/  LOP3.LUT R23, R28, 0xffff, RZ, 0xc0, !PT ;  /* 0x0000ffff1c177812 */ /* 0x000fe400078ec0ff */
[----:B------:R-:W2:Y:S01]  /*714d0*/  LDL.LU R28, [R1+0x1fcc] ;  /* 0x001fcc00011c7983 */ /* 0x000ea20000300800 */
[C---:B------:R-:W-:Y:S01]  /*714e0*/  VIADD R15, R20.reuse, 0xdd ;  /* 0x000000dd140f7836 */ /* 0x040fe20000000000 */
[----:B----4-:R-:W-:Y:S01]  /*714f0*/  LOP3.LUT R29, R29, 0xffffffbf, RZ, 0xc0, !PT ;  /* 0xffffffbf1d1d7812 */ /* 0x010fe200078ec0ff */
[C---:B------:R-:W-:Y:S01]  /*71500*/  VIADD R19, R20.reuse, 0xdb ;  /* 0x000000db14137836 */ /* 0x040fe20000000000 */
[----:B------:R-:W3:Y:S02]  /*71510*/  LDL.LU R3, [R1+0x1fc8] ;  /* 0x001fc80001037983 */ /* 0x000ee40000300800 */
[----:B------:R-:W-:Y:S01]  /*71520*/  ISETP.GE.AND P0, PT, R15, UR35, PT ;  /* 0x000000230f007c0c */ /* 0x000fe2000bf06270 */
[----:B------:R-:W-:Y:S01]  /*71530*/  VIADD R21, R20, 0xd9 ;  /* 0x000000d914157836 */ /* 0x000fe20000000000 */
[----:B------:R-:W4:Y:S02]  /*71540*/  LDL.LU R0, [R1+0x1fc4] ;  /* 0x001fc40001007983 */ /* 0x000f240000300800 */
[----:B------:R-:W-:Y:S01]  /*71550*/  ISETP.LT.AND P1, PT, R4, UR73, !P0 ;  /* 0x0000004904007c0c */ /* 0x000fe2000c721270 */
[----:B------:R-:W0:Y:S01]  /*71560*/  LDCU UR73, c[0x0][0x398] ;  /* 0x00007300ff4977ac */ /* 0x000e220008000800 */
[----:B------:R-:W-:Y:S01]  /*71570*/  ISETP.LT.AND P0, PT, R2, UR72, !P0 ;  /* 0x0000004802007c0c */ /* 0x000fe2000c701270 */
[----:B------:R-:W0:Y:S10]  /*71580*/  LDCU UR72, c[0x0][0x398] ;  /* 0x00007300ff4877ac */ /* 0x000e340008000800 */
[----:B------:R-:W-:-:S04]  /*71590*/  @P1 LOP3.LUT R29, R29, 0x40, RZ, 0xfc, !PT ;  /* 0x000000401d1d1812 */ /* 0x000fc800078efcff */
[----:B------:R-:W-:-:S04]  /*715a0*/  LOP3.LUT R29, R29, 0xffffffdf, RZ, 0xc0, !PT ;  /* 0xffffffdf1d1d7812 */ /* 0x000fc800078ec0ff */
[----:B------:R-:W-:Y:S02]  /*715b0*/  @P0 LOP3.LUT R29, R29, 0x20, RZ, 0xfc, !PT ;  /* 0x000000201d1d0812 */ /* 0x000fe400078efcff */
[----:B------:R-:W-:Y:S02]  /*715c0*/  ISETP.GE.AND P0, PT, R19, UR25, PT ;  /* 0x0000001913007c0c */ /* 0x000fe4000bf06270 */
[----:B------:R-:W-:Y:S01]  /*715d0*/  LOP3.LUT R29, R29, 0xffffffef, RZ, 0xc0, !PT ;  /* 0xffffffef1d1d7812 */ /* 0x000fe200078ec0ff */
[----:B------:R-:W-:Y:S01]  /*715e0*/  VIADD R6, R20, 0xd7 ;  /* 0x000000d714067836 */ /* 0x000fe20000000000 */
[----:B0-----:R-:W-:Y:S01]  /*715f0*/  ISETP.LT.AND P1, PT, R4, UR73, !P0 ;  /* 0x0000004904007c0c */ /* 0x001fe2000c721270 */
[----:B------:R-:W0:Y:S01]  /*71600*/  LDCU UR73, c[0x0][0x398] ;  /* 0x00007300ff4977ac */ /* 0x000e220008000800 */
[----:B------:R-:W-:Y:S01]  /*71610*/  ISETP.LT.AND P0, PT, R2, UR72, !P0 ;  /* 0x0000004802007c0c */ /* 0x000fe2000c701270 */
[----:B------:R-:W0:Y:S01]  /*71620*/  LDCU UR72, c[0x0][0x398] ;  /* 0x00007300ff4877ac */ /* 0x000e220008000800 */
[----:B------:R-:W-:-:S02]  /*71630*/  VIADD R5, R5, UR36 ;  /* 0x0000002405057c36 */ /* 0x000fc40008000000 */
[C---:B------:R-:W-:Y:S02]  /*71640*/  VIADD R7, R20.reuse, 0xd5 ;  /* 0x000000d514077836 */ /* 0x040fe40000000000 */
[C---:B------:R-:W-:Y:S02]  /*71650*/  VIADD R8, R20.reuse, 0xd3 ;  /* 0x000000d314087836 */ /* 0x040fe40000000000 */
[----:B------:R-:W-:-:S03]  /*71660*/  VIADD R9, R20, 0xd1 ;  /* 0x000000d114097836 */ /* 0x000fc60000000000 */
[----:B------:R-:W-:Y:S01]  /*71670*/  @P1 LOP3.LUT R29, R29, 0x10, RZ, 0xfc, !PT ;  /* 0x000000101d1d1812 */ /* 0x000fe200078efcff */
[C---:B------:R-:W-:Y:S02]  /*71680*/  VIADD R10, R20.reuse, 0xcf ;  /* 0x000000cf140a7836 */ /* 0x040fe40000000000 */
[C---:B------:R-:W-:Y:S01]  /*71690*/  VIADD R11, R20.reuse, 0xcd ;  /* 0x000000cd140b7836 */ /* 0x040fe20000000000 */
[----:B------:R-:W-:Y:S01]  /*716a0*/  LOP3.LUT R29, R29, 0xfffffff7, RZ, 0xc0, !PT ;  /* 0xfffffff71d1d7812 */ /* 0x000fe200078ec0ff */
[C---:B------:R-:W-:Y:S02]  /*716b0*/  VIADD R12, R20.reuse, 0xcb ;  /* 0x000000cb140c7836 */ /* 0x040fe40000000000 */
[C---:B------:R-:W-:Y:S01]  /*716c0*/  VIADD R13, R20.reuse, 0xc9 ;  /* 0x000000c9140d7836 */ /* 0x040fe20000000000 */
[----:B------:R-:W-:Y:S01]  /*716d0*/  @P0 LOP3.LUT R29, R29, 0x8, RZ, 0xfc, !PT ;  /* 0x000000081d1d0812 */ /* 0x000fe200078efcff */
[C---:B------:R-:W-:Y:S01]  /*716e0*/  VIADD R14, R20.reuse, 0xc8 ;  /* 0x000000c8140e7836 */ /* 0x040fe20000000000 */
[----:B------:R-:W-:Y:S01]  /*716f0*/  ISETP.GE.AND P0, PT, R21, UR9, PT ;  /* 0x0000000915007c0c */ /* 0x000fe2000bf06270 */
[----:B------:R1:W-:Y:S01]  /*71700*/  STL [R1+0x870], R5 ;  /* 0x0008700501007387 */ /* 0x0003e20000100800 */
[----:B------:R-:W-:Y:S01]  /*71710*/  LOP3.LUT R29, R29, 0xfffffffb, RZ, 0xc0, !PT ;  /* 0xfffffffb1d1d7812 */ /* 0x000fe200078ec0ff */
[----:B------:R-:W-:Y:S01]  /*71720*/  VIADD R15, R20, 0xc7 ;  /* 0x000000c7140f7836 */ /* 0x000fe20000000000 */
[----:B0-----:R-:W-:Y:S01]  /*71730*/  ISETP.LT.AND P1, PT, R4, UR73, !P0 ;  /* 0x0000004904007c0c */ /* 0x001fe2000c721270 */
[----:B------:R-:W0:Y:S01]  /*71740*/  LDCU UR73, c[0x0][0x398] ;  /* 0x00007300ff4977ac */ /* 0x000e220008000800 */
[----:B------:R-:W-:Y:S01]  /*71750*/  ISETP.LT.AND P0, PT, R2, UR72, !P0 ;  /* 0x0000004802007c0c */ /* 0x000fe2000c701270 */
[----:B------:R-:W0:Y:S01]  /*71760*/  LDCU UR72, c[0x0][0x398] ;  /* 0x00007300ff4877ac */ /* 0x000e220008000800 */
[----:B--2---:R-:W-:Y:S01]  /*71770*/  LOP3.LUT R28, R28, 0x7fffffff, RZ, 0xc0, !PT ;  /* 0x7fffffff1c1c7812 */ /* 0x004fe200078ec0ff */
[----:B------:R-:W-:-:S08]  /*71780*/  VIADD R16, R20, 0xc6 ;  /* 0x000000c614107836 */ /* 0x000fd00000000000 */
[----:B------:R-:W-:Y:S01]  /*71790*/  @P1 LOP3.LUT R29, R29, 0x4, RZ, 0xfc, !PT ;  /* 0x000000041d1d1812 */ /* 0x000fe200078efcff */
[C---:B------:R-:W-:Y:S02]  /*717a0*/  VIADD R17, R20.reuse, 0xc5 ;  /* 0x000000c514117836 */ /* 0x040fe40000000000 */
[C---:B------:R-:W-:Y:S01]  /*717b0*/  VIADD R18, R20.reuse, 0xc4 ;  /* 0x000000c414127836 */ /* 0x040fe20000000000 */
[----:B------:R-:W-:Y:S01]  /*717c0*/  LOP3.LUT R29, R29, 0xfffffffd, RZ, 0xc0, !PT ;  /* 0xfffffffd1d1d7812 */ /* 0x000fe200078ec0ff */
[----:B------:R-:W-:Y:S01]  /*717d0*/  VIADD R19, R20, 0xc3 ;  /* 0x000000c314137836 */ /* 0x000fe20000000000 */
[----:B------:R-:W-:Y:S01]  /*717e0*/  LOP3.LUT R24, R24, 0xffff, RZ, 0xc0, !PT ;  /* 0x0000ffff18187812 */ /* 0x000fe200078ec0ff */
[----:B------:R-:W2:Y:S01]  /*717f0*/  LDCU UR25, c[0x0][0x398] ;  /* 0x00007300ff1977ac */ /* 0x000ea20008000800 */
[----:B------:R-:W-:Y:S02]  /*71800*/  @P0 LOP3.LUT R29, R29, 0x2, RZ, 0xfc, !PT ;  /* 0x000000021d1d0812 */ /* 0x000fe400078efcff */
[----:B------:R-:W-:Y:S01]  /*71810*/  ISETP.GE.AND P0, PT, R6, UR69, PT ;  /* 0x0000004506007c0c */ /* 0x000fe2000bf06270 */
[----:B-1----:R-:W-:Y:S01]  /*71820*/  VIADD R5, R5, UR52 ;  /* 0x0000003405057c36 */ /* 0x002fe20008000000 */
[----:B------:R-:W-:Y:S01]  /*71830*/  LOP3.LUT R29, R29, 0xfffffffe, RZ, 0xc0, !PT ;  /* 0xfffffffe1d1d7812 */ /* 0x000fe200078ec0ff */
[----:B------:R-:W-:Y:S01]  /*71840*/  VIADD R20, R20, 0xc2 ;  /* 0x000000c214147836 */ /* 0x000fe20000000000 */
[----:B0-----:R-:W-:Y:S01]  /*71850*/  ISETP.LT.AND P1, PT, R4, UR73, !P0 ;  /* 0x0000004904007c0c */ /* 0x001fe2000c721270 */
[----:B------:R-:W0:Y:S01]  /*71860*/  LDCU UR73, c[0x0][0x398] ;  /* 0x00007300ff4977ac */ /* 0x000e220008000800 */
[----:B------:R-:W-:Y:S01]  /*71870*/  ISETP.LT.AND P0, PT, R2, UR72, !P0 ;  /* 0x0000004802007c0c */ /* 0x000fe2000c701270 */
[----:B------:R-:W1:Y:S01]  /*71880*/  LDCU UR72, c[0x0][0x398] ;  /* 0x00007300ff4877ac */ /* 0x000e620008000800 */
[----:B------:R2:W-:Y:S01]  /*71890*/  STL [R1+0x874], R5 ;  /* 0x0008740501007387 */ /* 0x0005e20000100800 */
[----:B------:R-:W1:Y:S01]  /*718a0*/  LDCU UR69, c[0x0][0x398] ;  /* 0x00007300ff4577ac */ /* 0x000e620008000800 */
[----:B------:R-:W-:Y:S01]  /*718b0*/  LOP3.LUT R6, R6, 0x7fffffff, RZ, 0xc0, !PT ;  /* 0x7fffffff06067812 */ /* 0x000fe200078ec0ff */
[----:B------:R-:W3:Y:S01]  /*718c0*/  LDCU UR52, c[0x0][0x398] ;  /* 0x00007300ff3477ac */ /* 0x000ee20008000800 */
[----:B--2---:R-:W-:-:S07]  /*718d0*/  VIADD R5, R5, UR34 ;  /* 0x0000002205057c36 */ /* 0x004fce0008000000 */
[----:B------:R-:W-:Y:S01]  /*718e0*/  @P0 LOP3.LUT R28, R28, 0x80000000, RZ, 0xfc, !PT ;  /* 0x800000001c1c0812 */ /* 0x000fe200078efcff */
[----:B------:R-:W2:Y:S01]  /*718f0*/  LDCU.64 UR34, c[0x0][0x398] ;  /* 0x00007300ff2277ac */ /* 0x000ea20008000a00 */
[----:B------:R-:W-:Y:S01]  /*71900*/  ISETP.GE.AND P0, PT, R7, UR63, PT ;  /* 0x0000003f07007c0c */ /* 0x000fe2000bf06270 */
[----:B------:R3:W-:Y:S01]  /*71910*/  STL [R1+0x878], R5 ;  /* 0x0008780501007387 */ /* 0x0007e20000100800 */
[----:B------:R-:W-:Y:S01]  /*71920*/  @P1 LOP3.LUT R29, R29, 0x1, RZ, 0xfc, !PT ;  /* 0x000000011d1d1812 */ /* 0x000fe200078efcff */
[----:B------:R-:W2:Y:S01]  /*71930*/  LDCU UR63, c[0x0][0x398] ;  /* 0x00007300ff3f77ac */ /* 0x000ea20008000800 */
[----:B0-----:R-:W-:Y:S02]  /*71940*/  ISETP.LT.AND P2, PT, R4, UR73, !P0 ;  /* 0x0000004904007c0c */ /* 0x001fe4000c741270 */
[----:B-1----:R-:W-:Y:S01]  /*71950*/  ISETP.LT.AND P1, PT, R2, UR72, !P0 ;  /* 0x0000004802007c0c */ /* 0x002fe2000c721270 */
[----:B------:R-:W0:Y:S01]  /*71960*/  LDCU UR72, c[0x0][0x398] ;  /* 0x00007300ff4877ac */ /* 0x000e220008000800 */
[----:B---3--:R-:W-:Y:S01]  /*71970*/  VIADD R5, R5, UR54 ;  /* 0x0000003605057c36 */ /* 0x008fe20008000000 */
[----:B------:R-:W-:Y:S01]  /*71980*/  ISETP.GE.AND P0, PT, R8, UR59, PT ;  /* 0x0000003b08007c0c */ /* 0x000fe2000bf06270 */
[----:B------:R-:W1:Y:S02]  /*71990*/  LDCU UR73, c[0x0][0x398] ;  /* 0x00007300ff4977ac */ /* 0x000e640008000800 */
[----:B------:R-:W-:Y:S01]  /*719a0*/  VIADD R8, R5, UR56 ;  /* 0x0000003805087c36 */ /* 0x000fe20008000000 */
[----:B------:R3:W-:Y:S01]  /*719b0*/  STL [R1+0x87c], R5 ;  /* 0x00087c0501007387 */ /* 0x0007e20000100800 */
[----:B------:R-:W-:Y:S01]  /*719c0*/  LOP3.LUT R28, R28, 0xbfffffff, RZ, 0xc0, !PT ;  /* 0xbfffffff1c1c7812 */ /* 0x000fe200078ec0ff */
[----:B------:R-:W0:Y:S01]  /*719d0*/  LDCU UR59, c[0x0][0x398] ;  /* 0x00007300ff3b77ac */ /* 0x000e220008000800 */
[----:B------:R-:W0:Y:S01]  /*719e0*/  LDCU UR56, c[0x0][0x398] ;  /* 0x00007300ff3877ac */ /* 0x000e220008000800 */
[----:B---3--:R-:W3:Y:S01]  /*719f0*/  LDL.LU R5, [R1+0x1fc0] ;  /* 0x001fc00001057983 */ /* 0x008ee20000300800 */
[----:B------:R-:W-:Y:S01]  /*71a00*/  @P2 LOP3.LUT R28, R28, 0x40000000, RZ, 0xfc, !PT ;  /* 0x400000001c1c2812 */ /* 0x000fe200078efcff */
[----:B------:R-:W0:Y:S01]  /*71a10*/  LDCU UR9, c[0x0][0x398] ;  /* 0x00007300ff0977ac */ /* 0x000e220008000800 */
[----:B------:R-:W-:-:S02]  /*71a20*/  ISETP.LT.AND P2, PT, R4, UR77, !P0 ;  /* 0x0000004d04007c0c */ /* 0x000fc4000c741270 */
[----:B------:R-:W-:Y:S01]  /*71a30*/  LOP3.LUT R28, R28, 0xdfffffff, RZ, 0xc0, !PT ;  /* 0xdfffffff1c1c7812 */ /* 0x000fe200078ec0ff */
[----:B------:R1:W-:Y:S01]  /*71a40*/  STL [R1+0x8d0], R8 ;  /* 0x0008d00801007387 */ /* 0x0003e20000100800 */
[----:B------:R-:W-:Y:S01]  /*71a50*/  LOP3.LUT R7, R7, 0x7fffffff, RZ, 0xc0, !PT ;  /* 0x7fffffff07077812 */ /* 0x000fe200078ec0ff */
[----:B------:R-:W0:Y:S01]  /*71a60*/  LDCU UR54, c[0x0][0x398] ;  /* 0x00007300ff3677ac */ /* 0x000e220008000800 */
[----:B------:R-:W-:Y:S02]  /*71a70*/  @P1 LOP3.LUT R28, R28, 0x20000000, RZ, 0xfc, !PT ;  /* 0x200000001c1c1812 */ /* 0x000fe400078efcff */
[----:B------:R-:W-:Y:S01]  /*71a80*/  ISETP.LT.AND P1, PT, R2, UR71, !P0 ;  /* 0x0000004702007c0c */ /* 0x000fe2000c721270 */
[----:B------:R-:W0:Y:S01]  /*71a90*/  LDCU UR71, c[0x0][0x398] ;  /* 0x00007300ff4777ac */ /* 0x000e220008000800 */
[----:B------:R-:W-:Y:S02]  /*71aa0*/  LOP3.LUT R28, R28, 0xefffffff, RZ, 0xc0, !PT ;  /* 0xefffffff1c1c7812 */ /* 0x000fe400078ec0ff */
[----:B------:R-:W-:Y:S01]  /*71ab0*/  ISETP.GE.AND P0, PT, R9, UR55, PT ;  /* 0x0000003709007c0c */ /* 0x000fe2000bf06270 */
[----:B-1----:R-:W-:Y:S01]  /*71ac0*/  VIADD R8, R8, UR44 ;  /* 0x0000002c08087c36 */ /* 0x002fe20008000000 */
[----:B------:R-:W-:Y:S01]  /*71ad0*/  @P2 LOP3.LUT R28, R28, 0x10000000, RZ, 0xfc, !PT ;  /* 0x100000001c1c2812 */ /* 0x000fe200078efcff */
[----:B------:R-:W1:Y:S01]  /*71ae0*/  LDCU UR55, c[0x0][0x398] ;  /* 0x00007300ff3777ac */ /* 0x000e620008000800 */
[----:B------:R-:W-:-:S02]  /*71af0*/  ISETP.LT.AND P2, PT, R4, UR12, !P0 ;  /* 0x0000000c04007c0c */ /* 0x000fc4000c741270 */
[----:B------:R-:W-:Y:S01]  /*71b00*/  LOP3.LUT R28, R28, 0xf7ffffff, RZ, 0xc0, !PT ;  /* 0xf7ffffff1c1c7812 */ /* 0x000fe200078ec0ff */
[----:B------:R0:W-:Y:S01]  /*71b10*/  STL [R1+0x8d4], R8 ;  /* 0x0008d40801007387 */ /* 0x0001e20000100800 */
[----:B------:R-:W1:Y:S02]  /*71b20*/  LDCU UR12, c[0x0][0x398] ;  /* 0x00007300ff0c77ac */ /* 0x000e640008000800 */
[----:B------:R-:W-:Y:S02]  /*71b30*/  @P1 LOP3.LUT R28, R28, 0x8000000, RZ, 0xfc, !PT ;  /* 0x080000001c1c1812 */ /* 0x000fe400078efcff */
[----:B------:R-:W-:Y:S01]  /*71b40*/  ISETP.LT.AND P1, PT, R2, UR22, !P0 ;  /* 0x0000001602007c0c */ /* 0x000fe2000c721270 */
[----:B------:R-:W1:Y:S01]  /*71b50*/  LDCU UR22, c[0x0][0x398] ;  /* 0x00007300ff1677ac */ /* 0x000e620008000800 */
[----:B------:R-:W-:Y:S02]  /*71b60*/  LOP3.LUT R28, R28, 0xfbffffff, RZ, 0xc0, !PT ;  /* 0xfbffffff1c1c7812 */ /* 0x000fe400078ec0ff */
[----:B------:R-:W-:Y:S01]  /*71b70*/  ISETP.GE.AND P0, PT, R10, UR53, PT ;  /* 0x000000350a007c0c */ /* 0x000fe2000bf06270 */
[----:B0-----:R-:W-:Y:S01]  /*71b80*/  VIADD R8, R8, UR33 ;  /* 0x0000002108087c36 */ /* 0x001fe20008000000 */
[----:B------:R-:W-:Y:S01]  /*71b90*/  @P2 LOP3.LUT R28, R28, 0x4000000, RZ, 0xfc, !PT ;  /* 0x040000001c1c2812 */ /* 0x000fe200078efcff */
[----:B------:R-:W0:Y:S01]  /*71ba0*/  LDCU UR53, c[0x0][0x398] ;  /* 0x00007300ff3577ac */ /* 0x000e220008000800 */
[----:B------:R-:W-:-:S02]  /*71bb0*/  ISETP.LT.AND P2, PT, R4, UR38, !P0 ;  /* 0x0000002604007c0c */ /* 0x000fc4000c741270 */
[----:B------:R-:W-:Y:S01]  /*71bc0*/  LOP3.LUT R28, R28, 0xfdffffff, RZ, 0xc0, !PT ;  /* 0xfdffffff1c1c7812 */ /* 0x000fe200078ec0ff */
[----:B------:R-:W0:Y:S03]  /*71bd0*/  LDCU UR33, c[0x0][0x398] ;  /* 0x00007300ff2177ac */ /* 0x000e260008000800 */
[----:B------:R-:W-:Y:S01]  /*71be0*/  @P1 LOP3.LUT R28, R28, 0x2000000, RZ, 0xfc, !PT ;  /* 0x020000001c1c1812 */ /* 0x000fe200078efcff */
[----:B------:R-:W0:Y:S01]  /*71bf0*/  LDCU UR77, c[0x0][0x398] ;  /* 0x00007300ff4d77ac */ /* 0x000e220008000800 */
[----:B------:R-:W-:Y:S02]  /*71c00*/  ISETP.LT.AND P1, PT, R2, UR24, !P0 ;  /* 0x0000001802007c0c */ /* 0x000fe4000c721270 */
[----:B------:R-:W-:Y:S01]  /*71c10*/  LOP3.LUT R28, R28, 0xfeffffff, RZ, 0xc0, !PT ;  /* 0xfeffffff1c1c7812 */ /* 0x000fe200078ec0ff */
[----:B------:R0:W-:Y:S01]  /*71c20*/  STL [R1+0x8d8], R8 ;  /* 0x0008d80801007387 */ /* 0x0001e20000100800 */
[----:B------:R-:W-:Y:S01]  /*71c30*/  ISETP.GE.AND P0, PT, R11, UR47, PT ;  /* 0x0000002f0b007c0c */ /* 0x000fe2000bf06270 */
[----:B------:R-:W1:Y:S01]  /*71c40*/  LDCU UR24, c[0x0][0x398] ;  /* 0x00007300ff1877ac */ /* 0x000e620008000800 */
[----:B------:R-:W-:-:S02]  /*71c50*/  @P2 LOP3.LUT R28, R28, 0x1000000, RZ, 0xfc, !PT ;  /* 0x010000001c1c2812 */ /* 0x000fc400078efcff */
[----:B------:R-:W-:Y:S01]  /*71c60*/  ISETP.LT.AND P2, PT, R4, UR26, !P0 ;  /* 0x0000001a04007c0c */ /* 0x000fe2000c741270 */
[----:B------:R-:W1:Y:S01]  /*71c70*/  LDCU UR26, c[0x0][0x398] ;  /* 0x00007300ff1a77ac */ /* 0x000e620008000800 */
[----:B------:R-:W-:-:S04]  /*71c80*/  LOP3.LUT R28, R28, 0xff7fffff, RZ, 0xc0, !PT ;  /* 0xff7fffff1c1c7812 */ /* 0x000fc800078ec0ff */
[----:B------:R-:W-:Y:S02]  /*71c90*/  @P1 LOP3.LUT R28, R28, 0x800000, RZ, 0xfc, !PT ;  /* 0x008000001c1c1812 */ /* 0x000fe400078efcff */
[----:B------:R-:W-:Y:S02]  /*71ca0*/  ISETP.LT.AND P1, PT, R2, UR40, !P0 ;  /* 0x0000002802007c0c */ /* 0x000fe4000c721270 */
[----:B------:R-:W-:Y:S02]  /*71cb0*/  LOP3.LUT R28, R28, 0xffefffff, RZ, 0xc0, !PT ;  /* 0xffefffff1c1c7812 */ /* 0x000fe400078ec0ff */
[----:B------:R-:W-:Y:S01]  /*71cc0*/  ISETP.GE.AND P0, PT, R12, UR41, PT ;  /* 0x000000290c007c0c */ /* 0x000fe2000bf06270 */
[----:B0-----:R-:W-:Y:S01]  /*71cd0*/  VIADD R8, R8, UR57 ;  /* 0x0000003908087c36 */ /* 0x001fe20008000000 */
[----:B------:R-:W-:Y:S01]  /*71ce0*/  @P2 LOP3.LUT R28, R28, 0x100000, RZ, 0xfc, !PT ;  /* 0x001000001c1c2812 */ /* 0x000fe200078efcff */
[----:B------:R-:W0:Y:S01]  /*71cf0*/  LDCU.64 UR40, c[0x0][0x398] ;  /* 0x00007300ff2877ac */ /* 0x000e220008000a00 */
[----:B------:R-:W-:-:S02]  /*71d00*/  ISETP.LT.AND P2, PT, R4, UR45, !P0 ;  /* 0x0000002d04007c0c */ /* 0x000fc4000c741270 */
[----:B------:R-:W-:Y:S01]  /*71d10*/  LOP3.LUT R28, R28, 0xfff7ffff, RZ, 0xc0, !PT ;  /* 0xfff7ffff1c1c7812 */ /* 0x000fe200078ec0ff */
[----:B------:R1:W-:Y:S01]  /*71d20*/  STL [R1+0x8dc], R8 ;  /* 0x0008dc0801007387 */ /* 0x0003e20000100800 */
[----:B------:R-:W-:Y:S01]  /*71d30*/  SHF.R.U32.HI R10, RZ, 0x8, R24 ;  /* 0x00000008ff0a7819 */ /* 0x000fe20000011618 */
[----:B------:R-:W0:Y:S01]  /*71d40*/  LDCU.64 UR44, c[0x0][0x398] ;  /* 0x00007300ff2c77ac */ /* 0x000e220008000a00 */
[----:B------:R-:W-:Y:S02]  /*71d50*/  @P1 LOP3.LUT R28, R28, 0x80000, RZ, 0xfc, !PT ;  /* 0x000800001c1c1812 */ /* 0x000fe400078efcff */
[----:B------:R-:W-:Y:S01]  /*71d60*/  ISETP.LT.AND P1, PT, R2, UR28, !P0 ;  /* 0x0000001c02007c0c */ /* 0x000fe2000c721270 */
[----:B------:R-:W0:Y:S01]  /*71d70*/  LDCU UR57, c[0x0][0x398] ;  /* 0x00007300ff3977ac */ /* 0x000e220008000800 */
[----:B------:R-:W-:Y:S02]  /*71d80*/  LOP3.LUT R28, R28, 0xfffeffff, RZ, 0xc0, !PT ;  /* 0xfffeffff1c1c7812 */ /* 0x000fe400078ec0ff */
[----:B------:R-:W-:Y:S01]  /*71d90*/  ISETP.GE.AND P0, PT, R13, UR39, PT ;  /* 0x000000270d007c0c */ /* 0x000fe2000bf06270 */
[----:B-1----:R-:W-:Y:S01]  /*71da0*/  VIADD R8, R8, UR46 ;  /* 0x0000002e08087c36 */ /* 0x002fe20008000000 */
[----:B------:R-:W-:Y:S01]  /*71db0*/  @P2 LOP3.LUT R28, R28, 0x10000, RZ, 0xfc, !PT ;  /* 0x000100001c1c2812 */ /* 0x000fe200078efcff */
[----:B------:R-:W1:Y:S01]  /*71dc0*/  LDCU.64 UR38, c[0x0][0x398] ;  /* 0x00007300ff2677ac */ /* 0x000e620008000a00 */
[----:B------:R-:W-:-:S02]  /*71dd0*/  ISETP.LT.AND P2, PT, R4, UR32, !P0 ;  /* 0x0000002004007c0c */ /* 0x000fc4000c741270 */
[----:B------:R-:W-:Y:S01]  /*71de0*/  LOP3.LUT R28, R28, 0xffff7fff, RZ, 0xc0, !PT ;  /* 0xffff7fff1c1c7812 */ /* 0x000fe200078ec0ff */
[----:B------:R0:W-:Y:S01]  /*71df0*/  STL [R1+0x8e0], R8 ;  /* 0x0008e00801007387 */ /* 0x0001e20000100800 */
[----:B---3--:R-:W-:Y:S01]  /*71e00*/  LOP3.LUT R5, R5, 0x7fffffff, RZ, 0xc0, !PT ;  /* 0x7fffffff05057812 */ /* 0x008fe200078ec0ff */
[----:B------:R-:W3:Y:S01]  /*71e10*/  LDCU.64 UR46, c[0x0][0x398] ;  /* 0x00007300ff2e77ac */ /* 0x000ee20008000a00 */
[----:B------:R-:W-:Y:S02]  /*71e20*/  @P1 LOP3.LUT R28, R28, 0x8000, RZ, 0xfc, !PT ;  /* 0x000080001c1c1812 */ /* 0x000fe400078efcff */
[----:B------:R-:W-:Y:S01]  /*71e30*/  ISETP.LT.AND P1, PT, R2, UR50, !P0 ;  /* 0x0000003202007c0c */ /* 0x000fe2000c721270 */
[----:B------:R-:W1:Y:S01]  /*71e40*/  LDCU UR28, c[0x0][0x398] ;  /* 0x00007300ff1c77ac */ /* 0x000e620008000800 */
[----:B------:R-:W-:Y:S02]  /*71e50*/  LOP3.LUT R28, R28, 0xffffefff, RZ, 0xc0, !PT ;  /* 0xffffefff1c1c7812 */ /* 0x000fe400078ec0ff */
[----:B------:R-:W-:Y:S01]  /*71e60*/  ISETP.GE.AND P0, PT, R14, UR37, PT ;  /* 0x000000250e007c0c */ /* 0x000fe2000bf06270 */
[----:B0-----:R-:W-:Y:S01]  /*71e70*/  VIADD R8, R8, UR43 ;  /* 0x0000002b08087c36 */ /* 0x001fe20008000000 */
[----:B------:R-:W-:Y:S01]  /*71e80*/  @P2 LOP3.LUT R28, R28, 0x1000, RZ, 0xfc, !PT ;  /* 0x000010001c1c2812 */ /* 0x000fe200078efcff */
[----:B------:R-:W0:Y:S01]  /*71e90*/  LDCU.64 UR36, c[0x0][0x398] ;  /* 0x00007300ff2477ac */ /* 0x000e220008000a00 */
[----:B------:R-:W-:-:S02]  /*71ea0*/  ISETP.LT.AND P2, PT, R4, UR48, !P0 ;  /* 0x0000003004007c0c */ /* 0x000fc4000c741270 */
[----:B------:R-:W-:Y:S01]  /*71eb0*/  LOP3.LUT R28, R28, 0xfffff7ff, RZ, 0xc0, !PT ;  /* 0xfffff7ff1c1c7812 */ /* 0x000fe200078ec0ff */
[----:B------:R-:W0:Y:S03]  /*71ec0*/  LDCU UR32, c[0x0][0x398] ;  /* 0x00007300ff2077ac */ /* 0x000e260008000800 */
[----:B------:R-:W-:Y:S02]  /*71ed0*/  @P1 LOP3.LUT R28, R28, 0x800, RZ, 0xfc, !PT ;  /* 0x000008001c1c1812 */ /* 0x000fe400078efcff */
[----:B------:R-:W-:Y:S01]  /*71ee0*/  ISETP.LT.AND P1, PT, R2, UR6, !P0 ;  /* 0x0000000602007c0c */ /* 0x000fe2000c721270 */
[----:B------:R1:W-:Y:S01]  /*71ef0*/  STL [R1+0x8e4], R8 ;  /* 0x0008e40801007387 */ /* 0x0003e20000100800 */
[----:B------:R-:W-:Y:S01]  /*71f00*/  LOP3.LUT R28, R28, 0xfffffbff, RZ, 0xc0, !PT ;  /* 0xfffffbff1c1c7812 */ /* 0x000fe200078ec0ff */
[----:B------:R-:W0:Y:S01]  /*71f10*/  LDCU UR6, c[0x0][0x398] ;  /* 0x00007300ff0677ac */ /* 0x000e220008000800 */
[----:B------:R-:W-:-:S02]  /*71f20*/  ISETP.GE.AND P0, PT, R15, UR31, PT ;  /* 0x0000001f0f007c0c */ /* 0x000fc4000bf06270 */
[----:B------:R-:W-:Y:S01]  /*71f30*/  @P2 LOP3.LUT R28, R28, 0x400, RZ, 0xfc, !PT ;  /* 0x000004001c1c2812 */ /* 0x000fe200078efcff */
[----:B------:R-:W0:Y:S01]  /*71f40*/  LDCU UR31, c[0x0][0x398] ;  /* 0x00007300ff1f77ac */ /* 0x000e220008000800 */
[----:B------:R-:W-:Y:S02]  /*71f50*/  ISETP.LT.AND P2, PT, R4, UR42, !P0 ;  /* 0x0000002a04007c0c */ /* 0x000fe4000c741270 */
[----:B------:R-:W-:Y:S01]  /*71f60*/  LOP3.LUT R28, R28, 0xfffffdff, RZ, 0xc0, !PT ;  /* 0xfffffdff1c1c7812 */ /* 0x000fe200078ec0ff */
[----:B-1----:R-:W-:Y:S01]  /*71f70*/  VIADD R8, R8, UR58 ;  /* 0x0000003a08087c36 */ /* 0x002fe20008000000 */
[----:B------:R-:W-:Y:S01]  /*71f80*/  LOP3.LUT R10, R10, 0xffff, RZ, 0xc0, !PT ;  /* 0x0000ffff0a0a7812 */ /* 0x000fe200078ec0ff */
[----:B------:R-:W1:Y:S01]  /*71f90*/  LDCU.64 UR42, c[0x0][0x398] ;  /* 0x00007300ff2a77ac */ /* 0x000e620008000a00 */
[----:B------:R-:W-:Y:S02]  /*71fa0*/  @P1 LOP3.LUT R28, R28, 0x200, RZ, 0xfc, !PT ;  /* 0x000002001c1c1812 */ /* 0x000fe400078efcff */
[----:B------:R-:W-:Y:S01]  /*71fb0*/  ISETP.LT.AND P1, PT, R2, UR8, !P0 ;  /* 0x0000000802007c0c */ /* 0x000fe2000c721270 */
[----:B------:R0:W-:Y:S01]  /*71fc0*/  STL [R1+0x8e8], R8 ;  /* 0x0008e80801007387 */ /* 0x0001e20000100800 */
[----:B------:R-:W-:Y:S01]  /*71fd0*/  LOP3.LUT R28, R28, 0xfffffeff, RZ, 0xc0, !PT ;  /* 0xfffffeff1c1c7812 */ /* 0x000fe200078ec0ff */
[----:B------:R-:W1:Y:S01]  /*71fe0*/  LDCU UR58, c[0x0][0x398] ;  /* 0x00007300ff3a77ac */ /* 0x000e620008000800 */
[----:B------:R-:W-:-:S02]  /*71ff0*/  ISETP.GE.AND P0, PT, R16, UR27, PT ;  /* 0x0000001b10007c0c */ /* 0x000fc4000bf06270 */
[----:B------:R-:W-:Y:S01]  /*72000*/  @P2 LOP3.LUT R28, R28, 0x100, RZ, 0xfc, !PT ;  /* 0x000001001c1c2812 */ /* 0x000fe200078efcff */
[----:B------:R-:W1:Y:S01]  /*72010*/  LDCU UR8, c[0x0][0x398] ;  /* 0x00007300ff0877ac */ /* 0x000e620008000800 */
[----:B------:R-:W-:Y:S02]  /*72020*/  ISETP.LT.AND P2, PT, R4, UR10, !P0 ;  /* 0x0000000a04007c0c */ /* 0x000fe4000c741270 */
[----:B------:R-:W-:Y:S01]  /*72030*/  LOP3.LUT R28, R28, 0xffffff7f, RZ, 0xc0, !PT ;  /* 0xffffff7f1c1c7812 */ /* 0x000fe200078ec0ff */
[----:B0-----:R-:W-:Y:S01]  /*72040*/  VIADD R8, R8, UR60 ;  /* 0x0000003c08087c36 */ /* 0x001fe20008000000 */
[----:B------:R-:W-:Y:S01]  /*72050*/  PRMT R16, R24, 0x3340, R22 ;  /* 0x0000334018107816 */ /* 0x000fe20000000016 */
[----:B------:R-:W0:Y:S01]  /*72060*/  LDCU UR60, c[0x0][0x398] ;  /* 0x00007300ff3c77ac */ /* 0x000e220008000800 */
        /* <DEDUP_REMOVED lines=11> */
[----:B------:R-:W-:Y:S01]  /*72120*/  PRMT R24, R25, 0x3340, R23 ;  /* 0x0000334019187816 */ /* 0x000fe20000000017 */
[----:B------:R-:W1:Y:S01]  /*72130*/  LDCU.64 UR50, c[0x0][0x398] ;  /* 0x00007300ff3277ac */ /* 0x000e620008000a00 */
[----:B------:R-:W-:Y:S02]  /*72140*/  @P1 LOP3.LUT R28, R28, 0x20, RZ, 0xfc, !PT ;  /* 0x000000201c1c1812 */ /* 0x000fe400078efcff */
[----:B------:R-:W-:Y:S01]  /*72150*/  ISETP.LT.AND P1, PT, R2, UR29, !P0 ;  /* 0x0000001d02007c0c */ /* 0x000fe2000c721270 */
[----:B------:R-:W-:Y:S01]  /*72160*/  VIADD R9, R8, UR68 ;  /* 0x0000004408097c36 */ /* 0x000fe20008000000 */
[----:B------:R-:W-:Y:S01]  /*72170*/  LOP3.LUT R28, R28, 0xffffffef, RZ, 0xc0, !PT ;  /* 0xffffffef1c1c7812 */ /* 0x000fe200078ec0ff */
[----:B------:R0:W-:Y:S01]  /*72180*/  STL [R1+0x8f0], R8 ;  /* 0x0008f00801007387 */ /* 0x0001e20000100800 */
[----:B------:R-:W-:Y:S01]  /*72190*/  ISETP.GE.AND P0, PT, R18, UR17, PT ;  /* 0x0000001112007c0c */ /* 0x000fe2000bf06270 */
[----:B------:R-:W1:Y:S01]  /*721a0*/  LDCU UR68, c[0x0][0x398] ;  /* 0x00007300ff4477ac */ /* 0x000e620008000800 */
[----:B------:R-:W-:-:S02]  /*721b0*/  @P2 LOP3.LUT R28, R28, 0x10, RZ, 0xfc, !PT ;  /* 0x000000101c1c2812 */ /* 0x000fc400078efcff */
[----:B------:R-:W-:Y:S01]  /*721c0*/  ISETP.LT.AND P2, PT, R4, UR20, !P0 ;  /* 0x0000001404007c0c */ /* 0x000fe2000c741270 */
[----:B------:R-:W1:Y:S01]  /*721d0*/  LDCU UR67, c[0x0][0x398] ;  /* 0x00007300ff4377ac */ /* 0x000e620008000800 */
[----:B------:R-:W-:Y:S01]  /*721e0*/  LOP3.LUT R28, R28, 0xfffffff7, RZ, 0xc0, !PT ;  /* 0xfffffff71c1c7812 */ /* 0x000fe200078ec0ff */
[----:B0-----:R-:W2:Y:S03]  /*721f0*/  LDL.LU R8, [R1+0x1384] ;  /* 0x0013840001087983 */ /* 0x001ea60000300800 */
[----:B------:R-:W-:Y:S01]  /*72200*/  @P1 LOP3.LUT R28, R28, 0x8, RZ, 0xfc, !PT ;  /* 0x000000081c1c1812 */ /* 0x000fe200078efcff */
[----:B------:R-:W0:Y:S01]  /*72210*/  LDCU UR29, c[0x0][0x398] ;  /* 0x00007300ff1d77ac */ /* 0x000e220008000800 */
[----:B------:R-:W-:Y:S02]  /*72220*/  ISETP.LT.AND P1, PT, R2, UR18, !P0 ;  /* 0x0000001202007c0c */ /* 0x000fe4000c721270 */
[----:B------:R-:W-:Y:S01]  /*72230*/  LOP3.LUT R28, R28, 0xfffffffb, RZ, 0xc0, !PT ;  /* 0xfffffffb1c1c7812 */ /* 0x000fe200078ec0ff */
[----:B------:R1:W-:Y:S01]  /*72240*/  STL [R1+0x8f8], R9 ;  /* 0x0008f80901007387 */ /* 0x0003e20000100800 */
[----:B------:R-:W0:Y:S02]  /*72250*/  LDCU UR27, c[0x0][0x398] ;  /* 0x00007300ff1b77ac */ /* 0x000e240008000800 */
[----:B------:R-:W-:-:S02]  /*72260*/  @P2 LOP3.LUT R28, R28, 0x4, RZ, 0xfc, !PT ;  /* 0x000000041c1c2812 */ /* 0x000fc400078efcff */
[----:B------:R-:W-:Y:S01]  /*72270*/  ISETP.GE.AND P0, PT, R19, UR13, PT ;  /* 0x0000000d13007c0c */ /* 0x000fe2000bf06270 */
[----:B------:R-:W0:Y:S01]  /*72280*/  LDCU UR18, c[0x0][0x398] ;  /* 0x00007300ff1277ac */ /* 0x000e220008000800 */
[----:B------:R-:W-:Y:S01]  /*72290*/  LOP3.LUT R28, R28, 0xfffffffd, RZ, 0xc0, !PT ;  /* 0xfffffffd1c1c7812 */ /* 0x000fe200078ec0ff */
[----:B-1----:R-:W-:-:S03]  /*722a0*/  VIADD R9, R9, UR70 ;  /* 0x0000004609097c36 */ /* 0x002fc60008000000 */
[----:B------:R-:W-:Y:S01]  /*722b0*/  @P1 LOP3.LUT R28, R28, 0x2, RZ, 0xfc, !PT ;  /* 0x000000021c1c1812 */ /* 0x000fe200078efcff */
[----:B------:R-:W1:Y:S01]  /*722c0*/  LDCU UR70, c[0x0][0x398] ;  /* 0x00007300ff4677ac */ /* 0x000e620008000800 */
[----:B------:R-:W-:Y:S01]  /*722d0*/  VIADD R11, R9, UR61 ;  /* 0x0000003d090b7c36 */ /* 0x000fe20008000000 */
[----:B------:R-:W-:Y:S01]  /*722e0*/  ISETP.LT.AND P1, PT, R4, UR16, !P0 ;  /* 0x0000001004007c0c */ /* 0x000fe2000c721270 */
[----:B------:R0:W-:Y:S01]  /*722f0*/  STL [R1+0x904], R9 ;  /* 0x0009040901007387 */ /* 0x0001e20000100800 */
[----:B------:R-:W-:Y:S01]  /*72300*/  ISETP.LT.AND P0, PT, R2, UR30, !P0 ;  /* 0x0000001e02007c0c */ /* 0x000fe2000c701270 */
[----:B------:R-:W1:Y:S02]  /*72310*/  LDCU UR61, c[0x0][0x398] ;  /* 0x00007300ff3d77ac */ /* 0x000e640008000800 */
[----:B------:R-:W3:Y:S01]  /*72320*/  LDL.LU R4, [R1+0x1fbc] ;  /* 0x001fbc0001047983 */ /* 0x000ee20000300800 */
[----:B------:R-:W-:Y:S01]  /*72330*/  LOP3.LUT R28, R28, 0xfffffffe, RZ, 0xc0, !PT ;  /* 0xfffffffe1c1c7812 */ /* 0x000fe200078ec0ff */
[----:B------:R-:W1:Y:S02]  /*72340*/  LDCU UR16, c[0x0][0x398] ;  /* 0x00007300ff1077ac */ /* 0x000e640008000800 */
[----:B------:R4:W-:Y:S01]  /*72350*/  STL [R1+0xb0c], R11 ;  /* 0x000b0c0b01007387 */ /* 0x0009e20000100800 */
[----:B0-----:R-:W-:Y:S01]  /*72360*/  SHF.R.U32.HI R9, RZ, 0x8, R22 ;  /* 0x00000008ff097819 */ /* 0x001fe20000011616 */
[----:B------:R-:W0:Y:S02]  /*72370*/  LDCU UR30, c[0x0][0x398] ;  /* 0x00007300ff1e77ac */ /* 0x000e240008000800 */
[----:B------:R-:W-:Y:S01]  /*72380*/  STL [R1+0x1e8], R16 ;  /* 0x0001e81001007387 */ /* 0x000fe20000100800 */
[----:B------:R-:W0:Y:S01]  /*72390*/  LDCU UR23, c[0x0][0x398] ;  /* 0x00007300ff1777ac */ /* 0x000e220008000800 */
[----:B----4-:R-:W-:Y:S01]  /*723a0*/  VIADD R11, R11, UR62 ;  /* 0x0000003e0b0b7c36 */ /* 0x010fe20008000000 */
[----:B------:R-:W-:Y:S01]  /*723b0*/  @P0 LOP3.LUT R5, R5, 0x80000000, RZ, 0xfc, !PT ;  /* 0x8000000005050812 */ /* 0x000fe200078efcff */
[----:B------:R-:W4:Y:S03]  /*723c0*/  LDCU UR62, c[0x0][0x398] ;  /* 0x00007300ff3e77ac */ /* 0x000f260008000800 */
[----:B------:R0:W-:Y:S01]  /*723d0*/  STL [R1+0xb14], R11 ;  /* 0x000b140b01007387 */ /* 0x0001e20000100800 */
[----:B------:R-:W-:Y:S01]  /*723e0*/  ISETP.GE.AND P0, PT, R2, UR4, PT ;  /* 0x0000000402007c0c */ /* 0x000fe2000bf06270 */
[----:B------:R-:W1:Y:S02]  /*723f0*/  LDCU UR20, c[0x0][0x398] ;  /* 0x00007300ff1477ac */ /* 0x000e640008000800 */
[----:B------:R1:W-:Y:S01]  /*72400*/  STL [R1+0x1dc], R24 ;  /* 0x0001dc1801007387 */ /* 0x0003e20000100800 */
[----:B------:R-:W1:Y:S01]  /*72410*/  LDCU UR17, c[0x0][0x398] ;  /* 0x00007300ff1177ac */ /* 0x000e620008000800 */
[----:B0-----:R-:W-:Y:S01]  /*72420*/  VIADD R11, R11, UR65 ;  /* 0x000000410b0b7c36 */ /* 0x001fe20008000000 */
[----:B------:R-:W-:Y:S01]  /*72430*/  SHF.R.U32.HI R16, RZ, 0x8, R23 ;  /* 0x00000008ff107819 */ /* 0x000fe20000011617 */
[----:B------:R-:W0:Y:S03]  /*72440*/  LDCU UR65, c[0x0][0x398] ;  /* 0x00007300ff4177ac */ /* 0x000e260008000800 */
[----:B------:R-:W-:Y:S01]  /*72450*/  STL [R1+0xb18], R11 ;  /* 0x000b180b01007387 */ /* 0x000fe20000100800 */
[----:B------:R-:W0:Y:S03]  /*72460*/  LDCU UR13, c[0x0][0x398] ;  /* 0x00007300ff0d77ac */ /* 0x000e260008000800 */
[----:B------:R-:W4:Y:S01]  /*72470*/  LDL.LU R2, [R1+0x1fb8] ;  /* 0x001fb80001027983 */ /* 0x000f220000300800 */
[----:B------:R-:W-:-:S03]  /*72480*/  SHF.R.U32.HI R22, RZ, 0x8, R25 ;  /* 0x00000008ff167819 */ /* 0x000fc60000011619 */
[----:B------:R-:W4:Y:S04]  /*72490*/  LDL.LU R23, [R1+0x924] ;  /* 0x0009240001177983 */ /* 0x000f280000300800 */
[----:B------:R-:W4:Y:S04]  /*724a0*/  LDL.LU R25, [R1+0x91c] ;  /* 0x00091c0001197983 */ /* 0x000f280000300800 */
[----:B-1----:R-:W4:Y:S01]  /*724b0*/  LDL.LU R24, [R1+0x768] ;  /* 0x0007680001187983 */ /* 0x002f220000300800 */
[----:B------:R-:W-:-:S03]  /*724c0*/  @P1 LOP3.LUT R28, R28, 0x1, RZ, 0xfc, !PT ;  /* 0x000000011c1c1812 */ /* 0x000fc600078efcff */
[----:B------:R1:W-:Y:S01]  /*724d0*/  STL [R1+0x2024], R18 ;  /* 0x0020241201007387 */ /* 0x0003e20000100800 */
[----:B------:R-:W-:Y:S01]  /*724e0*/  ISETP.GE.AND P1, PT, R20, UR49, PT ;  /* 0x0000003114007c0c */ /* 0x000fe2000bf26270 */
[----:B------:R-:W0:Y:S02]  /*724f0*/  LDCU.64 UR48, c[0x0][0x398] ;  /* 0x00007300ff3077ac */ /* 0x000e240008000a00 */
[----:B-1----:R-:W4:Y:S04]  /*72500*/  LDL.LU R18, [R1+0xda4] ;  /* 0x000da40001127983 */ /* 0x002f280000300800 */
[----:B------:R1:W-:Y:S04]  /*72510*/  STL [R1+0x2020], R19 ;  /* 0x0020201301007387 */ /* 0x0003e80000100800 */
[----:B-1----:R-:W4:Y:S04]  /*72520*/  LDL.LU R19, [R1+0xf88] ;  /* 0x000f880001137983 */ /* 0x002f280000300800 */
[----:B------:R1:W-:Y:S04]  /*72530*/  STL [R1+0x201c], R20 ;  /* 0x00201c1401007387 */ /* 0x0003e80000100800 */
[----:B-1----:R-:W4:Y:S04]  /*72540*/  LDL.LU R20, [R1+0xf94] ;  /* 0x000f940001147983 */ /* 0x002f280000300800 */
[----:B------:R-:W-:Y:S04]  /*72550*/  STL [R1+0x1ff8], R21 ;  /* 0x001ff81501007387 */ /* 0x000fe80000100800 */
[----:B------:R-:W-:Y:S01]  /*72560*/  STL [R1+0x1fcc], R29 ;  /* 0x001fcc1d01007387 */ /* 0x000fe20000100800 */
[----:B------:R-:W-:-:S03]  /*72570*/  SHF.R.U32.HI R11, RZ, 0x8, R27 ;  /* 0x00000008ff0b7819 */ /* 0x000fc6000001161b */
[----:B------:R-:W-:Y:S01]  /*72580*/  STL [R1+0x1fc8], R28 ;  /* 0x001fc81c01007387 */ /* 0x000fe20000100800 */
[----:B------:R-:W-:Y:S02]  /*72590*/  LOP3.LUT R22, R22, 0xffff, RZ, 0xc0, !PT ;  /* 0x0000ffff16167812 */ /* 0x000fe400078ec0ff */
[----:B------:R-:W-:Y:S02]  /*725a0*/  LOP3.LUT R16, R16, 0xffff, RZ, 0xc0, !PT ;  /* 0x0000ffff10107812 */ /* 0x000fe400078ec0ff */
[----:B------:R-:W-:Y:S02]  /*725b0*/  LOP3.LUT R9, R9, 0xffff, RZ, 0xc0, !PT ;  /* 0x0000ffff09097812 */ /* 0x000fe400078ec0ff */
[----:B------:R-:W-:Y:S02]  /*725c0*/  LOP3.LUT R11, R11, 0xffff, RZ, 0xc0, !PT ;  /* 0x0000ffff0b0b7812 */ /* 0x000fe400078ec0ff */
[----:B--2---:R-:W-:Y:S02]  /*725d0*/  R2UR.FILL UR4, R8 ;  /* 0x00000000080472ca */ /* 0x004fe400004e0000 */
[----:B------:R-:W-:-:S04]  /*725e0*/  SHF.R.U32.HI R8, RZ, 0x8, R26 ;  /* 0x00000008ff087819 */ /* 0x000fc8000001161a */
[----:B------:R-:W-:Y:S01]  /*725f0*/  LOP3.LUT R8, R8, 0xffff, RZ, 0xc0, !PT ;  /* 0x0000ffff08087812 */ /* 0x000fe200078ec0ff */
[----:B---3--:R-:W-:Y:S04]  /*72600*/  STL [R1+0x1fc4], R4 ;  /* 0x001fc40401007387 */ /* 0x008fe80000100800 */
[----:B------:R1:W-:Y:S02]  /*72610*/  STL [R1+0x1fc0], R3 ;  /* 0x001fc00301007387 */ /* 0x0003e40000100800 */
[----:B-1----:R-:W-:Y:S02]  /*72620*/  PRMT R3, R22, 0x3340, R16 ;  /* 0x0000334016037816 */ /* 0x002fe40000000010 */
[----:B----4-:R-:W-:Y:S04]  /*72630*/  STL [R1+0x1fbc], R2 ;  /* 0x001fbc0201007387 */ /* 0x010fe80000100800 */
[----:B------:R1:W-:Y:S02]  /*72640*/  STL [R1+0x1fb8], R0 ;  /* 0x001fb80001007387 */ /* 0x0003e40000100800 */
[----:B-1----:R-:W-:-:S02]  /*72650*/  PRMT R0, R27, 0x3340, R26 ;  /* 0x000033401b007816 */ /* 0x002fc4000000001a */
[----:B------:R-:W-:-:S03]  /*72660*/  PRMT R2, R10, 0x3340, R9 ;  /* 0x000033400a027816 */ /* 0x000fc60000000009 */
[----:B------:R1:W-:Y:S04]  /*72670*/  STL [R1+0x1d8], R0 ;  /* 0x0001d80001007387 */ /* 0x0003e80000100800 */
[----:B------:R-:W-:Y:S01]  /*72680*/  STL [R1+0x12c], R3 ;  /* 0x00012c0301007387 */ /* 0x000fe20000100800 */
[----:B-1----:R-:W-:-:S03]  /*72690*/  PRMT R0, R11, 0x3340, R8 ;  /* 0x000033400b007816 */ /* 0x002fc60000000008 */
[----:B------:R-:W-:Y:S04]  /*726a0*/  STL [R1+0x128], R2 ;  /* 0x0001280201007387 */ /* 0x000fe80000100800 */
[----:B------:R1:W-:Y:S04]  /*726b0*/  STL [R1+0x124], R0 ;  /* 0x0001240001007387 */ /* 0x0003e80000100800 */
[----:B------:R-:W2:Y:S04]  /*726c0*/  LDL.LU R28, [R1+0x1378] ;  /* 0x00137800011c7983 */ /* 0x000ea80000300800 */
[----:B------:R-:W3:Y:S04]  /*726d0*/  LDL.LU R29, [R1+0x1374] ;  /* 0x00137400011d7983 */ /* 0x000ee80000300800 */
[----:B------:R-:W4:Y:S01]  /*726e0*/  LDL.LU R21, [R1+0x1170] ;  /* 0x0011700001157983 */ /* 0x000f220000300800 */
[----:B------:R-:W-:-:S03]  /*726f0*/  LOP3.LUT R9, R20, 0xffff, RZ, 0xc0, !PT ;  /* 0x0000ffff14097812 */ /* 0x000fc600078ec0ff */
[----:B------:R-:W4:Y:S01]  /*72700*/  LDL.LU R20, [R1+0xbb4] ;  /* 0x000bb40001147983 */ /* 0x000f220000300800 */
[----:B------:R-:W-:Y:S02]  /*72710*/  LOP3.LUT R22, R19, 0xffff, RZ, 0xc0, !PT ;  /* 0x0000ffff13167812 */ /* 0x000fe400078ec0ff */
[----:B------:R-:W-:Y:S01]  /*72720*/  LOP3.LUT R16, R18, 0xffff, RZ, 0xc0, !PT ;  /* 0x0000ffff12107812 */ /* 0x000fe200078ec0ff */
[----:B------:R-:W4:Y:S04]  /*72730*/  LDL.LU R19, [R1+0x9b0] ;  /* 0x0009b00001137983 */ /* 0x000f280000300800 */
[----:B------:R-:W4:Y:S01]  /*72740*/  LDL.LU R18, [R1+0xba8] ;  /* 0x000ba80001127983 */ /* 0x000f220000300800 */
[----:B------:R-:W-:Y:S02]  /*72750*/  LOP3.LUT R8, R23, 0xffff, RZ, 0xc0, !PT ;  /* 0x0000ffff17087812 */ /* 0x000fe400078ec0ff */
[----:B------:R-:W-:-:S02]  /*72760*/  LOP3.LUT R11, R25, 0xffff, RZ, 0xc0, !PT ;  /* 0x0000ffff190b7812 */ /* 0x000fc400078ec0ff */
[----:B-1----:R-:W-:Y:S02]  /*72770*/  PRMT R0, R9, 0x3340, R8 ;  /* 0x0000334009007816 */ /* 0x002fe40000000008 */
[----:B------:R-:W-:-:S03]  /*72780*/  LOP3.LUT R10, R24, 0xffff, RZ, 0xc0, !PT ;  /* 0x0000ffff180a7812 */ /* 0x000fc600078ec0ff */
[----:B------:R1:W-:Y:S01]  /*72790*/  STL [R1+0x1b8], R0 ;  /* 0x0001b80001007387 */ /* 0x0003e20000100800 */
[----:B------:R-:W-:Y:S02]  /*727a0*/  SHF.R.U32.HI R26, RZ, 0x8, R9 ;  /* 0x00000008ff1a7819 */ /* 0x000fe40000011609 */
[----:B------:R-:W-:Y:S02]  /*727b0*/  SHF.R.U32.HI R24, RZ, 0x8, R8 ;  /* 0x00000008ff187819 */ /* 0x000fe40000011608 */
[----:B------:R-:W-:Y:S02]  /*727c0*/  SHF.R.U32.HI R8, RZ, 0x8, R22 ;  /* 0x00000008ff087819 */ /* 0x000fe40000011616 */
[--C-:B-1----:R-:W-:Y:S02]  /*727d0*/  PRMT R0, R22, 0x3340, R11.reuse ;  /* 0x0000334016007816 */ /* 0x102fe4000000000b */
[----:B------:R-:W-:Y:S02]  /*727e0*/  SHF.R.U32.HI R9, RZ, 0x8, R11 ;  /* 0x00000008ff097819 */ /* 0x000fe4000001160b */
[----:B------:R-:W-:Y:S01]  /*727f0*/  SHF.R.U32.HI R25, RZ, 0x8, R16 ;  /* 0x00000008ff197819 */ /* 0x000fe20000011610 */
[----:B------:R1:W-:Y:S01]  /*72800*/  STL [R1+0x1b0], R0 ;  /* 0x0001b00001007387 */ /* 0x0003e20000100800 */
[----:B------:R-:W-:-:S02]  /*72810*/  SHF.R.U32.HI R23, RZ, 0x8, R10 ;  /* 0x00000008ff177819 */ /* 0x000fc4000001160a */
[----:B------:R-:W-:Y:S02]  /*72820*/  LOP3.LUT R11, R24, 0xffff, RZ, 0xc0, !PT ;  /* 0x0000ffff180b7812 */ /* 0x000fe400078ec0ff */
[----:B------:R-:W-:Y:S02]  /*72830*/  LOP3.LUT R22, R8, 0xffff, RZ, 0xc0, !PT ;  /* 0x0000ffff08167812 */ /* 0x000fe400078ec0ff */
[----:B------:R-:W-:Y:S02]  /*72840*/  LOP3.LUT R8, R23, 0xffff, RZ, 0xc0, !PT ;  /* 0x0000ffff17087812 */ /* 0x000fe400078ec0ff */
[----:B-1----:R-:W-:Y:S02]  /*72850*/  PRMT R0, R16, 0x3340, R10 ;  /* 0x0000334010007816 */ /* 0x002fe4000000000a */
[----:B------:R-:W-:Y:S02]  /*72860*/  LOP3.LUT R16, R26, 0xffff, RZ, 0xc0, !PT ;  /* 0x0000ffff1a107812 */ /* 0x000fe400078ec0ff */
[----:B------:R-:W-:-:S02]  /*72870*/  LOP3.LUT R10, R9, 0xffff, RZ, 0xc0, !PT ;  /* 0x0000ffff090a7812 */ /* 0x000fc400078ec0ff */
[----:B------:R-:W-:Y:S01]  /*72880*/  LOP3.LUT R9, R25, 0xffff, RZ, 0xc0, !PT ;  /* 0x0000ffff19097812 */ /* 0x000fe200078ec0ff */
[----:B------:R1:W-:Y:S01]  /*72890*/  STL [R1+0x1ac], R0 ;  /* 0x0001ac0001007387 */ /* 0x0003e20000100800 */
[----:B------:R-:W-:Y:S02]  /*728a0*/  PRMT R3, R16, 0x3340, R11 ;  /* 0x0000334010037816 */ /* 0x000fe4000000000b */
[----:B------:R-:W-:-:S03]  /*728b0*/  PRMT R2, R22, 0x3340, R10 ;  /* 0x0000334016027816 */ /* 0x000fc6000000000a */
[----:B------:R-:W-:Y:S01]  /*728c0*/  STL [R1+0x104], R3 ;  /* 0x0001040301007387 */ /* 0x000fe20000100800 */
[----:B-1----:R-:W-:-:S03]  /*728d0*/  PRMT R0, R9, 0x3340, R8 ;  /* 0x0000334009007816 */ /* 0x002fc60000000008 */
[----:B------:R-:W-:Y:S04]  /*728e0*/  STL [R1+0x100], R2 ;  /* 0x0001000201007387 */ /* 0x000fe80000100800 */
[----:B------:R1:W-:Y:S01]  /*728f0*/  STL [R1+0xfc], R0 ;  /* 0x0000fc0001007387 */ /* 0x0003e20000100800 */
[----:B--2---:R-:W-:-:S03]  /*72900*/  LOP3.LUT R11, R28, 0xffff, RZ, 0xc0, !PT ;  /* 0x0000ffff1c0b7812 */ /* 0x004fc600078ec0ff */
[----:B------:R-:W2:Y:S01]  /*72910*/  LDL.LU R28, [R1+0x1174] ;  /* 0x00117400011c7983 */ /* 0x000ea20000300800 */
[----:B---3--:R-:W-:-:S03]  /*72920*/  LOP3.LUT R22, R29, 0xffff, RZ, 0xc0, !PT ;  /* 0x0000ffff1d167812 */ /* 0x008fc600078ec0ff */
[----:B------:R-:W3:Y:S01]  /*72930*/  LDL.LU R29, [R1+0xfa4] ;  /* 0x000fa400011d7983 */ /* 0x000ee20000300800 */
[----:B----4-:R-:W-:-:S03]  /*72940*/  LOP3.LUT R10, R21, 0xffff, RZ, 0xc0, !PT ;  /* 0x0000ffff150a7812 */ /* 0x010fc600078ec0ff */
[----:B------:R-:W4:Y:S01]  /*72950*/  LDL.LU R21, [R1+0xf98] ;  /* 0x000f980001157983 */ /* 0x000f220000300800 */
[----:B------:R-:W-:-:S03]  /*72960*/  LOP3.LUT R9, R20, 0xffff, RZ, 0xc0, !PT ;  /* 0x0000ffff14097812 */ /* 0x000fc600078ec0ff */
[----:B------:R-:W4:Y:S01]  /*72970*/  LDL.LU R20, [R1+0x9b4] ;  /* 0x0009b40001147983 */ /* 0x000f220000300800 */
[----:B------:R-:W-:-:S03]  /*72980*/  LOP3.LUT R8, R19, 0xffff, RZ, 0xc0, !PT ;  /* 0x0000ffff13087812 */ /* 0x000fc600078ec0ff */
[----:B------:R-:W4:Y:S01]  /*72990*/  LDL.LU R19, [R1+0x934] ;  /* 0x0009340001137983 */ /* 0x000f220000300800 */
[----:B------:R-:W-:-:S03]  /*729a0*/  LOP3.LUT R16, R18, 0xffff, RZ, 0xc0, !PT ;  /* 0x0000ffff12107812 */ /* 0x000fc600078ec0ff */
[----:B------:R-:W4:Y:S01]  /*729b0*/  LDL.LU R18, [R1+0x92c] ;  /* 0x00092c0001127983 */ /* 0x000f220000300800 */
[----:B-1----:R-:W-:-:S05]  /*729c0*/  PRMT R0, R10, 0x3340, R8 ;  /* 0x000033400a007816 */ /* 0x002fca0000000008 */
        /* <DEDUP_REMOVED lines=76> */
[----:B-1----:R-:W-:Y:S02]  /*72e90*/  PRMT R0, R11, 0x3340, R9 ;  /* 0x000033400b007816 */ /* 0x002fe40000000009 */
        /* <DEDUP_REMOVED lines=53> */
[----:B------:R1:W-:Y:S04]  /*731f0*/  STL [R1+0x4], R0 ;  /* 0x0000040001007387 */ /* 0x0003e80000100800 */
[----:B------:R-:W4:Y:S01]  /*73200*/  LDL.LU R27, [R1+0x138c] ;  /* 0x00138c00011b7983 */ /* 0x000f220000300800 */
[----:B--2---:R-:W-:-:S03]  /*73210*/  LOP3.LUT R9, R28, 0xffff, RZ, 0xc0, !PT ;  /* 0x0000ffff1c097812 */ /* 0x004fc600078ec0ff */
[----:B------:R-:W2:Y:S01]  /*73220*/  LDL.LU R28, [R1+0x1388] ;  /* 0x00138800011c7983 */ /* 0x000ea20000300800 */
[----:B---3--:R-:W-:-:S03]  /*73230*/  LOP3.LUT R22, R29, 0xffff, RZ, 0xc0, !PT ;  /* 0x0000ffff1d167812 */ /* 0x008fc600078ec0ff */
[----:B------:R-:W3:Y:S01]  /*73240*/  LDL.LU R29, [R1+0xbd8] ;  /* 0x000bd800011d7983 */ /* 0x000ee20000300800 */
[----:B----4-:R-:W-:-:S03]  /*73250*/  LOP3.LUT R8, R20, 0xffff, RZ, 0xc0, !PT ;  /* 0x0000ffff14087812 */ /* 0x010fc600078ec0ff */
[----:B------:R-:W4:Y:S04]  /*73260*/  LDL.LU R20, [R1+0xbc8] ;  /* 0x000bc80001147983 */ /* 0x000f280000300800 */
[----:B------:R-:W2:Y:S01]  /*73270*/  LDL.LU R4, [R1+0x1190] ;  /* 0x0011900001047983 */ /* 0x000ea20000300800 */
[----:B------:R-:W-:Y:S02]  /*73280*/  LOP3.LUT R11, R19, 0xffff, RZ, 0xc0, !PT ;  /* 0x0000ffff130b7812 */ /* 0x000fe400078ec0ff */
[----:B------:R-:W-:Y:S02]  /*73290*/  LOP3.LUT R16, R21, 0xffff, RZ, 0xc0, !PT ;  /* 0x0000ffff15107812 */ /* 0x000fe400078ec0ff */
[----:B------:R-:W-:Y:S01]  /*732a0*/  LOP3.LUT R10, R18, 0xffff, RZ, 0xc0, !PT ;  /* 0x0000ffff120a7812 */ /* 0x000fe200078ec0ff */
[----:B------:R-:W2:Y:S01]  /*732b0*/  LDL.LU R21, [R1+0x9f8] ;  /* 0x0009f80001157983 */ /* 0x000ea20000300800 */
[----:B------:R-:W-:-:S02]  /*732c0*/  SHF.R.U32.HI R26, RZ, 0x8, R9 ;  /* 0x00000008ff1a7819 */ /* 0x000fc40000011609 */
[--C-:B------:R-:W-:Y:S02]  /*732d0*/  PRMT R18, R9, 0x3340, R8.reuse ;  /* 0x0000334009127816 */ /* 0x100fe40000000008 */
[----:B------:R-:W-:Y:S02]  /*732e0*/  SHF.R.U32.HI R24, RZ, 0x8, R8 ;  /* 0x00000008ff187819 */ /* 0x000fe40000011608 */
[----:B------:R-:W-:Y:S02]  /*732f0*/  SHF.R.U32.HI R8, RZ, 0x8, R22 ;  /* 0x00000008ff087819 */ /* 0x000fe40000011616 */
[----:B------:R-:W-:Y:S02]  /*73300*/  SHF.R.U32.HI R9, RZ, 0x8, R11 ;  /* 0x00000008ff097819 */ /* 0x000fe4000001160b */
[----:B------:R-:W-:Y:S02]  /*73310*/  SHF.R.U32.HI R25, RZ, 0x8, R16 ;  /* 0x00000008ff197819 */ /* 0x000fe40000011610 */
[----:B------:R-:W-:-:S02]  /*73320*/  SHF.R.U32.HI R23, RZ, 0x8, R10 ;  /* 0x00000008ff177819 */ /* 0x000fc4000001160a */
[----:B------:R-:W-:Y:S02]  /*73330*/  PRMT R19, R22, 0x3340, R11 ;  /* 0x0000334016137816 */ /* 0x000fe4000000000b */
[----:B-1----:R-:W-:Y:S02]  /*73340*/  PRMT R0, R16, 0x3340, R10 ;  /* 0x0000334010007816 */ /* 0x002fe4000000000a */
[----:B------:R-:W-:Y:S02]  /*73350*/  LOP3.LUT R22, R8, 0xffff, RZ, 0xc0, !PT ;  /* 0x0000ffff08167812 */ /* 0x000fe400078ec0ff */
[----:B------:R-:W-:Y:S02]  /*73360*/  LOP3.LUT R10, R9, 0xffff, RZ, 0xc0, !PT ;  /* 0x0000ffff090a7812 */ /* 0x000fe400078ec0ff */
[----:B------:R-:W-:Y:S02]  /*73370*/  LOP3.LUT R9, R25, 0xffff, RZ, 0xc0, !PT ;  /* 0x0000ffff19097812 */ /* 0x000fe400078ec0ff */
[----:B------:R-:W-:Y:S01]  /*73380*/  LOP3.LUT R8, R23, 0xffff, RZ, 0xc0, !PT ;  /* 0x0000ffff17087812 */ /* 0x000fe200078ec0ff */
[----:B------:R1:W-:Y:S03]  /*73390*/  STL [R1+0x108], R0 ;  /* 0x0001080001007387 */ /* 0x0003e60000100800 */
[----:B------:R-:W-:Y:S01]  /*733a0*/  PRMT R8, R9, 0x3340, R8 ;  /* 0x0000334009087816 */ /* 0x000fe20000000008 */
[----:B------:R-:W2:Y:S01]  /*733b0*/  LDL R2, [R1+0xa0] ;  /* 0x0000a00001027983 */ /* 0x000ea20000100800 */
[----:B------:R-:W-:-:S03]  /*733c0*/  LOP3.LUT R11, R24, 0xffff, RZ, 0xc0, !PT ;  /* 0x0000ffff180b7812 */ /* 0x000fc600078ec0ff */
[----:B------:R-:W2:Y:S04]  /*733d0*/  LDL R3, [R1+0xa4] ;  /* 0x0000a40001037983 */ /* 0x000ea80000100800 */
[----:B-1----:R-:W2:Y:S04]  /*733e0*/  LDL R0, [R1+0xa8] ;  /* 0x0000a80001007983 */ /* 0x002ea80000100800 */
[----:B------:R3:W-:Y:S04]  /*733f0*/  STL [R1+0x98], R8 ;  /* 0x0000980801007387 */ /* 0x0007e80000100800 */
[----:B------:R-:W2:Y:S01]  /*73400*/  LDL.LU R24, [R1+0x1194] ;  /* 0x0011940001187983 */ /* 0x000ea20000300800 */
[----:B------:R-:W-:-:S02]  /*73410*/  LOP3.LUT R16, R26, 0xffff, RZ, 0xc0, !PT ;  /* 0x0000ffff1a107812 */ /* 0x000fc400078ec0ff */
[----:B------:R-:W-:Y:S02]  /*73420*/  PRMT R26, R22, 0x3340, R10 ;  /* 0x00003340161a7816 */ /* 0x000fe4000000000a */
[----:B------:R-:W-:-:S04]  /*73430*/  LOP3.LUT R9, R27, 0xffff, RZ, 0xc0, !PT ;  /* 0x0000ffff1b097812 */ /* 0x000fc800078ec0ff */
[----:B------:R-:W-:Y:S02]  /*73440*/  SHF.R.U32.HI R10, RZ, 0x8, R9 ;  /* 0x00000008ff0a7819 */ /* 0x000fe40000011609 */
[----:B------:R-:W-:Y:S02]  /*73450*/  PRMT R25, R16, 0x3340, R11 ;  /* 0x0000334010197816 */ /* 0x000fe4000000000b */
[----:B---3--:R-:W-:-:S04]  /*73460*/  LOP3.LUT R8, R29, 0xffff, RZ, 0xc0, !PT ;  /* 0x0000ffff1d087812 */ /* 0x008fc800078ec0ff */
[--C-:B------:R-:W-:Y:S02]  /*73470*/  PRMT R29, R9, 0x3340, R8.reuse ;  /* 0x00003340091d7816 */ /* 0x100fe40000000008 */
[----:B------:R-:W-:Y:S02]  /*73480*/  SHF.R.U32.HI R8, RZ, 0x8, R8 ;  /* 0x00000008ff087819 */ /* 0x000fe40000011608 */
[----:B------:R-:W-:Y:S02]  /*73490*/  LOP3.LUT R9, R10, 0xffff, RZ, 0xc0, !PT ;  /* 0x0000ffff0a097812 */ /* 0x000fe400078ec0ff */
[----:B------:R-:W-:Y:S02]  /*734a0*/  LOP3.LUT R8, R8, 0xffff, RZ, 0xc0, !PT ;  /* 0x0000ffff08087812 */ /* 0x000fe400078ec0ff */
[----:B----4-:R-:W-:Y:S02]  /*734b0*/  LOP3.LUT R11, R20, 0xffff, RZ, 0xc0, !PT ;  /* 0x0000ffff140b7812 */ /* 0x010fe400078ec0ff */
[----:B------:R-:W-:-:S02]  /*734c0*/  PRMT R20, R9, 0x3340, R8 ;  /* 0x0000334009147816 */ /* 0x000fc40000000008 */
[----:B--2---:R-:W-:Y:S02]  /*734d0*/  LOP3.LUT R9, R4, 0xffff, RZ, 0xc0, !PT ;  /* 0x0000ffff04097812 */ /* 0x004fe400078ec0ff */
[----:B------:R-:W2:Y:S01]  /*734e0*/  LDL.LU R4, [R1+0x9fc] ;  /* 0x0009fc0001047983 */ /* 0x000ea20000300800 */
[----:B------:R-:W-:Y:S02]  /*734f0*/  LOP3.LUT R16, R28, 0xffff, RZ, 0xc0, !PT ;  /* 0x0000ffff1c107812 */ /* 0x000fe400078ec0ff */
[--C-:B------:R-:W-:Y:S02]  /*73500*/  SHF.R.U32.HI R10, RZ, 0x8, R11.reuse ;  /* 0x00000008ff0a7819 */ /* 0x100fe4000001160b */
[----:B------:R-:W-:Y:S02]  /*73510*/  SHF.R.U32.HI R22, RZ, 0x8, R16 ;  /* 0x00000008ff167819 */ /* 0x000fe40000011610 */
[----:B------:R-:W-:Y:S02]  /*73520*/  PRMT R28, R16, 0x3340, R11 ;  /* 0x00003340101c7816 */ /* 0x000fe4000000000b */
[----:B------:R-:W-:-:S02]  /*73530*/  LOP3.LUT R11, R22, 0xffff, RZ, 0xc0, !PT ;  /* 0x0000ffff160b7812 */ /* 0x000fc400078ec0ff */
[----:B------:R-:W-:-:S04]  /*73540*/  LOP3.LUT R10, R10, 0xffff, RZ, 0xc0, !PT ;  /* 0x0000ffff0a0a7812 */ /* 0x000fc800078ec0ff */
[----:B------:R-:W-:Y:S02]  /*73550*/  PRMT R27, R11, 0x3340, R10 ;  /* 0x000033400b1b7816 */ /* 0x000fe4000000000a */
[----:B------:R-:W-:Y:S02]  /*73560*/  LOP3.LUT R11, R24, 0xffff, RZ, 0xc0, !PT ;  /* 0x0000ffff180b7812 */ /* 0x000fe400078ec0ff */
[----:B------:R-:W3:Y:S01]  /*73570*/  LDL.LU R24, [R1+0xa08] ;  /* 0x000a080001187983 */ /* 0x000ee20000300800 */
[----:B------:R-:W-:Y:S02]  /*73580*/  LOP3.LUT R8, R21, 0xffff, RZ, 0xc0, !PT ;  /* 0x0000ffff15087812 */ /* 0x000fe400078ec0ff */
[----:B------:R-:W-:Y:S02]  /*73590*/  SHF.R.U32.HI R10, RZ, 0x8, R9 ;  /* 0x00000008ff0a7819 */ /* 0x000fe40000011609 */
[--C-:B------:R-:W-:Y:S02]  /*735a0*/  PRMT R21, R9, 0x3340, R8.reuse ;  /* 0x0000334009157816 */ /* 0x100fe40000000008 */
[----:B------:R-:W-:-:S02]  /*735b0*/  SHF.R.U32.HI R9, RZ, 0x8, R8 ;  /* 0x00000008ff097819 */ /* 0x000fc40000011608 */
[----:B------:R-:W-:Y:S02]  /*735c0*/  LOP3.LUT R10, R10, 0xffff, RZ, 0xc0, !PT ;  /* 0x0000ffff0a0a7812 */ /* 0x000fe400078ec0ff */
[----:B------:R-:W-:Y:S02]  /*735d0*/  LOP3.LUT R9, R9, 0xffff, RZ, 0xc0, !PT ;  /* 0x0000ffff09097812 */ /* 0x000fe400078ec0ff */
[----:B------:R-:W-:Y:S02]  /*735e0*/  SHF.R.U32.HI R16, RZ, 0x8, R11 ;  /* 0x00000008ff107819 */ /* 0x000fe4000001160b */
[----:B------:R-:W-:Y:S02]  /*735f0*/  PRMT R23, R10, 0x3340, R9 ;  /* 0x000033400a177816 */ /* 0x000fe40000000009 */
[----:B------:R-:W-:Y:S02]  /*73600*/  ISETP.LT.AND P3, PT, R0, UR40, !P1 ;  /* 0x0000002800007c0c */ /* 0x000fe4000cf61270 */
[----:B------:R-:W-:-:S02]  /*73610*/  ISETP.LT.AND P2, PT, R3, UR36, !P1 ;  /* 0x0000002403007c0c */ /* 0x000fc4000cf41270 */
        /* <DEDUP_REMOVED lines=21> */
[----:B------:R-:W-:Y:S01]  /*73770*/  ISETP.GE.AND P1, PT, R8, UR41, PT ;  /* 0x0000002908007c0c */ /* 0x000fe2000bf26270 */
[----:B------:R-:W-:Y:S01]  /*73780*/  VIADD R9, R2, 0xba ;  /* 0x000000ba02097836 */ /* 0x000fe20000000000 */
[----:B------:R-:W-:Y:S01]  /*73790*/  LOP3.LUT R5, R5, 0xfffbffff, RZ, 0xc0, !PT ;  /* 0xfffbffff05057812 */ /* 0x000fe200078ec0ff */
[----:B------:R-:W1:Y:S01]  /*737a0*/  LDCU.64 UR40, c[0x0][0x398] ;  /* 0x00007300ff2877ac */ /* 0x000e620008000a00 */
[----:B------:R-:W-:Y:S02]  /*737b0*/  ISETP.LT.AND P2, PT, R0, UR46, !P1 ;  /* 0x0000002e00007c0c */ /* 0x000fe4000cf41270 */
[----:B0-----:R-:W-:-:S11]  /*737c0*/  ISETP.LT.AND P1, PT, R3, UR48, !P1 ;  /* 0x0000003003007c0c */ /* 0x001fd6000cf21270 */
[----:B------:R-:W-:-:S04]  /*737d0*/  @P2 LOP3.LUT R5, R5, 0x40000, RZ, 0xfc, !PT ;  /* 0x0004000005052812 */ /* 0x000fc800078efcff */
[----:B------:R-:W-:-:S04]  /*737e0*/  LOP3.LUT R5, R5, 0xfffdffff, RZ, 0xc0, !PT ;  /* 0xfffdffff05057812 */ /* 0x000fc800078ec0ff */
[----:B------:R-:W-:Y:S02]  /*737f0*/  @P1 LOP3.LUT R5, R5, 0x20000, RZ, 0xfc, !PT ;  /* 0x0002000005051812 */ /* 0x000fe400078efcff */
[----:B------:R-:W-:Y:S02]  /*73800*/  ISETP.GE.AND P1, PT, R9, UR39, PT ;  /* 0x0000002709007c0c */ /* 0x000fe4000bf26270 */
[----:B--2---:R-:W-:Y:S01]  /*73810*/  LOP3.LUT R10, R4, 0xffff, RZ, 0xc0, !PT ;  /* 0x0000ffff040a7812 */ /* 0x004fe200078ec0ff */
[----:B------:R-:W-:Y:S01]  /*73820*/  VIADD R8, R2, 0xc1 ;  /* 0x000000c102087836 */ /* 0x000fe20000000000 */
[----:B------:R-:W-:Y:S01]  /*73830*/  LOP3.LUT R5, R5, 0xffffbfff, RZ, 0xc0, !PT ;  /* 0xffffbfff05057812 */ /* 0x000fe200078ec0ff */
[----:B------:R-:W0:Y:S01]  /*73840*/  LDCU.64 UR38, c[0x0][0x398] ;  /* 0x00007300ff2677ac */ /* 0x000e220008000a00 */
[--C-:B------:R-:W-:Y:S02]  /*73850*/  PRMT R4, R11, 0x3340, R10.reuse ;  /* 0x000033400b047816 */ /* 0x100fe4000000000a */
[----:B------:R-:W-:-:S02]  /*73860*/  SHF.R.U32.HI R11, RZ, 0x8, R10 ;  /* 0x00000008ff0b7819 */ /* 0x000fc4000001160a */
[----:B------:R-:W-:Y:S02]  /*73870*/  LOP3.LUT R10, R16, 0xffff, RZ, 0xc0, !PT ;  /* 0x0000ffff100a7812 */ /* 0x000fe400078ec0ff */
[----:B------:R-:W2:Y:S01]  /*73880*/  LDL.LU R16, [R1+0x1184] ;  /* 0x0011840001107983 */ /* 0x000ea20000300800 */
[----:B------:R-:W-:-:S04]  /*73890*/  LOP3.LUT R9, R11, 0xffff, RZ, 0xc0, !PT ;  /* 0x0000ffff0b097812 */ /* 0x000fc800078ec0ff */
[----:B------:R-:W-:Y:S02]  /*738a0*/  PRMT R22, R10, 0x3340, R9 ;  /* 0x000033400a167816 */ /* 0x000fe40000000009 */
[----:B---3--:R-:W-:Y:S02]  /*738b0*/  LOP3.LUT R10, R24, 0xffff, RZ, 0xc0, !PT ;  /* 0x0000ffff180a7812 */ /* 0x008fe400078ec0ff */
[----:B------:R-:W3:Y:S01]  /*738c0*/  LDL.LU R24, [R1+0x938] ;  /* 0x0009380001187983 */ /* 0x000ee20000300800 */
[----:B-1----:R-:W-:Y:S02]  /*738d0*/  ISETP.LT.AND P2, PT, R0, UR40, !P1 ;  /* 0x0000002800007c0c */ /* 0x002fe4000cf41270 */
[----:B------:R-:W-:Y:S01]  /*738e0*/  ISETP.LT.AND P1, PT, R3, UR50, !P1 ;  /* 0x0000003203007c0c */ /* 0x000fe2000cf21270 */
[----:B------:R-:W-:Y:S01]  /*738f0*/  VIADD R9, R2, 0xbf ;  /* 0x000000bf02097836 */ /* 0x000fe20000000000 */
[----:B------:R-:W-:Y:S01]  /*73900*/  LOP3.LUT R12, R12, 0x7fffffff, RZ, 0xc0, !PT ;  /* 0x7fffffff0c0c7812 */ /* 0x000fe200078ec0ff */
[----:B------:R-:W1:Y:S08]  /*73910*/  LDCU UR50, c[0x0][0x398] ;  /* 0x00007300ff3277ac */ /* 0x000e700008000800 */
[----:B------:R-:W-:-:S04]  /*73920*/  @P2 LOP3.LUT R5, R5, 0x4000, RZ, 0xfc, !PT ;  /* 0x0000400005052812 */ /* 0x000fc800078efcff */
[----:B------:R-:W-:-:S04]  /*73930*/  LOP3.LUT R5, R5, 0xffffdfff, RZ, 0xc0, !PT ;  /* 0xffffdfff05057812 */ /* 0x000fc800078ec0ff */
[----:B------:R-:W-:Y:S02]  /*73940*/  @P1 LOP3.LUT R5, R5, 0x2000, RZ, 0xfc, !PT ;  /* 0x0000200005051812 */ /* 0x000fe400078efcff */
[----:B------:R-:W-:Y:S02]  /*73950*/  ISETP.GE.AND P1, PT, R8, UR7, PT ;  /* 0x0000000708007c0c */ /* 0x000fe4000bf26270 */
[----:B------:R-:W-:Y:S01]  /*73960*/  LOP3.LUT R5, R5, 0xfbffffff, RZ, 0xc0, !PT ;  /* 0xfbffffff05057812 */ /* 0x000fe200078ec0ff */
[----:B------:R-:W-:Y:S01]  /*73970*/  VIADD R8, R2, 0xbd ;  /* 0x000000bd02087836 */ /* 0x000fe20000000000 */
[----:B------:R-:W-:Y:S01]  /*73980*/  ISETP.LT.AND P2, PT, R0, UR72, !P1 ;  /* 0x0000004800007c0c */ /* 0x000fe2000cf41270 */
[----:B------:R-:W4:Y:S01]  /*73990*/  LDCU UR72, c[0x0][0x398] ;  /* 0x00007300ff4877ac */ /* 0x000f220008000800 */
[----:B------:R-:W-:Y:S01]  /*739a0*/  ISETP.LT.AND P1, PT, R3, UR73, !P1 ;  /* 0x0000004903007c0c */ /* 0x000fe2000cf21270 */
[----:B------:R-:W0:Y:S01]  /*739b0*/  LDCU UR73, c[0x0][0x398] ;  /* 0x00007300ff4977ac */ /* 0x000e220008000800 */
[----:B------:R-:W-:-:S02]  /*739c0*/  LOP3.LUT R13, R13, 0x7fffffff, RZ, 0xc0, !PT ;  /* 0x7fffffff0d0d7812 */ /* 0x000fc400078ec0ff */
[----:B------:R-:W-:Y:S01]  /*739d0*/  LOP3.LUT R14, R14, 0x7fffffff, RZ, 0xc0, !PT ;  /* 0x7fffffff0e0e7812 */ /* 0x000fe200078ec0ff */
[----:B------:R-:W0:Y:S06]  /*739e0*/  LDCU UR7, c[0x0][0x398] ;  /* 0x00007300ff0777ac */ /* 0x000e2c0008000800 */
[----:B------:R-:W-:-:S04]  /*739f0*/  @P2 LOP3.LUT R5, R5, 0x4000000, RZ, 0xfc, !PT ;  /* 0x0400000005052812 */ /* 0x000fc800078efcff */
[----:B------:R-:W-:-:S04]  /*73a00*/  LOP3.LUT R5, R5, 0xfeffffff, RZ, 0xc0, !PT ;  /* 0xfeffffff05057812 */ /* 0x000fc800078ec0ff */
[----:B------:R-:W-:Y:S02]  /*73a10*/  @P1 LOP3.LUT R5, R5, 0x1000000, RZ, 0xfc, !PT ;  /* 0x0100000005051812 */ /* 0x000fe400078efcff */
[----:B------:R-:W-:-:S04]  /*73a20*/  ISETP.GE.AND P1, PT, R9, UR15, PT ;  /* 0x0000000f09007c0c */ /* 0x000fc8000bf26270 */
[----:B------:R-:W-:Y:S02]  /*73a30*/  ISETP.LT.AND P2, PT, R0, UR68, !P1 ;  /* 0x0000004400007c0c */ /* 0x000fe4000cf41270 */
[----:B------:R-:W-:Y:S01]  /*73a40*/  LOP3.LUT R5, R5, 0xff7fffff, RZ, 0xc0, !PT ;  /* 0xff7fffff05057812 */ /* 0x000fe200078ec0ff */
[----:B------:R-:W-:Y:S01]  /*73a50*/  VIADD R9, R2, 0xbb ;  /* 0x000000bb02097836 */ /* 0x000fe20000000000 */
[----:B------:R-:W-:Y:S01]  /*73a60*/  ISETP.LT.AND P1, PT, R3, UR70, !P1 ;  /* 0x0000004603007c0c */ /* 0x000fe2000cf21270 */
[----:B------:R-:W0:Y:S01]  /*73a70*/  LDCU UR70, c[0x0][0x398] ;  /* 0x00007300ff4677ac */ /* 0x000e220008000800 */
[----:B------:R-:W0:Y:S07]  /*73a80*/  LDCU UR68, c[0x0][0x398] ;  /* 0x00007300ff4477ac */ /* 0x000e2e0008000800 */
[----:B------:R-:W-:-:S04]  /*73a90*/  @P2 LOP3.LUT R5, R5, 0x800000, RZ, 0xfc, !PT ;  /* 0x0080000005052812 */ /* 0x000fc800078efcff */
[----:B------:R-:W-:-:S04]  /*73aa0*/  LOP3.LUT R5, R5, 0xffbfffff, RZ, 0xc0, !PT ;  /* 0xffbfffff05057812 */ /* 0x000fc800078ec0ff */
[----:B------:R-:W-:Y:S02]  /*73ab0*/  @P1 LOP3.LUT R5, R5, 0x400000, RZ, 0xfc, !PT ;  /* 0x0040000005051812 */ /* 0x000fe400078efcff */
[----:B------:R-:W-:-:S04]  /*73ac0*/  ISETP.GE.AND P1, PT, R8, UR19, PT ;  /* 0x0000001308007c0c */ /* 0x000fc8000bf26270 */
[----:B------:R-:W-:Y:S01]  /*73ad0*/  ISETP.LT.AND P2, PT, R0, UR66, !P1 ;  /* 0x0000004200007c0c */ /* 0x000fe2000cf41270 */
[----:B------:R-:W0:Y:S01]  /*73ae0*/  LDCU UR66, c[0x0][0x398] ;  /* 0x00007300ff4277ac */ /* 0x000e220008000800 */
[----:B--2---:R-:W-:-:S04]  /*73af0*/  LOP3.LUT R11, R16, 0xffff, RZ, 0xc0, !PT ;  /* 0x0000ffff100b7812 */ /* 0x004fc800078ec0ff */
[----:B------:R-:W-:Y:S02]  /*73b00*/  SHF.R.U32.HI R16, RZ, 0x8, R11 ;  /* 0x00000008ff107819 */ /* 0x000fe4000001160b */
[----:B------:R-:W-:Y:S02]  /*73b10*/  PRMT R8, R11, 0x3340, R10 ;  /* 0x000033400b087816 */ /* 0x000fe4000000000a */
[----:B------:R-:W-:-:S03]  /*73b20*/  LOP3.LUT R11, R16, 0xffff, RZ, 0xc0, !PT ;  /* 0x0000ffff100b7812 */ /* 0x000fc600078ec0ff */
[----:B------:R-:W-:Y:S04]  /*73b30*/  STL [R1+0xcc], R8 ;  /* 0x0000cc0801007387 */ /* 0x000fe80000100800 */
[----:B------:R-:W2:Y:S01]  /*73b40*/  LDL.LU R16, [R1+0xd98] ;  /* 0x000d980001107983 */ /* 0x000ea20000300800 */
[----:B------:R-:W-:-:S04]  /*73b50*/  SHF.R.U32.HI R10, RZ, 0x8, R10 ;  /* 0x00000008ff0a7819 */ /* 0x000fc8000001160a */
[----:B------:R-:W-:-:S04]  /*73b60*/  LOP3.LUT R10, R10, 0xffff, RZ, 0xc0, !PT ;  /* 0x0000ffff0a0a7812 */ /* 0x000fc800078ec0ff */
[----:B------:R-:W-:-:S05]  /*73b70*/  PRMT R10, R11, 0x3340, R10 ;  /* 0x000033400b0a7816 */ /* 0x000fca000000000a */
[----:B------:R3:W-:Y:S02]  /*73b80*/  STL [R1+0x88], R10 ;  /* 0x0000880a01007387 */ /* 0x0007e40000100800 */
[----:B---3--:R-:W-:Y:S02]  /*73b90*/  LOP3.LUT R10, R24, 0xffff, RZ, 0xc0, !PT ;  /* 0x0000ffff180a7812 */ /* 0x008fe400078ec0ff */
[----:B------:R-:W3:Y:S01]  /*73ba0*/  LDL.LU R24, [R1+0xa14] ;  /* 0x000a140001187983 */ /* 0x000ee20000300800 */
[----:B------:R-:W-:Y:S02]  /*73bb0*/  ISETP.LT.AND P1, PT, R3, UR71, !P1 ;  /* 0x0000004703007c0c */ /* 0x000fe4000cf21270 */
[----:B------:R-:W-:Y:S01]  /*73bc0*/  LOP3.LUT R5, R5, 0xffefffff, RZ, 0xc0, !PT ;  /* 0xffefffff05057812 */ /* 0x000fe200078ec0ff */
[----:B------:R-:W-:Y:S01]  /*73bd0*/  VIADD R8, R2, 0xb9 ;  /* 0x000000b902087836 */ /* 0x000fe20000000000 */
[----:B------:R-:W0:Y:S02]  /*73be0*/  LDCU UR71, c[0x0][0x398] ;  /* 0x00007300ff4777ac */ /* 0x000e240008000800 */
[----:B------:R-:W-:-:S04]  /*73bf0*/  @P2 LOP3.LUT R5, R5, 0x100000, RZ, 0xfc, !PT ;  /* 0x0010000005052812 */ /* 0x000fc800078efcff */
[----:B------:R-:W-:-:S04]  /*73c00*/  LOP3.LUT R5, R5, 0xfff7ffff, RZ, 0xc0, !PT ;  /* 0xfff7ffff05057812 */ /* 0x000fc800078ec0ff */
[----:B------:R-:W-:Y:S02]  /*73c10*/  @P1 LOP3.LUT R5, R5, 0x80000, RZ, 0xfc, !PT ;  /* 0x0008000005051812 */ /* 0x000fe400078efcff */
[----:B------:R-:W-:Y:S01]  /*73c20*/  ISETP.GE.AND P1, PT, R9, UR37, PT ;  /* 0x0000002509007c0c */ /* 0x000fe2000bf26270 */
[----:B------:R-:W0:Y:S03]  /*73c30*/  LDCU.64 UR36, c[0x0][0x398] ;  /* 0x00007300ff2477ac */ /* 0x000e260008000a00 */
        /* <DEDUP_REMOVED lines=20> */
[----:B------:R-:W-:Y:S02]  /*73d80*/  ISETP.GE.AND P1, PT, R9, UR45, PT ;  /* 0x0000002d09007c0c */ /* 0x000fe4000bf26270 */
[----:B------:R-:W-:Y:S01]  /*73d90*/  LOP3.LUT R5, R5, 0xfffffbff, RZ, 0xc0, !PT ;  /* 0xfffffbff05057812 */ /* 0x000fe200078ec0ff */
[----:B------:R-:W-:Y:S01]  /*73da0*/  VIADD R9, R2, 0xb6 ;  /* 0x000000b602097836 */ /* 0x000fe20000000000 */
[----:B0-----:R-:W-:Y:S01]  /*73db0*/  ISETP.LT.AND P2, PT, R0, UR36, !P1 ;  /* 0x0000002400007c0c */ /* 0x001fe2000cf41270 */
[----:B------:R-:W0:Y:S01]  /*73dc0*/  LDCU.64 UR44, c[0x0][0x398] ;  /* 0x00007300ff2c77ac */ /* 0x000e220008000a00 */
[----:B------:R-:W-:Y:S01]  /*73dd0*/  ISETP.LT.AND P1, PT, R3, UR63, !P1 ;  /* 0x0000003f03007c0c */ /* 0x000fe2000cf21270 */
[----:B------:R-:W0:Y:S10]  /*73de0*/  LDCU UR63, c[0x0][0x398] ;  /* 0x00007300ff3f77ac */ /* 0x000e340008000800 */
[----:B------:R-:W-:-:S04]  /*73df0*/  @P2 LOP3.LUT R5, R5, 0x400, RZ, 0xfc, !PT ;  /* 0x0000040005052812 */ /* 0x000fc800078efcff */
[----:B------:R-:W-:-:S04]  /*73e00*/  LOP3.LUT R5, R5, 0xfffffdff, RZ, 0xc0, !PT ;  /* 0xfffffdff05057812 */ /* 0x000fc800078ec0ff */
[----:B------:R-:W-:Y:S02]  /*73e10*/  @P1 LOP3.LUT R5, R5, 0x200, RZ, 0xfc, !PT ;  /* 0x0000020005051812 */ /* 0x000fe400078efcff */
[----:B------:R-:W-:Y:S01]  /*73e20*/  ISETP.GE.AND P1, PT, R8, UR43, PT ;  /* 0x0000002b08007c0c */ /* 0x000fe2000bf26270 */
[----:B------:R-:W0:Y:S03]  /*73e30*/  LDCU.64 UR42, c[0x0][0x398] ;  /* 0x00007300ff2a77ac */ /* 0x000e260008000a00 */
[----:B------:R-:W-:Y:S02]  /*73e40*/  ISETP.LT.AND P2, PT, R0, UR34, !P1 ;  /* 0x0000002200007c0c */ /* 0x000fe4000cf41270 */
[----:B------:R-:W-:Y:S01]  /*73e50*/  ISETP.LT.AND P1, PT, R3, UR62, !P1 ;  /* 0x0000003e03007c0c */ /* 0x000fe2000cf21270 */
[----:B------:R-:W0:Y:S01]  /*73e60*/  LDCU UR62, c[0x0][0x398] ;  /* 0x00007300ff3e77ac */ /* 0x000e220008000800 */
[----:B------:R-:W-:-:S09]  /*73e70*/  LOP3.LUT R5, R5, 0xfffffeff, RZ, 0xc0, !PT ;  /* 0xfffffeff05057812 */ /* 0x000fd200078ec0ff */
        /* <DEDUP_REMOVED lines=8> */
[----:B------:R-:W-:Y:S01]  /*73f00*/  ISETP.LT.AND P1, PT, R3, UR61, !P1 ;  /* 0x0000003d03007c0c */ /* 0x000fe2000cf21270 */
[----:B------:R-:W0:Y:S10]  /*73f10*/  LDCU UR61, c[0x0][0x398] ;  /* 0x00007300ff3d77ac */ /* 0x000e340008000800 */
[----:B------:R-:W-:-:S04]  /*73f20*/  @P2 LOP3.LUT R5, R5, 0x40, RZ, 0xfc, !PT ;  /* 0x0000004005052812 */ /* 0x000fc800078efcff */
[----:B------:R-:W-:-:S04]  /*73f30*/  LOP3.LUT R5, R5, 0xffffffdf, RZ, 0xc0, !PT ;  /* 0xffffffdf05057812 */ /* 0x000fc800078ec0ff */
[----:B------:R-:W-:-:S04]  /*73f40*/  @P1 LOP3.LUT R5, R5, 0x20, RZ, 0xfc, !PT ;  /* 0x0000002005051812 */ /* 0x000fc800078efcff */
[----:B------:R-:W-:Y:S02]  /*73f50*/  LOP3.LUT R5, R5, 0xffffffef, RZ, 0xc0, !PT ;  /* 0xffffffef05057812 */ /* 0x000fe400078ec0ff */
[----:B--2---:R-:W-:-:S04]  /*73f60*/  LOP3.LUT R11, R16, 0xffff, RZ, 0xc0, !PT ;  /* 0x0000ffff100b7812 */ /* 0x004fc800078ec0ff */
[----:B------:R-:W-:-:S05]  /*73f70*/  PRMT R8, R11, 0x3340, R10 ;  /* 0x000033400b087816 */ /* 0x000fca000000000a */
[----:B------:R2:W-:Y:S02]  /*73f80*/  STL [R1+0xd4], R8 ;  /* 0x0000d40801007387 */ /* 0x0005e40000100800 */
[----:B--2---:R-:W-:-:S05]  /*73f90*/  VIADD R8, R2, 0xb5 ;  /* 0x000000b502087836 */ /* 0x004fca0000000000 */
[----:B------:R-:W-:Y:S01]  /*73fa0*/  ISETP.GE.AND P1, PT, R8, UR49, PT ;  /* 0x0000003108007c0c */ /* 0x000fe2000bf26270 */
[----:B------:R-:W-:Y:S01]  /*73fb0*/  VIADD R8, R2, 0xb3 ;  /* 0x000000b302087836 */ /* 0x000fe20000000000 */
[----:B------:R-:W-:Y:S01]  /*73fc0*/  SHF.R.U32.HI R16, RZ, 0x8, R11 ;  /* 0x00000008ff107819 */ /* 0x000fe2000001160b */
[----:B------:R-:W2:Y:S01]  /*73fd0*/  LDCU.64 UR48, c[0x0][0x398] ;  /* 0x00007300ff3077ac */ /* 0x000ea20008000a00 */
[----:B0-----:R-:W-:Y:S02]  /*73fe0*/  ISETP.LT.AND P2, PT, R0, UR42, !P1 ;  /* 0x0000002a00007c0c */ /* 0x001fe4000cf41270 */
        /* <DEDUP_REMOVED lines=8> */
[----:B------:R-:W-:Y:S02]  /*74070*/  ISETP.LT.AND P1, PT, R3, UR59, !P1 ;  /* 0x0000003b03007c0c */ /* 0x000fe4000cf21270 */
[----:B------:R-:W-:-:S02]  /*74080*/  LOP3.LUT R5, R5, 0xfffffffb, RZ, 0xc0, !PT ;  /* 0xfffffffb05057812 */ /* 0x000fc400078ec0ff */
[----:B------:R-:W-:Y:S02]  /*74090*/  LOP3.LUT R11, R16, 0xffff, RZ, 0xc0, !PT ;  /* 0x0000ffff100b7812 */ /* 0x000fe400078ec0ff */
[----:B------:R-:W-:Y:S01]  /*740a0*/  SHF.R.U32.HI R10, RZ, 0x8, R10 ;  /* 0x00000008ff0a7819 */ /* 0x000fe2000001160a */
[----:B------:R-:W2:Y:S01]  /*740b0*/  LDL.LU R16, [R1+0x1168] ;  /* 0x0011680001107983 */ /* 0x000ea20000300800 */
[----:B------:R-:W-:Y:S01]  /*740c0*/  VIADD R9, R2, 0xb2 ;  /* 0x000000b202097836 */ /* 0x000fe20000000000 */
[----:B------:R-:W0:Y:S02]  /*740d0*/  LDCU UR59, c[0x0][0x398] ;  /* 0x00007300ff3b77ac */ /* 0x000e240008000800 */
[----:B------:R-:W-:-:S04]  /*740e0*/  @P2 LOP3.LUT R5, R5, 0x4, RZ, 0xfc, !PT ;  /* 0x0000000405052812 */ /* 0x000fc800078efcff */
[----:B------:R-:W-:-:S04]  /*740f0*/  LOP3.LUT R5, R5, 0xfffffffd, RZ, 0xc0, !PT ;  /* 0xfffffffd05057812 */ /* 0x000fc800078ec0ff */
[----:B------:R-:W-:Y:S02]  /*74100*/  @P1 LOP3.LUT R5, R5, 0x2, RZ, 0xfc, !PT ;  /* 0x0000000205051812 */ /* 0x000fe400078efcff */
[----:B------:R-:W-:Y:S01]  /*74110*/  ISETP.GE.AND P1, PT, R8, UR51, PT ;  /* 0x0000003308007c0c */ /* 0x000fe2000bf26270 */
[----:B------:R-:W0:Y:S03]  /*74120*/  LDCU UR51, c[0x0][0x398] ;  /* 0x00007300ff3377ac */ /* 0x000e260008000800 */
[----:B------:R-:W-:Y:S02]  /*74130*/  ISETP.LT.AND P2, PT, R0, UR46, !P1 ;  /* 0x0000002e00007c0c */ /* 0x000fe4000cf41270 */
[----:B------:R-:W-:Y:S02]  /*74140*/  LOP3.LUT R10, R10, 0xffff, RZ, 0xc0, !PT ;  /* 0x0000ffff0a0a7812 */ /* 0x000fe400078ec0ff */
[----:B------:R-:W-:-:S02]  /*74150*/  LOP3.LUT R5, R5, 0xfffffffe, RZ, 0xc0, !PT ;  /* 0xfffffffe05057812 */ /* 0x000fc400078ec0ff */
[----:B------:R-:W-:-:S07]  /*74160*/  PRMT R10, R11, 0x3340, R10 ;  /* 0x000033400b0a7816 */ /* 0x000fce000000000a */
[----:B------:R-:W-:Y:S01]  /*74170*/  @P2 LOP3.LUT R5, R5, 0x1, RZ, 0xfc, !PT ;  /* 0x0000000105052812 */ /* 0x000fe200078efcff */
[----:B------:R3:W-:Y:S04]  /*74180*/  STL [R1+0x8c], R10 ;  /* 0x00008c0a01007387 */ /* 0x0007e80000100800 */
[----:B------:R0:W-:Y:S01]  /*74190*/  STL [R1+0x1fd0], R5 ;  /* 0x001fd00501007387 */ /* 0x0001e20000100800 */
[----:B---3--:R-:W-:-:S03]  /*741a0*/  LOP3.LUT R10, R24, 0xffff, RZ, 0xc0, !PT ;  /* 0x0000ffff180a7812 */ /* 0x008fc600078ec0ff */
[----:B0-----:R-:W3:Y:S04]  /*741b0*/  LDL.LU R5, [R1+0xd78] ;  /* 0x000d780001057983 */ /* 0x001ee80000300800 */
[----:B------:R-:W4:Y:S01]  /*741c0*/  LDL.LU R24, [R1+0x944] ;  /* 0x0009440001187983 */ /* 0x000f220000300800 */
[----:B------:R-:W-:Y:S01]  /*741d0*/  ISETP.LT.AND P1, PT, R3, UR58, !P1 ;  /* 0x0000003a03007c0c */ /* 0x000fe2000cf21270 */
[----:B------:R-:W0:-:S12]  /*741e0*/  LDCU UR58, c[0x0][0x398] ;  /* 0x00007300ff3a77ac */ /* 0x000e180008000800 */
[----:B------:R-:W-:Y:S02]  /*741f0*/  @P1 LOP3.LUT R6, R6, 0x80000000, RZ, 0xfc, !PT ;  /* 0x8000000006061812 */ /* 0x000fe400078efcff */
[----:B------:R-:W-:Y:S01]  /*74200*/  ISETP.GE.AND P1, PT, R9, UR37, PT ;  /* 0x0000002509007c0c */ /* 0x000fe2000bf26270 */
[----:B------:R-:W0:Y:S03]  /*74210*/  LDCU.64 UR36, c[0x0][0x398] ;  /* 0x00007300ff2477ac */ /* 0x000e260008000a00 */
[----:B------:R-:W-:Y:S02]  /*74220*/  ISETP.LT.AND P2, PT, R0, UR40, !P1 ;  /* 0x0000002800007c0c */ /* 0x000fe4000cf41270 */
[----:B--2---:R-:W-:-:S04]  /*74230*/  LOP3.LUT R11, R16, 0xffff, RZ, 0xc0, !PT ;  /* 0x0000ffff100b7812 */ /* 0x004fc800078ec0ff */
[--C-:B------:R-:W-:Y:S02]  /*74240*/  PRMT R8, R11, 0x3340, R10.reuse ;  /* 0x000033400b087816 */ /* 0x100fe4000000000a */
[----:B------:R-:W-:Y:S02]  /*74250*/  SHF.R.U32.HI R16, RZ, 0x8, R11 ;  /* 0x00000008ff107819 */ /* 0x000fe4000001160b */
[----:B------:R-:W-:Y:S02]  /*74260*/  SHF.R.U32.HI R10, RZ, 0x8, R10 ;  /* 0x00000008ff0a7819 */ /* 0x000fe4000001160a */
[----:B------:R-:W-:Y:S02]  /*74270*/  LOP3.LUT R11, R16, 0xffff, RZ, 0xc0, !PT ;  /* 0x0000ffff100b7812 */ /* 0x000fe400078ec0ff */
[----:B------:R-:W-:-:S04]  /*74280*/  LOP3.LUT R10, R10, 0xffff, RZ, 0xc0, !PT ;  /* 0x0000ffff0a0a7812 */ /* 0x000fc800078ec0ff */
[----:B------:R-:W-:Y:S01]  /*74290*/  PRMT R10, R11, 0x3340, R10 ;  /* 0x000033400b0a7816 */ /* 0x000fe2000000000a */
[----:B------:R-:W-:Y:S04]  /*742a0*/  STL [R1+0xdc], R8 ;  /* 0x0000dc0801007387 */ /* 0x000fe80000100800 */
[----:B------:R4:W-:Y:S01]  /*742b0*/  STL [R1+0x90], R10 ;  /* 0x0000900a01007387 */ /* 0x0009e20000100800 */
[----:B---3--:R-:W-:-:S03]  /*742c0*/  LOP3.LUT R11, R5, 0xffff, RZ, 0xc0, !PT ;  /* 0x0000ffff050b7812 */ /* 0x008fc600078ec0ff */
[----:B------:R-:W2:Y:S01]  /*742d0*/  LDL.LU R5, [R1+0x1148] ;  /* 0x0011480001057983 */ /* 0x000ea20000300800 */
[----:B----4-:R-:W-:-:S03]  /*742e0*/  LOP3.LUT R10, R24, 0xffff, RZ, 0xc0, !PT ;  /* 0x0000ffff180a7812 */ /* 0x010fc600078ec0ff */
[----:B------:R-:W3:Y:S01]  /*742f0*/  LDL.LU R24, [R1+0xa24] ;  /* 0x000a240001187983 */ /* 0x000ee20000300800 */
[----:B------:R-:W-:Y:S02]  /*74300*/  ISETP.LT.AND P1, PT, R3, UR57, !P1 ;  /* 0x0000003903007c0c */ /* 0x000fe4000cf21270 */
[----:B------:R-:W-:Y:S01]  /*74310*/  LOP3.LUT R6, R6, 0xbfffffff, RZ, 0xc0, !PT ;  /* 0xbfffffff06067812 */ /* 0x000fe200078ec0ff */
[C---:B------:R-:W-:Y:S02]  /*74320*/  VIADD R8, R2.reuse, 0xb1 ;  /* 0x000000b102087836 */ /* 0x040fe40000000000 */
[----:B------:R-:W-:Y:S01]  /*74330*/  VIADD R9, R2, 0xb0 ;  /* 0x000000b002097836 */ /* 0x000fe20000000000 */
[----:B------:R-:W-:Y:S01]  /*74340*/  @P2 LOP3.LUT R6, R6, 0x40000000, RZ, 0xfc, !PT ;  /* 0x4000000006062812 */ /* 0x000fe200078efcff */
[----:B------:R-:W4:Y:S03]  /*74350*/  LDCU UR57, c[0x0][0x398] ;  /* 0x00007300ff3977ac */ /* 0x000f260008000800 */
[----:B------:R-:W-:-:S04]  /*74360*/  LOP3.LUT R6, R6, 0xdfffffff, RZ, 0xc0, !PT ;  /* 0xdfffffff06067812 */ /* 0x000fc800078ec0ff */
[----:B------:R-:W-:Y:S02]  /*74370*/  @P1 LOP3.LUT R6, R6, 0x20000000, RZ, 0xfc, !PT ;  /* 0x2000000006061812 */ /* 0x000fe400078efcff */
[----:B------:R-:W-:Y:S02]  /*74380*/  ISETP.GE.AND P1, PT, R8, UR35, PT ;  /* 0x0000002308007c0c */ /* 0x000fe4000bf26270 */
[----:B------:R-:W-:Y:S01]  /*74390*/  LOP3.LUT R6, R6, 0xefffffff, RZ, 0xc0, !PT ;  /* 0xefffffff06067812 */ /* 0x000fe200078ec0ff */
[----:B------:R-:W-:Y:S01]  /*743a0*/  VIADD R8, R2, 0xaf ;  /* 0x000000af02087836 */ /* 0x000fe20000000000 */
[----:B------:R-:W-:Y:S01]  /*743b0*/  ISETP.LT.AND P2, PT, R0, UR48, !P1 ;  /* 0x0000003000007c0c */ /* 0x000fe2000cf41270 */
[----:B------:R-:W0:Y:S01]  /*743c0*/  LDCU.64 UR34, c[0x0][0x398] ;  /* 0x00007300ff2277ac */ /* 0x000e220008000a00 */
[----:B------:R-:W-:Y:S02]  /*743d0*/  ISETP.LT.AND P1, PT, R3, UR55, !P1 ;  /* 0x0000003703007c0c */ /* 0x000fe4000cf21270 */
[----:B------:R-:W-:Y:S01]  /*743e0*/  SHF.R.U32.HI R16, RZ, 0x8, R11 ;  /* 0x00000008ff107819 */ /* 0x000fe2000001160b */
[----:B------:R-:W0:Y:S01]  /*743f0*/  LDCU UR48, c[0x0][0x398] ;  /* 0x00007300ff3077ac */ /* 0x000e220008000800 */
[----:B------:R-:W-:Y:S01]  /*74400*/  LOP3.LUT R15, R15, 0x7fffffff, RZ, 0xc0, !PT ;  /* 0x7fffffff0f0f7812 */ /* 0x000fe200078ec0ff */
[----:B------:R-:W0:Y:S06]  /*74410*/  LDCU UR55, c[0x0][0x398] ;  /* 0x00007300ff3777ac */ /* 0x000e2c0008000800 */
[----:B------:R-:W-:-:S04]  /*74420*/  @P2 LOP3.LUT R6, R6, 0x10000000, RZ, 0xfc, !PT ;  /* 0x1000000006062812 */ /* 0x000fc800078efcff */
[----:B------:R-:W-:-:S04]  /*74430*/  LOP3.LUT R6, R6, 0xf7ffffff, RZ, 0xc0, !PT ;  /* 0xf7ffffff06067812 */ /* 0x000fc800078ec0ff */
[----:B------:R-:W-:Y:S02]  /*74440*/  @P1 LOP3.LUT R6, R6, 0x8000000, RZ, 0xfc, !PT ;  /* 0x0800000006061812 */ /* 0x000fe400078efcff */
[----:B------:R-:W-:Y:S01]  /*74450*/  ISETP.GE.AND P1, PT, R9, UR39, PT ;  /* 0x0000002709007c0c */ /* 0x000fe2000bf26270 */
[----:B------:R-:W1:Y:S03]  /*74460*/  LDCU.64 UR38, c[0x0][0x398] ;  /* 0x00007300ff2677ac */ /* 0x000e660008000a00 */
[----:B0-----:R-:W-:Y:S02]  /*74470*/  ISETP.LT.AND P2, PT, R0, UR36, !P1 ;  /* 0x0000002400007c0c */ /* 0x001fe4000cf41270 */
[----:B------:R-:W-:Y:S02]  /*74480*/  ISETP.LT.AND P1, PT, R3, UR56, !P1 ;  /* 0x0000003803007c0c */ /* 0x000fe4000cf21270 */
[----:B------:R-:W-:Y:S01]  /*74490*/  LOP3.LUT R6, R6, 0xfbffffff, RZ, 0xc0, !PT ;  /* 0xfbffffff06067812 */ /* 0x000fe200078ec0ff */
[----:B------:R-:W-:Y:S01]  /*744a0*/  VIADD R9, R2, 0xae ;  /* 0x000000ae02097836 */ /* 0x000fe20000000000 */
[----:B------:R-:W0:Y:S07]  /*744b0*/  LDCU UR56, c[0x0][0x398] ;  /* 0x00007300ff3877ac */ /* 0x000e2e0008000800 */
[----:B------:R-:W-:-:S04]  /*744c0*/  @P2 LOP3.LUT R6, R6, 0x4000000, RZ, 0xfc, !PT ;  /* 0x0400000006062812 */ /* 0x000fc800078efcff */
[----:B------:R-:W-:-:S04]  /*744d0*/  LOP3.LUT R6, R6, 0xfdffffff, RZ, 0xc0, !PT ;  /* 0xfdffffff06067812 */ /* 0x000fc800078ec0ff */
[----:B------:R-:W-:Y:S02]  /*744e0*/  @P1 LOP3.LUT R6, R6, 0x2000000, RZ, 0xfc, !PT ;  /* 0x0200000006061812 */ /* 0x000fe400078efcff */
[----:B------:R-:W-:Y:S01]  /*744f0*/  ISETP.GE.AND P1, PT, R8, UR43, PT ;  /* 0x0000002b08007c0c */ /* 0x000fe2000bf26270 */
[----:B------:R-:W0:Y:S01]  /*74500*/  LDCU.64 UR42, c[0x0][0x398] ;  /* 0x00007300ff2a77ac */ /* 0x000e220008000a00 */
[--C-:B------:R-:W-:Y:S02]  /*74510*/  PRMT R8, R11, 0x3340, R10.reuse ;  /* 0x000033400b087816 */ /* 0x100fe4000000000a */
[----:B------:R-:W-:Y:S02]  /*74520*/  SHF.R.U32.HI R10, RZ, 0x8, R10 ;  /* 0x00000008ff0a7819 */ /* 0x000fe4000001160a */
[----:B------:R-:W-:Y:S02]  /*74530*/  LOP3.LUT R11, R16, 0xffff, RZ, 0xc0, !PT ;  /* 0x0000ffff100b7812 */ /* 0x000fe400078ec0ff */
[----:B------:R-:W-:-:S04]  /*74540*/  LOP3.LUT R10, R10, 0xffff, RZ, 0xc0, !PT ;  /* 0x0000ffff0a0a7812 */ /* 0x000fc800078ec0ff */
[----:B------:R-:W-:Y:S01]  /*74550*/  PRMT R10, R11, 0x3340, R10 ;  /* 0x000033400b0a7816 */ /* 0x000fe2000000000a */
[----:B------:R-:W-:Y:S04]  /*74560*/  STL [R1+0xe0], R8 ;  /* 0x0000e00801007387 */ /* 0x000fe80000100800 */
[----:B------:R3:W-:Y:S01]  /*74570*/  STL [R1+0x94], R10 ;  /* 0x0000940a01007387 */ /* 0x0007e20000100800 */
[----:B------:R-:W-:Y:S02]  /*74580*/  ISETP.LT.AND P2, PT, R0, UR34, !P1 ;  /* 0x0000002200007c0c */ /* 0x000fe4000cf41270 */
[----:B------:R-:W-:Y:S02]  /*74590*/  ISETP.LT.AND P1, PT, R3, UR22, !P1 ;  /* 0x0000001603007c0c */ /* 0x000fe4000cf21270 */
[----:B------:R-:W-:-:S02]  /*745a0*/  LOP3.LUT R6, R6, 0xfeffffff, RZ, 0xc0, !PT ;  /* 0xfeffffff06067812 */ /* 0x000fc400078ec0ff */
[----:B--2---:R-:W-:Y:S02]  /*745b0*/  LOP3.LUT R11, R5, 0xffff, RZ, 0xc0, !PT ;  /* 0x0000ffff050b7812 */ /* 0x004fe400078ec0ff */
[----:B------:R-:W2:Y:S01]  /*745c0*/  LDL.LU R5, [R1+0xd58] ;  /* 0x000d580001057983 */ /* 0x000ea20000300800 */
[----:B---3--:R-:W-:-:S03]  /*745d0*/  LOP3.LUT R10, R24, 0xffff, RZ, 0xc0, !PT ;  /* 0x0000ffff180a7812 */ /* 0x008fc600078ec0ff */
[----:B------:R-:W3:Y:S01]  /*745e0*/  LDL.LU R24, [R1+0x948] ;  /* 0x0009480001187983 */ /* 0x000ee20000300800 */
[----:B------:R-:W-:-:S04]  /*745f0*/  @P2 LOP3.LUT R6, R6, 0x1000000, RZ, 0xfc, !PT ;  /* 0x0100000006062812 */ /* 0x000fc800078efcff */
[----:B------:R-:W-:-:S04]  /*74600*/  LOP3.LUT R6, R6, 0xff7fffff, RZ, 0xc0, !PT ;  /* 0xff7fffff06067812 */ /* 0x000fc800078ec0ff */
[----:B------:R-:W-:Y:S02]  /*74610*/  @P1 LOP3.LUT R6, R6, 0x800000, RZ, 0xfc, !PT ;  /* 0x0080000006061812 */ /* 0x000fe400078efcff */
[----:B------:R-:W-:Y:S01]  /*74620*/  ISETP.GE.AND P1, PT, R9, UR45, PT ;  /* 0x0000002d09007c0c */ /* 0x000fe2000bf26270 */
[----:B------:R-:W-:Y:S01]  /*74630*/  VIADD R8, R2, 0xad ;  /* 0x000000ad02087836 */ /* 0x000fe20000000000 */
[----:B------:R-:W-:Y:S01]  /*74640*/  LOP3.LUT R6, R6, 0xffbfffff, RZ, 0xc0, !PT ;  /* 0xffbfffff06067812 */ /* 0x000fe200078ec0ff */
[----:B------:R-:W0:Y:S01]  /*74650*/  LDCU.64 UR44, c[0x0][0x398] ;  /* 0x00007300ff2c77ac */ /* 0x000e220008000a00 */
[----:B-1----:R-:W-:Y:S02]  /*74660*/  ISETP.LT.AND P2, PT, R0, UR38, !P1 ;  /* 0x0000002600007c0c */ /* 0x002fe4000cf41270 */
[----:B------:R-:W-:-:S11]  /*74670*/  ISETP.LT.AND P1, PT, R3, UR8, !P1 ;  /* 0x0000000803007c0c */ /* 0x000fd6000cf21270 */
[----:B------:R-:W-:-:S04]  /*74680*/  @P2 LOP3.LUT R6, R6, 0x400000, RZ, 0xfc, !PT ;  /* 0x0040000006062812 */ /* 0x000fc800078efcff */
[----:B------:R-:W-:-:S04]  /*74690*/  LOP3.LUT R6, R6, 0xffdfffff, RZ, 0xc0, !PT ;  /* 0xffdfffff06067812 */ /* 0x000fc800078ec0ff */
[----:B------:R-:W-:Y:S02]  /*746a0*/  @P1 LOP3.LUT R6, R6, 0x200000, RZ, 0xfc, !PT ;  /* 0x0020000006061812 */ /* 0x000fe400078efcff */
[----:B------:R-:W-:Y:S02]  /*746b0*/  ISETP.GE.AND P1, PT, R8, UR47, PT ;  /* 0x0000002f08007c0c */ /* 0x000fe4000bf26270 */
[----:B------:R-:W-:Y:S01]  /*746c0*/  LOP3.LUT R6, R6, 0xffefffff, RZ, 0xc0, !PT ;  /* 0xffefffff06067812 */ /* 0x000fe200078ec0ff */
[----:B------:R-:W-:Y:S01]  /*746d0*/  VIADD R9, R2, 0xac ;  /* 0x000000ac02097836 */ /* 0x000fe20000000000 */
[----:B0-----:R-:W-:Y:S01]  /*746e0*/  ISETP.LT.AND P2, PT, R0, UR42, !P1 ;  /* 0x0000002a00007c0c */ /* 0x001fe2000cf41270 */
[----:B------:R-:W-:Y:S01]  /*746f0*/  VIADD R8, R2, 0xab ;  /* 0x000000ab02087836 */ /* 0x000fe20000000000 */
[----:B------:R-:W-:Y:S01]  /*74700*/  ISETP.LT.AND P1, PT, R3, UR16, !P1 ;  /* 0x0000001003007c0c */ /* 0x000fe2000cf21270 */
[----:B------:R-:W0:Y:S10]  /*74710*/  LDCU.64 UR46, c[0x0][0x398] ;  /* 0x00007300ff2e77ac */ /* 0x000e340008000a00 */
[----:B------:R-:W-:-:S04]  /*74720*/  @P2 LOP3.LUT R6, R6, 0x100000, RZ, 0xfc, !PT ;  /* 0x0010000006062812 */ /* 0x000fc800078efcff */
[----:B------:R-:W-:-:S04]  /*74730*/  LOP3.LUT R6, R6, 0xfff7ffff, RZ, 0xc0, !PT ;  /* 0xfff7ffff06067812 */ /* 0x000fc800078ec0ff */
[----:B------:R-:W-:Y:S02]  /*74740*/  @P1 LOP3.LUT R6, R6, 0x80000, RZ, 0xfc, !PT ;  /* 0x0008000006061812 */ /* 0x000fe400078efcff */
[----:B------:R-:W-:Y:S02]  /*74750*/  ISETP.GE.AND P1, PT, R9, UR41, PT ;  /* 0x0000002909007c0c */ /* 0x000fe4000bf26270 */
[----:B------:R-:W-:Y:S02]  /*74760*/  LOP3.LUT R6, R6, 0xfffbffff, RZ, 0xc0, !PT ;  /* 0xfffbffff06067812 */ /* 0x000fe400078ec0ff */
[----:B------:R-:W-:Y:S01]  /*74770*/  SHF.R.U32.HI R16, RZ, 0x8, R11 ;  /* 0x00000008ff107819 */ /* 0x000fe2000001160b */
[----:B------:R-:W-:Y:S01]  /*74780*/  VIADD R9, R2, 0xaa ;  /* 0x000000aa02097836 */ /* 0x000fe20000000000 */
[----:B------:R-:W-:Y:S01]  /*74790*/  ISETP.LT.AND P2, PT, R0, UR44, !P1 ;  /* 0x0000002c00007c0c */ /* 0x000fe2000cf41270 */
[----:B------:R-:W1:Y:S01]  /*747a0*/  LDCU.64 UR40, c[0x0][0x398] ;  /* 0x00007300ff2877ac */ /* 0x000e620008000a00 */
[----:B------:R-:W-:Y:S01]  /*747b0*/  ISETP.LT.AND P1, PT, R3, UR10, !P1 ;  /* 0x0000000a03007c0c */ /* 0x000fe2000cf21270 */
[----:B------:R-:W0:Y:S10]  /*747c0*/  LDCU.64 UR10, c[0x0][0x398] ;  /* 0x00007300ff0a77ac */ /* 0x000e340008000a00 */
[----:B------:R-:W-:-:S04]  /*747d0*/  @P2 LOP3.LUT R6, R6, 0x40000, RZ, 0xfc, !PT ;  /* 0x0004000006062812 */ /* 0x000fc800078efcff */
[----:B------:R-:W-:-:S04]  /*747e0*/  LOP3.LUT R6, R6, 0xfffdffff, RZ, 0xc0, !PT ;  /* 0xfffdffff06067812 */ /* 0x000fc800078ec0ff */
[----:B------:R-:W-:Y:S02]  /*747f0*/  @P1 LOP3.LUT R6, R6, 0x20000, RZ, 0xfc, !PT ;  /* 0x0002000006061812 */ /* 0x000fe400078efcff */
[----:B------:R-:W-:Y:S01]  /*74800*/  ISETP.GE.AND P1, PT, R8, UR49, PT ;  /* 0x0000003108007c0c */ /* 0x000fe2000bf26270 */
[----:B------:R-:W1:Y:S01]  /*74810*/  LDCU UR49, c[0x0][0x398] ;  /* 0x00007300ff3177ac */ /* 0x000e620008000800 */
[--C-:B------:R-:W-:Y:S02]  /*74820*/  PRMT R8, R11, 0x3340, R10.reuse ;  /* 0x000033400b087816 */ /* 0x100fe4000000000a */
[----:B------:R-:W-:Y:S02]  /*74830*/  SHF.R.U32.HI R10, RZ, 0x8, R10 ;  /* 0x00000008ff0a7819 */ /* 0x000fe4000001160a */
[----:B------:R-:W-:Y:S02]  /*74840*/  LOP3.LUT R11, R16, 0xffff, RZ, 0xc0, !PT ;  /* 0x0000ffff100b7812 */ /* 0x000fe400078ec0ff */
[----:B------:R-:W-:-:S04]  /*74850*/  LOP3.LUT R10, R10, 0xffff, RZ, 0xc0, !PT ;  /* 0x0000ffff0a0a7812 */ /* 0x000fc800078ec0ff */
[----:B------:R-:W-:Y:S01]  /*74860*/  PRMT R10, R11, 0x3340, R10 ;  /* 0x000033400b0a7816 */ /* 0x000fe2000000000a */
[----:B------:R1:W-:Y:S04]  /*74870*/  STL [R1+0xf4], R8 ;  /* 0x0000f40801007387 */ /* 0x0003e80000100800 */
[----:B------:R3:W-:Y:S01]  /*74880*/  STL [R1+0xb0], R10 ;  /* 0x0000b00a01007387 */ /* 0x0007e20000100800 */
[----:B0-----:R-:W-:Y:S02]  /*74890*/  ISETP.LT.AND P2, PT, R0, UR46, !P1 ;  /* 0x0000002e00007c0c */ /* 0x001fe4000cf41270 */
        /* <DEDUP_REMOVED lines=8> */
[----:B-1----:R-:W-:Y:S01]  /*74920*/  VIADD R8, R2, 0xa9 ;  /* 0x000000a902087836 */ /* 0x002fe20000000000 */
[----:B------:R-:W-:Y:S01]  /*74930*/  ISETP.LT.AND P2, PT, R0, UR10, !P1 ;  /* 0x0000000a00007c0c */ /* 0x000fe2000cf41270 */
[----:B------:R-:W-:Y:S01]  /*74940*/  VIADD R9, R2, 0xa8 ;  /* 0x000000a802097836 */ /* 0x000fe20000000000 */
[----:B------:R-:W-:Y:S01]  /*74950*/  ISETP.LT.AND P1, PT, R3, UR14, !P1 ;  /* 0x0000000e03007c0c */ /* 0x000fe2000cf21270 */
[----:B------:R-:W1:Y:S01]  /*74960*/  LDCU.64 UR14, c[0x0][0x398] ;  /* 0x00007300ff0e77ac */ /* 0x000e620008000a00 */
[----:B------:R-:W0:Y:S09]  /*74970*/  LDCU.64 UR36, c[0x0][0x398] ;  /* 0x00007300ff2477ac */ /* 0x000e320008000a00 */
[----:B------:R-:W-:-:S04]  /*74980*/  @P2 LOP3.LUT R6, R6, 0x4000, RZ, 0xfc, !PT ;  /* 0x0000400006062812 */ /* 0x000fc800078efcff */
[----:B------:R-:W-:-:S04]  /*74990*/  LOP3.LUT R6, R6, 0xffffdfff, RZ, 0xc0, !PT ;  /* 0xffffdfff06067812 */ /* 0x000fc800078ec0ff */
[----:B------:R-:W-:Y:S02]  /*749a0*/  @P1 LOP3.LUT R6, R6, 0x2000, RZ, 0xfc, !PT ;  /* 0x0000200006061812 */ /* 0x000fe400078efcff */
[----:B------:R-:W-:Y:S01]  /*749b0*/  ISETP.GE.AND P1, PT, R8, UR35, PT ;  /* 0x0000002308007c0c */ /* 0x000fe2000bf26270 */
[----:B------:R-:W0:Y:S03]  /*749c0*/  LDCU.64 UR34, c[0x0][0x398] ;  /* 0x00007300ff2277ac */ /* 0x000e260008000a00 */
[----:B------:R-:W-:Y:S02]  /*749d0*/  ISETP.LT.AND P2, PT, R0, UR40, !P1 ;  /* 0x0000002800007c0c */ /* 0x000fe4000cf41270 */
[----:B--2---:R-:W-:Y:S02]  /*749e0*/  LOP3.LUT R11, R5, 0xffff, RZ, 0xc0, !PT ;  /* 0x0000ffff050b7812 */ /* 0x004fe400078ec0ff */
[----:B------:R-:W2:Y:S01]  /*749f0*/  LDL.LU R5, [R1+0x1128] ;  /* 0x0011280001057983 */ /* 0x000ea20000300800 */
[----:B---3--:R-:W-:-:S03]  /*74a00*/  LOP3.LUT R10, R24, 0xffff, RZ, 0xc0, !PT ;  /* 0x0000ffff180a7812 */ /* 0x008fc600078ec0ff */
[----:B------:R-:W3:Y:S01]  /*74a10*/  LDL.LU R24, [R1+0xa30] ;  /* 0x000a300001187983 */ /* 0x000ee20000300800 */
[----:B------:R-:W-:Y:S02]  /*74a20*/  ISETP.LT.AND P1, PT, R3, UR31, !P1 ;  /* 0x0000001f03007c0c */ /* 0x000fe4000cf21270 */
[----:B------:R-:W-:-:S04]  /*74a30*/  LOP3.LUT R6, R6, 0xffffefff, RZ, 0xc0, !PT ;  /* 0xffffefff06067812 */ /* 0x000fc800078ec0ff */
[----:B------:R-:W-:-:S04]  /*74a40*/  @P2 LOP3.LUT R6, R6, 0x1000, RZ, 0xfc, !PT ;  /* 0x0000100006062812 */ /* 0x000fc800078efcff */
[----:B------:R-:W-:-:S04]  /*74a50*/  LOP3.LUT R6, R6, 0xfffff7ff, RZ, 0xc0, !PT ;  /* 0xfffff7ff06067812 */ /* 0x000fc800078ec0ff */
[----:B------:R-:W-:Y:S02]  /*74a60*/  @P1 LOP3.LUT R6, R6, 0x800, RZ, 0xfc, !PT ;  /* 0x0000080006061812 */ /* 0x000fe400078efcff */
[----:B------:R-:W-:Y:S02]  /*74a70*/  ISETP.GE.AND P1, PT, R9, UR39, PT ;  /* 0x0000002709007c0c */ /* 0x000fe4000bf26270 */
[----:B------:R-:W-:Y:S01]  /*74a80*/  LOP3.LUT R6, R6, 0xfffffbff, RZ, 0xc0, !PT ;  /* 0xfffffbff06067812 */ /* 0x000fe200078ec0ff */
[----:B------:R-:W-:Y:S01]  /*74a90*/  VIADD R8, R2, 0xa7 ;  /* 0x000000a702087836 */ /* 0x000fe20000000000 */
[----:B-1----:R-:W-:Y:S01]  /*74aa0*/  ISETP.LT.AND P2, PT, R0, UR14, !P1 ;  /* 0x0000000e00007c0c */ /* 0x002fe2000cf41270 */
[----:B------:R-:W-:Y:S01]  /*74ab0*/  VIADD R9, R2, 0xa6 ;  /* 0x000000a602097836 */ /* 0x000fe20000000000 */
[----:B------:R-:W-:Y:S01]  /*74ac0*/  ISETP.LT.AND P1, PT, R3, UR52, !P1 ;  /* 0x0000003403007c0c */ /* 0x000fe2000cf21270 */
[----:B------:R-:W1:Y:S01]  /*74ad0*/  LDCU.64 UR38, c[0x0][0x398] ;  /* 0x00007300ff2677ac */ /* 0x000e620008000a00 */
[----:B------:R-:W-:-:S02]  /*74ae0*/  SHF.R.U32.HI R16, RZ, 0x8, R11 ;  /* 0x00000008ff107819 */ /* 0x000fc4000001160b */
        /* <DEDUP_REMOVED lines=9> */
[----:B------:R-:W-:-:S09]  /*74b80*/  LOP3.LUT R6, R6, 0xfffffeff, RZ, 0xc0, !PT ;  /* 0xfffffeff06067812 */ /* 0x000fd200078ec0ff */
[----:B------:R-:W-:-:S04]  /*74b90*/  @P2 LOP3.LUT R6, R6, 0x100, RZ, 0xfc, !PT ;  /* 0x0000010006062812 */ /* 0x000fc800078efcff */
[----:B------:R-:W-:-:S04]  /*74ba0*/  LOP3.LUT R6, R6, 0xffffff7f, RZ, 0xc0, !PT ;  /* 0xffffff7f06067812 */ /* 0x000fc800078ec0ff */
[----:B------:R-:W-:Y:S02]  /*74bb0*/  @P1 LOP3.LUT R6, R6, 0x80, RZ, 0xfc, !PT ;  /* 0x0000008006061812 */ /* 0x000fe400078efcff */
[----:B------:R-:W-:Y:S02]  /*74bc0*/  ISETP.GE.AND P1, PT, R9, UR45, PT ;  /* 0x0000002d09007c0c */ /* 0x000fe4000bf26270 */
[----:B------:R-:W-:Y:S02]  /*74bd0*/  LOP3.LUT R6, R6, 0xffffffbf, RZ, 0xc0, !PT ;  /* 0xffffffbf06067812 */ /* 0x000fe400078ec0ff */
[----:B------:R-:W-:Y:S01]  /*74be0*/  PRMT R8, R11, 0x3340, R10 ;  /* 0x000033400b087816 */ /* 0x000fe2000000000a */
[----:B------:R-:W-:Y:S01]  /*74bf0*/  VIADD R9, R2, 0xa4 ;  /* 0x000000a402097836 */ /* 0x000fe20000000000 */
[----:B------:R-:W-:Y:S01]  /*74c00*/  ISETP.LT.AND P2, PT, R0, UR36, !P1 ;  /* 0x0000002400007c0c */ /* 0x000fe2000cf41270 */
[----:B------:R-:W0:Y:S01]  /*74c10*/  LDCU.64 UR44, c[0x0][0x398] ;  /* 0x00007300ff2c77ac */ /* 0x000e220008000a00 */
[----:B------:R-:W-:Y:S01]  /*74c20*/  ISETP.LT.AND P1, PT, R3, UR30, !P1 ;  /* 0x0000001e03007c0c */ /* 0x000fe2000cf21270 */
[----:B------:R1:W-:Y:S01]  /*74c30*/  STL [R1+0xf8], R8 ;  /* 0x0000f80801007387 */ /* 0x0003e20000100800 */
[----:B------:R-:W0:Y:S09]  /*74c40*/  LDCU.64 UR30, c[0x0][0x398] ;  /* 0x00007300ff1e77ac */ /* 0x000e320008000a00 */
[----:B------:R-:W-:Y:S01]  /*74c50*/  @P2 LOP3.LUT R6, R6, 0x40, RZ, 0xfc, !PT ;  /* 0x0000004006062812 */ /* 0x000fe200078efcff */
[----:B-1----:R-:W-:-:S03]  /*74c60*/  VIADD R8, R2, 0xa5 ;  /* 0x000000a502087836 */ /* 0x002fc60000000000 */
[----:B------:R-:W-:-:S04]  /*74c70*/  LOP3.LUT R6, R6, 0xffffffdf, RZ, 0xc0, !PT ;  /* 0xffffffdf06067812 */ /* 0x000fc800078ec0ff */
[----:B------:R-:W-:Y:S02]  /*74c80*/  @P1 LOP3.LUT R6, R6, 0x20, RZ, 0xfc, !PT ;  /* 0x0000002006061812 */ /* 0x000fe400078efcff */
[----:B------:R-:W-:Y:S02]  /*74c90*/  ISETP.GE.AND P1, PT, R8, UR47, PT ;  /* 0x0000002f08007c0c */ /* 0x000fe4000bf26270 */
[----:B------:R-:W-:Y:S01]  /*74ca0*/  LOP3.LUT R6, R6, 0xffffffef, RZ, 0xc0, !PT ;  /* 0xffffffef06067812 */ /* 0x000fe200078ec0ff */
[----:B------:R-:W-:Y:S01]  /*74cb0*/  VIADD R8, R2, 0xa3 ;  /* 0x000000a302087836 */ /* 0x000fe20000000000 */
[----:B------:R-:W-:Y:S01]  /*74cc0*/  ISETP.LT.AND P2, PT, R0, UR38, !P1 ;  /* 0x0000002600007c0c */ /* 0x000fe2000cf41270 */
[----:B------:R-:W1:Y:S01]  /*74cd0*/  LDCU.64 UR46, c[0x0][0x398] ;  /* 0x00007300ff2e77ac */ /* 0x000e620008000a00 */
[----:B------:R-:W-:-:S11]  /*74ce0*/  ISETP.LT.AND P1, PT, R3, UR27, !P1 ;  /* 0x0000001b03007c0c */ /* 0x000fd6000cf21270 */
[----:B------:R-:W-:-:S04]  /*74cf0*/  @P2 LOP3.LUT R6, R6, 0x10, RZ, 0xfc, !PT ;  /* 0x0000001006062812 */ /* 0x000fc800078efcff */
[----:B------:R-:W-:-:S04]  /*74d00*/  LOP3.LUT R6, R6, 0xfffffff7, RZ, 0xc0, !PT ;  /* 0xfffffff706067812 */ /* 0x000fc800078ec0ff */
[----:B------:R-:W-:Y:S02]  /*74d10*/  @P1 LOP3.LUT R6, R6, 0x8, RZ, 0xfc, !PT ;  /* 0x0000000806061812 */ /* 0x000fe400078efcff */
[----:B------:R-:W-:Y:S01]  /*74d20*/  ISETP.GE.AND P1, PT, R9, UR11, PT ;  /* 0x0000000b09007c0c */ /* 0x000fe2000bf26270 */
[----:B------:R-:W1:Y:S03]  /*74d30*/  LDCU.64 UR10, c[0x0][0x398] ;  /* 0x00007300ff0a77ac */ /* 0x000e660008000a00 */
[----:B0-----:R-:W-:Y:S02]  /*74d40*/  ISETP.LT.AND P2, PT, R0, UR30, !P1 ;  /* 0x0000001e00007c0c */ /* 0x001fe4000cf41270 */
[----:B------:R-:W-:Y:S02]  /*74d50*/  LOP3.LUT R6, R6, 0xfffffffb, RZ, 0xc0, !PT ;  /* 0xfffffffb06067812 */ /* 0x000fe400078ec0ff */
[----:B------:R-:W-:-:S02]  /*74d60*/  SHF.R.U32.HI R10, RZ, 0x8, R10 ;  /* 0x00000008ff0a7819 */ /* 0x000fc4000001160a */
[----:B------:R-:W-:Y:S01]  /*74d70*/  LOP3.LUT R11, R16, 0xffff, RZ, 0xc0, !PT ;  /* 0x0000ffff100b7812 */ /* 0x000fe200078ec0ff */
[----:B------:R-:W-:Y:S01]  /*74d80*/  VIADD R9, R2, 0xa2 ;  /* 0x000000a202097836 */ /* 0x000fe20000000000 */
[----:B------:R-:W-:Y:S01]  /*74d90*/  ISETP.LT.AND P1, PT, R3, UR28, !P1 ;  /* 0x0000001c03007c0c */ /* 0x000fe2000cf21270 */
[----:B------:R-:W0:Y:S04]  /*74da0*/  LDCU.64 UR28, c[0x0][0x398] ;  /* 0x00007300ff1c77ac */ /* 0x000e280008000a00 */
[----:B------:R-:W-:Y:S01]  /*74db0*/  @P2 LOP3.LUT R6, R6, 0x4, RZ, 0xfc, !PT ;  /* 0x0000000406062812 */ /* 0x000fe200078efcff */
[----:B------:R-:W0:Y:S03]  /*74dc0*/  LDCU UR30, c[0x0][0x398] ;  /* 0x00007300ff1e77ac */ /* 0x000e260008000800 */
[----:B------:R-:W-:-:S04]  /*74dd0*/  LOP3.LUT R6, R6, 0xfffffffd, RZ, 0xc0, !PT ;  /* 0xfffffffd06067812 */ /* 0x000fc800078ec0ff */
[----:B------:R-:W-:Y:S02]  /*74de0*/  @P1 LOP3.LUT R6, R6, 0x2, RZ, 0xfc, !PT ;  /* 0x0000000206061812 */ /* 0x000fe400078efcff */
[----:B------:R-:W-:Y:S02]  /*74df0*/  ISETP.GE.AND P1, PT, R8, UR41, PT ;  /* 0x0000002908007c0c */ /* 0x000fe4000bf26270 */
[----:B------:R-:W-:Y:S02]  /*74e00*/  LOP3.LUT R10, R10, 0xffff, RZ, 0xc0, !PT ;  /* 0x0000ffff0a0a7812 */ /* 0x000fe400078ec0ff */
[----:B------:R-:W-:Y:S01]  /*74e10*/  LOP3.LUT R6, R6, 0xfffffffe, RZ, 0xc0, !PT ;  /* 0xfffffffe06067812 */ /* 0x000fe200078ec0ff */
[----:B------:R-:W-:Y:S01]  /*74e20*/  VIADD R8, R2, 0xa1 ;  /* 0x000000a102087836 */ /* 0x000fe20000000000 */
[----:B------:R-:W-:Y:S01]  /*74e30*/  ISETP.LT.AND P2, PT, R0, UR42, !P1 ;  /* 0x0000002a00007c0c */ /* 0x000fe2000cf41270 */
[----:B------:R-:W0:Y:S01]  /*74e40*/  LDCU.64 UR40, c[0x0][0x398] ;  /* 0x00007300ff2877ac */ /* 0x000e220008000a00 */
[----:B------:R-:W-:-:S05]  /*74e50*/  PRMT R10, R11, 0x3340, R10 ;  /* 0x000033400b0a7816 */ /* 0x000fca000000000a */
[----:B------:R3:W-:Y:S06]  /*74e60*/  STL [R1+0xd0], R10 ;  /* 0x0000d00a01007387 */ /* 0x0007ec0000100800 */
[----:B------:R-:W-:-:S05]  /*74e70*/  @P2 LOP3.LUT R6, R6, 0x1, RZ, 0xfc, !PT ;  /* 0x0000000106062812 */ /* 0x000fca00078efcff */
[----:B------:R0:W-:Y:S01]  /*74e80*/  STL [R1+0x1fd4], R6 ;  /* 0x001fd40601007387 */ /* 0x0001e20000100800 */
[----:B--2---:R-:W-:-:S03]  /*74e90*/  LOP3.LUT R11, R5, 0xffff, RZ, 0xc0, !PT ;  /* 0x0000ffff050b7812 */ /* 0x004fc600078ec0ff */
[----:B------:R-:W2:Y:S01]  /*74ea0*/  LDL.LU R5, [R1+0xd38] ;  /* 0x000d380001057983 */ /* 0x000ea20000300800 */
[----:B---3--:R-:W-:-:S03]  /*74eb0*/  LOP3.LUT R10, R24, 0xffff, RZ, 0xc0, !PT ;  /* 0x0000ffff180a7812 */ /* 0x008fc600078ec0ff */
[----:B------:R-:W3:Y:S01]  /*74ec0*/  LDL.LU R24, [R1+0x958] ;  /* 0x0009580001187983 */ /* 0x000ee20000300800 */
[----:B------:R-:W-:Y:S02]  /*74ed0*/  SHF.R.U32.HI R16, RZ, 0x8, R11 ;  /* 0x00000008ff107819 */ /* 0x000fe4000001160b */
[--C-:B0-----:R-:W-:Y:S02]  /*74ee0*/  PRMT R6, R11, 0x3340, R10.reuse ;  /* 0x000033400b067816 */ /* 0x101fe4000000000a */
[----:B------:R-:W-:Y:S02]  /*74ef0*/  SHF.R.U32.HI R10, RZ, 0x8, R10 ;  /* 0x00000008ff0a7819 */ /* 0x000fe4000001160a */
[----:B------:R-:W-:Y:S02]  /*74f00*/  LOP3.LUT R11, R16, 0xffff, RZ, 0xc0, !PT ;  /* 0x0000ffff100b7812 */ /* 0x000fe400078ec0ff */
[----:B------:R-:W-:Y:S01]  /*74f10*/  LOP3.LUT R10, R10, 0xffff, RZ, 0xc0, !PT ;  /* 0x0000ffff0a0a7812 */ /* 0x000fe200078ec0ff */
[----:B------:R0:W-:Y:S03]  /*74f20*/  STL [R1+0x10c], R6 ;  /* 0x00010c0601007387 */ /* 0x0001e60000100800 */
[----:B0-----:R-:W-:-:S05]  /*74f30*/  PRMT R6, R11, 0x3340, R10 ;  /* 0x000033400b067816 */ /* 0x001fca000000000a */
        /* <DEDUP_REMOVED lines=13> */
[----:B------:R-:W-:-:S13]  /*75010*/  ISETP.LT.AND P1, PT, R3, UR24, !P1 ;  /* 0x0000001803007c0c */ /* 0x000fda000cf21270 */
[----:B------:R-:W-:Y:S02]  /*75020*/  @P1 LOP3.LUT R7, R7, 0x80000000, RZ, 0xfc, !PT ;  /* 0x8000000007071812 */ /* 0x000fe400078efcff */
[----:B------:R-:W-:Y:S01]  /*75030*/  ISETP.GE.AND P1, PT, R9, UR15, PT ;  /* 0x0000000f09007c0c */ /* 0x000fe2000bf26270 */
[----:B------:R-:W0:Y:S03]  /*75040*/  LDCU.64 UR14, c[0x0][0x398] ;  /* 0x00007300ff0e77ac */ /* 0x000e260008000a00 */
[----:B-1----:R-:W-:Y:S02]  /*75050*/  ISETP.LT.AND P2, PT, R0, UR10, !P1 ;  /* 0x0000000a00007c0c */ /* 0x002fe4000cf41270 */
[----:B------:R-:W-:Y:S02]  /*75060*/  ISETP.LT.AND P1, PT, R3, UR26, !P1 ;  /* 0x0000001a03007c0c */ /* 0x000fe4000cf21270 */
[----:B------:R-:W-:Y:S01]  /*75070*/  LOP3.LUT R7, R7, 0xbfffffff, RZ, 0xc0, !PT ;  /* 0xbfffffff07077812 */ /* 0x000fe200078ec0ff */
[----:B------:R-:W-:Y:S01]  /*75080*/  VIADD R9, R2, 0xa0 ;  /* 0x000000a002097836 */ /* 0x000fe20000000000 */
[----:B------:R-:W1:Y:S07]  /*75090*/  LDCU.64 UR26, c[0x0][0x398] ;  /* 0x00007300ff1a77ac */ /* 0x000e6e0008000a00 */
[----:B------:R-:W-:-:S04]  /*750a0*/  @P2 LOP3.LUT R7, R7, 0x40000000, RZ, 0xfc, !PT ;  /* 0x4000000007072812 */ /* 0x000fc800078efcff */
[----:B------:R-:W-:-:S04]  /*750b0*/  LOP3.LUT R7, R7, 0xdfffffff, RZ, 0xc0, !PT ;  /* 0xdfffffff07077812 */ /* 0x000fc800078ec0ff */
[----:B------:R-:W-:Y:S02]  /*750c0*/  @P1 LOP3.LUT R7, R7, 0x20000000, RZ, 0xfc, !PT ;  /* 0x2000000007071812 */ /* 0x000fe400078efcff */
[----:B------:R-:W-:Y:S02]  /*750d0*/  ISETP.GE.AND P1, PT, R8, UR35, PT ;  /* 0x0000002308007c0c */ /* 0x000fe4000bf26270 */
[----:B--2---:R-:W-:Y:S02]  /*750e0*/  LOP3.LUT R11, R5, 0xffff, RZ, 0xc0, !PT ;  /* 0x0000ffff050b7812 */ /* 0x004fe400078ec0ff */
[----:B---3--:R-:W-:Y:S01]  /*750f0*/  LOP3.LUT R10, R24, 0xffff, RZ, 0xc0, !PT ;  /* 0x0000ffff180a7812 */ /* 0x008fe200078ec0ff */
[----:B------:R-:W2:Y:S01]  /*75100*/  LDL.LU R5, [R1+0xd18] ;  /* 0x000d180001057983 */ /* 0x000ea20000300800 */
[----:B------:R-:W-:Y:S01]  /*75110*/  LOP3.LUT R7, R7, 0xefffffff, RZ, 0xc0, !PT ;  /* 0xefffffff07077812 */ /* 0x000fe200078ec0ff */
[----:B------:R-:W-:Y:S01]  /*75120*/  VIADD R8, R2, 0x9f ;  /* 0x0000009f02087836 */ /* 0x000fe20000000000 */
[----:B------:R-:W3:Y:S01]  /*75130*/  LDCU.64 UR34, c[0x0][0x398] ;  /* 0x00007300ff2277ac */ /* 0x000ee20008000a00 */
[----:B------:R-:W3:Y:S01]  /*75140*/  LDL.LU R24, [R1+0x97c] ;  /* 0x00097c0001187983 */ /* 0x000ee20000300800 */
[----:B------:R-:W-:-:S02]  /*75150*/  ISETP.LT.AND P2, PT, R0, UR28, !P1 ;  /* 0x0000001c00007c0c */ /* 0x000fc4000cf41270 */
[----:B------:R-:W-:Y:S01]  /*75160*/  ISETP.LT.AND P1, PT, R3, UR18, !P1 ;  /* 0x0000001203007c0c */ /* 0x000fe2000cf21270 */
[----:B------:R-:W1:Y:S01]  /*75170*/  LDCU.64 UR18, c[0x0][0x398] ;  /* 0x00007300ff1277ac */ /* 0x000e620008000a00 */
[----:B0-----:R-:W-:Y:S02]  /*75180*/  PRMT R6, R11, 0x3340, R10 ;  /* 0x000033400b067816 */ /* 0x001fe4000000000a */
[----:B------:R-:W-:Y:S01]  /*75190*/  SHF.R.U32.HI R16, RZ, 0x8, R11 ;  /* 0x00000008ff107819 */ /* 0x000fe2000001160b */
[----:B------:R-:W0:Y:S06]  /*751a0*/  LDCU UR28, c[0x0][0x398] ;  /* 0x00007300ff1c77ac */ /* 0x000e2c0008000800 */
[----:B------:R-:W-:-:S04]  /*751b0*/  @P2 LOP3.LUT R7, R7, 0x10000000, RZ, 0xfc, !PT ;  /* 0x1000000007072812 */ /* 0x000fc800078efcff */
[----:B------:R-:W-:-:S04]  /*751c0*/  LOP3.LUT R7, R7, 0xf7ffffff, RZ, 0xc0, !PT ;  /* 0xf7ffffff07077812 */ /* 0x000fc800078ec0ff */
[----:B------:R-:W-:Y:S02]  /*751d0*/  @P1 LOP3.LUT R7, R7, 0x8000000, RZ, 0xfc, !PT ;  /* 0x0800000007071812 */ /* 0x000fe400078efcff */
[----:B------:R-:W-:Y:S02]  /*751e0*/  ISETP.GE.AND P1, PT, R9, UR37, PT ;  /* 0x0000002509007c0c */ /* 0x000fe4000bf26270 */
[----:B------:R-:W-:Y:S01]  /*751f0*/  LOP3.LUT R7, R7, 0xfbffffff, RZ, 0xc0, !PT ;  /* 0xfbffffff07077812 */ /* 0x000fe200078ec0ff */
[----:B------:R-:W-:Y:S01]  /*75200*/  VIADD R9, R2, 0x9e ;  /* 0x0000009e02097836 */ /* 0x000fe20000000000 */
[----:B------:R-:W-:Y:S02]  /*75210*/  ISETP.LT.AND P2, PT, R0, UR14, !P1 ;  /* 0x0000000e00007c0c */ /* 0x000fe4000cf41270 */
[----:B------:R-:W-:Y:S01]  /*75220*/  SHF.R.U32.HI R10, RZ, 0x8, R10 ;  /* 0x00000008ff0a7819 */ /* 0x000fe2000001160a */
[----:B------:R0:W-:Y:S01]  /*75230*/  STL [R1+0x140], R6 ;  /* 0x0001400601007387 */ /* 0x0001e20000100800 */
[----:B------:R-:W-:Y:S01]  /*75240*/  ISETP.LT.AND P1, PT, R3, UR25, !P1 ;  /* 0x0000001903007c0c */ /* 0x000fe2000cf21270 */
[----:B------:R-:W0:Y:S01]  /*75250*/  LDCU.64 UR24, c[0x0][0x398] ;  /* 0x00007300ff1877ac */ /* 0x000e220008000a00 */
[----:B------:R-:W-:Y:S01]  /*75260*/  LOP3.LUT R11, R16, 0xffff, RZ, 0xc0, !PT ;  /* 0x0000ffff100b7812 */ /* 0x000fe200078ec0ff */
[----:B------:R-:W0:Y:S06]  /*75270*/  LDCU.64 UR36, c[0x0][0x398] ;  /* 0x00007300ff2477ac */ /* 0x000e2c0008000a00 */
[----:B------:R-:W-:-:S04]  /*75280*/  @P2 LOP3.LUT R7, R7, 0x4000000, RZ, 0xfc, !PT ;  /* 0x0400000007072812 */ /* 0x000fc800078efcff */
[----:B------:R-:W-:-:S04]  /*75290*/  LOP3.LUT R7, R7, 0xfdffffff, RZ, 0xc0, !PT ;  /* 0xfdffffff07077812 */ /* 0x000fc800078ec0ff */
[----:B------:R-:W-:Y:S02]  /*752a0*/  @P1 LOP3.LUT R7, R7, 0x2000000, RZ, 0xfc, !PT ;  /* 0x0200000007071812 */ /* 0x000fe400078efcff */
[----:B------:R-:W-:Y:S02]  /*752b0*/  ISETP.GE.AND P1, PT, R8, UR39, PT ;  /* 0x0000002708007c0c */ /* 0x000fe4000bf26270 */
[----:B------:R-:W-:Y:S02]  /*752c0*/  LOP3.LUT R7, R7, 0xfeffffff, RZ, 0xc0, !PT ;  /* 0xfeffffff07077812 */ /* 0x000fe400078ec0ff */
[----:B------:R-:W-:Y:S01]  /*752d0*/  LOP3.LUT R10, R10, 0xffff, RZ, 0xc0, !PT ;  /* 0x0000ffff0a0a7812 */ /* 0x000fe200078ec0ff */
[----:B------:R-:W-:Y:S01]  /*752e0*/  VIADD R8, R2, 0x9d ;  /* 0x0000009d02087836 */ /* 0x000fe20000000000 */
[----:B-1----:R-:W-:Y:S01]  /*752f0*/  ISETP.LT.AND P2, PT, R0, UR18, !P1 ;  /* 0x0000001200007c0c */ /* 0x002fe2000cf41270 */
[----:B------:R-:W1:Y:S01]  /*75300*/  LDCU.64 UR38, c[0x0][0x398] ;  /* 0x00007300ff2677ac */ /* 0x000e620008000a00 */
[----:B------:R-:W-:-:S02]  /*75310*/  ISETP.LT.AND P1, PT, R3, UR6, !P1 ;  /* 0x0000000603007c0c */ /* 0x000fc4000cf21270 */
[----:B0-----:R-:W-:Y:S01]  /*75320*/  PRMT R6, R11, 0x3340, R10 ;  /* 0x000033400b067816 */ /* 0x001fe2000000000a */
[----:B------:R-:W0:Y:S08]  /*75330*/  LDCU UR6, c[0x0][0x398] ;  /* 0x00007300ff0677ac */ /* 0x000e300008000800 */
[----:B------:R-:W-:-:S04]  /*75340*/  @P2 LOP3.LUT R7, R7, 0x1000000, RZ, 0xfc, !PT ;  /* 0x0100000007072812 */ /* 0x000fc800078efcff */
[----:B------:R-:W-:-:S04]  /*75350*/  LOP3.LUT R7, R7, 0xff7fffff, RZ, 0xc0, !PT ;  /* 0xff7fffff07077812 */ /* 0x000fc800078ec0ff */
[----:B------:R-:W-:Y:S02]  /*75360*/  @P1 LOP3.LUT R7, R7, 0x800000, RZ, 0xfc, !PT ;  /* 0x0080000007071812 */ /* 0x000fe400078efcff */
[----:B------:R-:W-:Y:S01]  /*75370*/  ISETP.GE.AND P1, PT, R9, UR31, PT ;  /* 0x0000001f09007c0c */ /* 0x000fe2000bf26270 */
[----:B------:R0:W-:Y:S01]  /*75380*/  STL [R1+0x118], R6 ;  /* 0x0001180601007387 */ /* 0x0001e20000100800 */
[----:B------:R-:W-:Y:S01]  /*75390*/  LOP3.LUT R7, R7, 0xffbfffff, RZ, 0xc0, !PT ;  /* 0xffbfffff07077812 */ /* 0x000fe200078ec0ff */
[----:B------:R-:W-:Y:S01]  /*753a0*/  VIADD R9, R2, 0x9c ;  /* 0x0000009c02097836 */ /* 0x000fe20000000000 */
[----:B------:R-:W-:Y:S01]  /*753b0*/  ISETP.LT.AND P2, PT, R0, UR24, !P1 ;  /* 0x0000001800007c0c */ /* 0x000fe2000cf41270 */
[----:B------:R-:W0:Y:S01]  /*753c0*/  LDCU UR31, c[0x0][0x398] ;  /* 0x00007300ff1f77ac */ /* 0x000e220008000800 */
[----:B------:R-:W-:Y:S01]  /*753d0*/  ISETP.LT.AND P1, PT, R3, UR23, !P1 ;  /* 0x0000001703007c0c */ /* 0x000fe2000cf21270 */
[----:B------:R-:W0:Y:S10]  /*753e0*/  LDCU.64 UR22, c[0x0][0x398] ;  /* 0x00007300ff1677ac */ /* 0x000e340008000a00 */
        /* <DEDUP_REMOVED lines=9> */
[----:B------:R-:W0:Y:S01]  /*75480*/  LDCU.64 UR8, c[0x0][0x398] ;  /* 0x00007300ff0877ac */ /* 0x000e220008000a00 */
[----:B------:R-:W0:Y:S09]  /*75490*/  LDCU UR26, c[0x0][0x398] ;  /* 0x00007300ff1a77ac */ /* 0x000e320008000800 */
        /* <DEDUP_REMOVED lines=17> */
[----:B------:R-:W0:Y:S01]  /*755b0*/  LDCU UR29, c[0x0][0x398] ;  /* 0x00007300ff1d77ac */ /* 0x000e220008000800 */
[----:B------:R-:W-:Y:S01]  /*755c0*/  ISETP.LT.AND P1, PT, R3, UR12, !P1 ;  /* 0x0000000c03007c0c */ /* 0x000fe2000cf21270 */
[----:B------:R-:W0:Y:S10]  /*755d0*/  LDCU UR12, c[0x0][0x398] ;  /* 0x00007300ff0c77ac */ /* 0x000e340008000800 */
[----:B------:R-:W-:-:S04]  /*755e0*/  @P2 LOP3.LUT R7, R7, 0x10000, RZ, 0xfc, !PT ;  /* 0x0001000007072812 */ /* 0x000fc800078efcff */
[----:B------:R-:W-:-:S04]  /*755f0*/  LOP3.LUT R7, R7, 0xffff7fff, RZ, 0xc0, !PT ;  /* 0xffff7fff07077812 */ /* 0x000fc800078ec0ff */
[----:B------:R-:W-:Y:S02]  /*75600*/  @P1 LOP3.LUT R7, R7, 0x8000, RZ, 0xfc, !PT ;  /* 0x0000800007071812 */ /* 0x000fe400078efcff */
[----:B------:R-:W-:Y:S01]  /*75610*/  ISETP.GE.AND P1, PT, R9, UR15, PT ;  /* 0x0000000f09007c0c */ /* 0x000fe2000bf26270 */
[----:B------:R-:W0:Y:S03]  /*75620*/  LDCU.64 UR14, c[0x0][0x398] ;  /* 0x00007300ff0e77ac */ /* 0x000e260008000a00 */
[----:B-1----:R-:W-:Y:S02]  /*75630*/  ISETP.LT.AND P2, PT, R0, UR10, !P1 ;  /* 0x0000000a00007c0c */ /* 0x002fe4000cf41270 */
[----:B--2---:R-:W-:Y:S02]  /*75640*/  LOP3.LUT R11, R5, 0xffff, RZ, 0xc0, !PT ;  /* 0x0000ffff050b7812 */ /* 0x004fe400078ec0ff */
[----:B------:R-:W2:Y:S01]  /*75650*/  LDL.LU R5, [R1+0x10e8] ;  /* 0x0010e80001057983 */ /* 0x000ea20000300800 */
[----:B---3--:R-:W-:-:S03]  /*75660*/  LOP3.LUT R10, R24, 0xffff, RZ, 0xc0, !PT ;  /* 0x0000ffff180a7812 */ /* 0x008fc600078ec0ff */
[----:B------:R-:W3:Y:S01]  /*75670*/  LDL.LU R24, [R1+0xa44] ;  /* 0x000a440001187983 */ /* 0x000ee20000300800 */
[----:B------:R-:W-:Y:S02]  /*75680*/  ISETP.LT.AND P1, PT, R3, UR17, !P1 ;  /* 0x0000001103007c0c */ /* 0x000fe4000cf21270 */
[----:B------:R-:W-:Y:S01]  /*75690*/  LOP3.LUT R7, R7, 0xffffbfff, RZ, 0xc0, !PT ;  /* 0xffffbfff07077812 */ /* 0x000fe200078ec0ff */
[----:B------:R-:W-:Y:S01]  /*756a0*/  VIADD R9, R2, 0x98 ;  /* 0x0000009802097836 */ /* 0x000fe20000000000 */
[----:B------:R-:W1:Y:S02]  /*756b0*/  LDCU.64 UR16, c[0x0][0x398] ;  /* 0x00007300ff1077ac */ /* 0x000e640008000a00 */
        /* <DEDUP_REMOVED lines=8> */
[----:B------:R-:W-:Y:S02]  /*75740*/  ISETP.LT.AND P1, PT, R3, UR13, !P1 ;  /* 0x0000000d03007c0c */ /* 0x000fe4000cf21270 */
[----:B------:R-:W-:Y:S01]  /*75750*/  PRMT R6, R11, 0x3340, R10 ;  /* 0x000033400b067816 */ /* 0x000fe2000000000a */
[----:B------:R-:W0:Y:S08]  /*75760*/  LDCU UR13, c[0x0][0x398] ;  /* 0x00007300ff0d77ac */ /* 0x000e300008000800 */
        /* <DEDUP_REMOVED lines=9> */
[----:B------:R-:W-:-:S02]  /*75800*/  SHF.R.U32.HI R16, RZ, 0x8, R11 ;  /* 0x00000008ff107819 */ /* 0x000fc4000001160b */
[----:B------:R-:W-:Y:S01]  /*75810*/  SHF.R.U32.HI R10, RZ, 0x8, R10 ;  /* 0x00000008ff0a7819 */ /* 0x000fe2000001160a */
[----:B------:R0:W-:Y:S01]  /*75820*/  STL [R1+0x160], R6 ;  /* 0x0001600601007387 */ /* 0x0001e20000100800 */
[----:B------:R-:W0:Y:S05]  /*75830*/  LDCU UR14, c[0x0][0x398] ;  /* 0x00007300ff0e77ac */ /* 0x000e2a0008000800 */
[----:B------:R-:W-:Y:S01]  /*75840*/  @P2 LOP3.LUT R7, R7, 0x400, RZ, 0xfc, !PT ;  /* 0x0000040007072812 */ /* 0x000fe200078efcff */
[----:B------:R-:W0:Y:S03]  /*75850*/  LDCU UR54, c[0x0][0x398] ;  /* 0x00007300ff3677ac */ /* 0x000e260008000800 */
[----:B------:R-:W-:-:S04]  /*75860*/  LOP3.LUT R7, R7, 0xfffffdff, RZ, 0xc0, !PT ;  /* 0xfffffdff07077812 */ /* 0x000fc800078ec0ff */
[----:B------:R-:W-:Y:S02]  /*75870*/  @P1 LOP3.LUT R7, R7, 0x200, RZ, 0xfc, !PT ;  /* 0x0000020007071812 */ /* 0x000fe400078efcff */
[----:B------:R-:W-:Y:S02]  /*75880*/  ISETP.GE.AND P1, PT, R8, UR27, PT ;  /* 0x0000001b08007c0c */ /* 0x000fe4000bf26270 */
[----:B------:R-:W-:Y:S01]  /*75890*/  LOP3.LUT R7, R7, 0xfffffeff, RZ, 0xc0, !PT ;  /* 0xfffffeff07077812 */ /* 0x000fe200078ec0ff */
[----:B------:R-:W-:Y:S01]  /*758a0*/  VIADD R8, R2, 0x95 ;  /* 0x0000009502087836 */ /* 0x000fe20000000000 */
[----:B-1----:R-:W-:Y:S01]  /*758b0*/  ISETP.LT.AND P2, PT, R0, UR16, !P1 ;  /* 0x0000001000007c0c */ /* 0x002fe2000cf41270 */
[----:B------:R-:W1:Y:S01]  /*758c0*/  LDCU UR16, c[0x0][0x398] ;  /* 0x00007300ff1077ac */ /* 0x000e620008000800 */
[----:B------:R-:W-:Y:S02]  /*758d0*/  ISETP.LT.AND P1, PT, R3, UR33, !P1 ;  /* 0x0000002103007c0c */ /* 0x000fe4000cf21270 */
[----:B------:R-:W-:Y:S01]  /*758e0*/  LOP3.LUT R11, R16, 0xffff, RZ, 0xc0, !PT ;  /* 0x0000ffff100b7812 */ /* 0x000fe200078ec0ff */
[----:B------:R-:W0:Y:S08]  /*758f0*/  LDCU UR27, c[0x0][0x398] ;  /* 0x00007300ff1b77ac */ /* 0x000e300008000800 */
[----:B------:R-:W-:-:S04]  /*75900*/  @P2 LOP3.LUT R7, R7, 0x100, RZ, 0xfc, !PT ;  /* 0x0000010007072812 */ /* 0x000fc800078efcff */
[----:B------:R-:W-:-:S04]  /*75910*/  LOP3.LUT R7, R7, 0xffffff7f, RZ, 0xc0, !PT ;  /* 0xffffff7f07077812 */ /* 0x000fc800078ec0ff */
[----:B------:R-:W-:Y:S02]  /*75920*/  @P1 LOP3.LUT R7, R7, 0x80, RZ, 0xfc, !PT ;  /* 0x0000008007071812 */ /* 0x000fe400078efcff */
[----:B------:R-:W-:Y:S01]  /*75930*/  ISETP.GE.AND P1, PT, R9, UR23, PT ;  /* 0x0000001709007c0c */ /* 0x000fe2000bf26270 */
[----:B------:R-:W1:Y:S03]  /*75940*/  LDCU.64 UR22, c[0x0][0x398] ;  /* 0x00007300ff1677ac */ /* 0x000e660008000a00 */
[----:B0-----:R-:W-:Y:S02]  /*75950*/  ISETP.LT.AND P2, PT, R0, UR18, !P1 ;  /* 0x0000001200007c0c */ /* 0x001fe4000cf41270 */
[----:B------:R-:W-:Y:S01]  /*75960*/  LOP3.LUT R7, R7, 0xffffffbf, RZ, 0xc0, !PT ;  /* 0xffffffbf07077812 */ /* 0x000fe200078ec0ff */
[----:B------:R-:W-:Y:S01]  /*75970*/  VIADD R9, R2, 0x94 ;  /* 0x0000009402097836 */ /* 0x000fe20000000000 */
[----:B------:R-:W-:Y:S01]  /*75980*/  ISETP.LT.AND P1, PT, R3, UR32, !P1 ;  /* 0x0000002003007c0c */ /* 0x000fe2000cf21270 */
[----:B------:R-:W0:Y:S01]  /*75990*/  LDCU.64 UR32, c[0x0][0x398] ;  /* 0x00007300ff2077ac */ /* 0x000e220008000a00 */
[----:B------:R-:W-:Y:S01]  /*759a0*/  LOP3.LUT R10, R10, 0xffff, RZ, 0xc0, !PT ;  /* 0x0000ffff0a0a7812 */ /* 0x000fe200078ec0ff */
[----:B------:R-:W0:Y:S06]  /*759b0*/  LDCU UR18, c[0x0][0x398] ;  /* 0x00007300ff1277ac */ /* 0x000e2c0008000800 */
        /* <DEDUP_REMOVED lines=9> */
[----:B------:R-:W-:Y:S01]  /*75a50*/  PRMT R6, R11, 0x3340, R10 ;  /* 0x000033400b067816 */ /* 0x000fe2000000000a */
[----:B------:R-:W0:Y:S08]  /*75a60*/  LDCU UR51, c[0x0][0x398] ;  /* 0x00007300ff3377ac */ /* 0x000e300008000800 */
[----:B------:R-:W-:-:S04]  /*75a70*/  @P2 LOP3.LUT R7, R7, 0x10, RZ, 0xfc, !PT ;  /* 0x0000001007072812 */ /* 0x000fc800078efcff */
[----:B------:R-:W-:-:S04]  /*75a80*/  LOP3.LUT R7, R7, 0xfffffff7, RZ, 0xc0, !PT ;  /* 0xfffffff707077812 */ /* 0x000fc800078ec0ff */
[----:B------:R-:W-:Y:S02]  /*75a90*/  @P1 LOP3.LUT R7, R7, 0x8, RZ, 0xfc, !PT ;  /* 0x0000000807071812 */ /* 0x000fe400078efcff */
[----:B------:R-:W-:Y:S01]  /*75aa0*/  ISETP.GE.AND P1, PT, R9, UR11, PT ;  /* 0x0000000b09007c0c */ /* 0x000fe2000bf26270 */
[----:B------:R0:W-:Y:S01]  /*75ab0*/  STL [R1+0x11c], R6 ;  /* 0x00011c0601007387 */ /* 0x0001e20000100800 */
[----:B------:R-:W-:Y:S01]  /*75ac0*/  LOP3.LUT R7, R7, 0xfffffffb, RZ, 0xc0, !PT ;  /* 0xfffffffb07077812 */ /* 0x000fe200078ec0ff */
[----:B------:R-:W0:Y:S01]  /*75ad0*/  LDCU.64 UR10, c[0x0][0x398] ;  /* 0x00007300ff0a77ac */ /* 0x000e220008000a00 */
[----:B-1----:R-:W-:Y:S02]  /*75ae0*/  ISETP.LT.AND P2, PT, R0, UR22, !P1 ;  /* 0x0000001600007c0c */ /* 0x002fe4000cf41270 */
[----:B------:R-:W-:Y:S02]  /*75af0*/  ISETP.LT.AND P1, PT, R3, UR77, !P1 ;  /* 0x0000004d03007c0c */ /* 0x000fe4000cf21270 */
[----:B--2---:R-:W-:-:S02]  /*75b00*/  LOP3.LUT R11, R5, 0xffff, RZ, 0xc0, !PT ;  /* 0x0000ffff050b7812 */ /* 0x004fc400078ec0ff */
[----:B---3--:R-:W-:Y:S01]  /*75b10*/  LOP3.LUT R10, R24, 0xffff, RZ, 0xc0, !PT ;  /* 0x0000ffff180a7812 */ /* 0x008fe200078ec0ff */
[----:B------:R-:W-:-:S06]  /*75b20*/  VIADD R9, R2, 0x92 ;  /* 0x0000009202097836 */ /* 0x000fcc0000000000 */
[----:B------:R-:W-:Y:S01]  /*75b30*/  @P2 LOP3.LUT R7, R7, 0x4, RZ, 0xfc, !PT ;  /* 0x0000000407072812 */ /* 0x000fe200078efcff */
[----:B------:R-:W1:Y:S03]  /*75b40*/  LDCU UR77, c[0x0][0x398] ;  /* 0x00007300ff4d77ac */ /* 0x000e660008000800 */
[----:B------:R-:W-:Y:S01]  /*75b50*/  LOP3.LUT R7, R7, 0xfffffffd, RZ, 0xc0, !PT ;  /* 0xfffffffd07077812 */ /* 0x000fe200078ec0ff */
[----:B------:R-:W2:Y:S03]  /*75b60*/  LDCU UR22, c[0x0][0x398] ;  /* 0x00007300ff1677ac */ /* 0x000ea60008000800 */
[----:B------:R-:W-:Y:S02]  /*75b70*/  @P1 LOP3.LUT R7, R7, 0x2, RZ, 0xfc, !PT ;  /* 0x0000000207071812 */ /* 0x000fe400078efcff */
[----:B------:R-:W-:Y:S01]  /*75b80*/  ISETP.GE.AND P1, PT, R8, UR21, PT ;  /* 0x0000001508007c0c */ /* 0x000fe2000bf26270 */
[----:B------:R-:W3:Y:S03]  /*75b90*/  LDCU.64 UR20, c[0x0][0x398] ;  /* 0x00007300ff1477ac */ /* 0x000ee60008000a00 */
[----:B0-----:R-:W-:-:S02]  /*75ba0*/  ISETP.LT.AND P2, PT, R0, UR32, !P1 ;  /* 0x0000002000007c0c */ /* 0x001fc4000cf41270 */
[----:B------:R-:W-:-:S11]  /*75bb0*/  LOP3.LUT R7, R7, 0xfffffffe, RZ, 0xc0, !PT ;  /* 0xfffffffe07077812 */ /* 0x000fd600078ec0ff */
[----:B------:R-:W-:-:S05]  /*75bc0*/  @P2 LOP3.LUT R7, R7, 0x1, RZ, 0xfc, !PT ;  /* 0x0000000107072812 */ /* 0x000fca00078efcff */
[----:B------:R-:W-:Y:S04]  /*75bd0*/  STL [R1+0x1fd8], R7 ;  /* 0x001fd80701007387 */ /* 0x000fe80000100800 */
[----:B------:R-:W2:Y:S04]  /*75be0*/  LDL.LU R5, [R1+0xcf8] ;  /* 0x000cf80001057983 */ /* 0x000ea80000300800 */
[----:B------:R-:W3:Y:S01]  /*75bf0*/  LDL.LU R24, [R1+0x998] ;  /* 0x0009980001187983 */ /* 0x000ee20000300800 */
[----:B------:R-:W-:Y:S02]  /*75c00*/  PRMT R6, R11, 0x3340, R10 ;  /* 0x000033400b067816 */ /* 0x000fe4000000000a */
[----:B------:R-:W-:-:S02]  /*75c10*/  SHF.R.U32.HI R16, RZ, 0x8, R11 ;  /* 0x00000008ff107819 */ /* 0x000fc4000001160b */
        /* <DEDUP_REMOVED lines=18> */
[----:B------:R-:W-:Y:S01]  /*75d40*/  ISETP.LT.AND P1, PT, R3, UR76, !P1 ;  /* 0x0000004c03007c0c */ /* 0x000fe2000cf21270 */
[----:B------:R-:W-:Y:S01]  /*75d50*/  VIADD R8, R2, 0x91 ;  /* 0x0000009102087836 */ /* 0x000fe20000000000 */
[----:B------:R-:W-:Y:S02]  /*75d60*/  PRMT R25, R18, 0x5410, R25 ;  /* 0x0000541012197816 */ /* 0x000fe40000000019 */
[----:B------:R-:W-:Y:S01]  /*75d70*/  PRMT R26, R19, 0x5410, R26 ;  /* 0x00005410131a7816 */ /* 0x000fe2000000001a */
[----:B------:R-:W-:Y:S01]  /*75d80*/  VIADD R7, R2, 0x38 ;  /* 0x0000003802077836 */ /* 0x000fe20000000000 */
[----:B------:R-:W0:Y:S07]  /*75d90*/  LDCU UR76, c[0x0][0x398] ;  /* 0x00007300ff4c77ac */ /* 0x000e2e0008000800 */
[----:B------:R-:W-:-:S02]  /*75da0*/  @P1 LOP3.LUT R12, R12, 0x80000000, RZ, 0xfc, !PT ;  /* 0x800000000c0c1812 */ /* 0x000fc400078efcff */
        /* <DEDUP_REMOVED lines=16> */
[----:B------:R-:W3:Y:S01]  /*75eb0*/  LDCU UR17, c[0x0][0x398] ;  /* 0x00007300ff1177ac */ /* 0x000ee20008000800 */
[----:B------:R-:W3:Y:S01]  /*75ec0*/  LDL.LU R24, [R1+0x9a8] ;  /* 0x0009a80001187983 */ /* 0x000ee20000300800 */
[----:B------:R-:W-:-:S02]  /*75ed0*/  ISETP.LT.AND P2, PT, R0, UR20, !P1 ;  /* 0x0000001400007c0c */ /* 0x000fc4000cf41270 */
[----:B0-----:R-:W-:Y:S01]  /*75ee0*/  ISETP.LT.AND P1, PT, R3, UR51, !P1 ;  /* 0x0000003303007c0c */ /* 0x001fe2000cf21270 */
[----:B------:R-:W0:Y:S01]  /*75ef0*/  LDCU UR51, c[0x0][0x398] ;  /* 0x00007300ff3377ac */ /* 0x000e220008000800 */
[----:B------:R-:W-:Y:S02]  /*75f00*/  PRMT R6, R11, 0x3340, R10 ;  /* 0x000033400b067816 */ /* 0x000fe4000000000a */
        /* <DEDUP_REMOVED lines=11> */
[----:B0-----:R-:W-:Y:S01]  /*75fc0*/  ISETP.LT.AND P1, PT, R3, UR51, !P1 ;  /* 0x0000003303007c0c */ /* 0x001fe2000cf21270 */
        /* <DEDUP_REMOVED lines=8> */
[----:B------:R-:W-:Y:S02]  /*76050*/  ISETP.LT.AND P2, PT, R0, UR42, !P1 ;  /* 0x0000002a00007c0c */ /* 0x000fe4000cf41270 */
[----:B0-----:R-:W-:Y:S01]  /*76060*/  ISETP.LT.AND P1, PT, R3, UR51, !P1 ;  /* 0x0000003303007c0c */ /* 0x001fe2000cf21270 */
[----:B------:R-:W0:Y:S01]  /*76070*/  LDCU UR51, c[0x0][0x398] ;  /* 0x00007300ff3377ac */ /* 0x000e220008000800 */
[----:B------:R-:W-:-:S02]  /*76080*/  LOP3.LUT R12, R12, 0xfeffffff, RZ, 0xc0, !PT ;  /* 0xfeffffff0c0c7812 */ /* 0x000fc400078ec0ff */
[----:B------:R-:W-:-:S07]  /*76090*/  LOP3.LUT R10, R10, 0xffff, RZ, 0xc0, !PT ;  /* 0x0000ffff0a0a7812 */ /* 0x000fce00078ec0ff */
[----:B------:R-:W-:-:S04]  /*760a0*/  @P2 LOP3.LUT R12, R12, 0x1000000, RZ, 0xfc, !PT ;  /* 0x010000000c0c2812 */ /* 0x000fc800078efcff */
[----:B------:R-:W-:-:S04]  /*760b0*/  LOP3.LUT R12, R12, 0xff7fffff, RZ, 0xc0, !PT ;  /* 0xff7fffff0c0c7812 */ /* 0x000fc800078ec0ff */
[----:B------:R-:W-:Y:S02]  /*760c0*/  @P1 LOP3.LUT R12, R12, 0x800000, RZ, 0xfc, !PT ;  /* 0x008000000c0c1812 */ /* 0x000fe400078efcff */
[----:B------:R-:W-:Y:S02]  /*760d0*/  ISETP.GE.AND P1, PT, R9, UR23, PT ;  /* 0x0000001709007c0c */ /* 0x000fe4000bf26270 */
[----:B-1----:R-:W-:Y:S02]  /*760e0*/  PRMT R6, R11, 0x3340, R10 ;  /* 0x000033400b067816 */ /* 0x002fe4000000000a */
[----:B------:R-:W-:Y:S01]  /*760f0*/  LOP3.LUT R12, R12, 0xffbfffff, RZ, 0xc0, !PT ;  /* 0xffbfffff0c0c7812 */ /* 0x000fe200078ec0ff */
[----:B------:R-:W-:Y:S01]  /*76100*/  VIADD R8, R2, 0x8d ;  /* 0x0000008d02087836 */ /* 0x000fe20000000000 */
[----:B------:R-:W-:Y:S01]  /*76110*/  ISETP.LT.AND P2, PT, R0, UR44, !P1 ;  /* 0x0000002c00007c0c */ /* 0x000fe2000cf41270 */
[----:B------:R1:W-:Y:S01]  /*76120*/  STL [R1+0x1c0], R6 ;  /* 0x0001c00601007387 */ /* 0x0003e20000100800 */
[----:B0-----:R-:W-:Y:S01]  /*76130*/  ISETP.LT.AND P1, PT, R3, UR51, !P1 ;  /* 0x0000003303007c0c */ /* 0x001fe2000cf21270 */
[----:B------:R-:W0:Y:S01]  /*76140*/  LDCU UR51, c[0x0][0x398] ;  /* 0x00007300ff3377ac */ /* 0x000e220008000800 */
[----:B------:R-:W-:Y:S01]  /*76150*/  VIADD R9, R2, 0x8c ;  /* 0x0000008c02097836 */ /* 0x000fe20000000000 */
        /* <DEDUP_REMOVED lines=8> */
[----:B------:R-:W1:Y:S01]  /*761e0*/  LDCU.64 UR32, c[0x0][0x398] ;  /* 0x00007300ff2077ac */ /* 0x000e620008000a00 */
[----:B0-----:R-:W-:Y:S01]  /*761f0*/  ISETP.LT.AND P1, PT, R3, UR51, !P1 ;  /* 0x0000003303007c0c */ /* 0x001fe2000cf21270 */
[----:B------:R-:W0:Y:S01]  /*76200*/  LDCU UR51, c[0x0][0x398] ;  /* 0x00007300ff3377ac */ /* 0x000e220008000800 */
[----:B------:R-:W0:Y:S09]  /*76210*/  LDCU UR24, c[0x0][0x398] ;  /* 0x00007300ff1877ac */ /* 0x000e320008000800 */
        /* <DEDUP_REMOVED lines=9> */
[----:B------:R-:W0:Y:S10]  /*762b0*/  LDCU UR51, c[0x0][0x398] ;  /* 0x00007300ff3377ac */ /* 0x000e340008000800 */
[----:B------:R-:W-:-:S04]  /*762c0*/  @P2 LOP3.LUT R12, R12, 0x40000, RZ, 0xfc, !PT ;  /* 0x000400000c0c2812 */ /* 0x000fc800078efcff */
[----:B------:R-:W-:-:S04]  /*762d0*/  LOP3.LUT R12, R12, 0xfffdffff, RZ, 0xc0, !PT ;  /* 0xfffdffff0c0c7812 */ /* 0x000fc800078ec0ff */
[----:B------:R-:W-:Y:S02]  /*762e0*/  @P1 LOP3.LUT R12, R12, 0x20000, RZ, 0xfc, !PT ;  /* 0x000200000c0c1812 */ /* 0x000fe400078efcff */
[----:B------:R-:W-:Y:S02]  /*762f0*/  ISETP.GE.AND P1, PT, R8, UR21, PT ;  /* 0x0000001508007c0c */ /* 0x000fe4000bf26270 */
[----:B------:R-:W-:Y:S01]  /*76300*/  LOP3.LUT R12, R12, 0xfffeffff, RZ, 0xc0, !PT ;  /* 0xfffeffff0c0c7812 */ /* 0x000fe200078ec0ff */
[----:B------:R-:W-:Y:S01]  /*76310*/  VIADD R8, R2, 0x89 ;  /* 0x0000008902087836 */ /* 0x000fe20000000000 */
[----:B------:R-:W-:Y:S01]  /*76320*/  ISETP.LT.AND P2, PT, R0, UR34, !P1 ;  /* 0x0000002200007c0c */ /* 0x000fe2000cf41270 */
[----:B------:R-:W1:Y:S01]  /*76330*/  LDCU UR21, c[0x0][0x398] ;  /* 0x00007300ff1577ac */ /* 0x000e620008000800 */
[----:B0-----:R-:W-:Y:S01]  /*76340*/  ISETP.LT.AND P1, PT, R3, UR51, !P1 ;  /* 0x0000003303007c0c */ /* 0x001fe2000cf21270 */
        /* <DEDUP_REMOVED lines=13> */
[----:B0-----:R-:W-:Y:S01]  /*76420*/  ISETP.LT.AND P1, PT, R3, UR51, !P1 ;  /* 0x0000003303007c0c */ /* 0x001fe2000cf21270 */
[----:B------:R-:W0:Y:S10]  /*76430*/  LDCU UR51, c[0x0][0x398] ;  /* 0x00007300ff3377ac */ /* 0x000e340008000800 */
        /* <DEDUP_REMOVED lines=8> */
[----:B------:R-:W-:-:S09]  /*764c0*/  LOP3.LUT R12, R12, 0xffffefff, RZ, 0xc0, !PT ;  /* 0xffffefff0c0c7812 */ /* 0x000fd200078ec0ff */
        /* <DEDUP_REMOVED lines=8> */
[----:B------:R-:W-:Y:S01]  /*76550*/  ISETP.LT.AND P1, PT, R3, UR50, !P1 ;  /* 0x0000003203007c0c */ /* 0x000fe2000cf21270 */
[----:B------:R-:W-:Y:S01]  /*76560*/  VIADD R9, R2, 0x86 ;  /* 0x0000008602097836 */ /* 0x000fe20000000000 */
[----:B------:R-:W-:Y:S01]  /*76570*/  PRMT R6, R11, 0x3340, R10 ;  /* 0x000033400b067816 */ /* 0x000fe2000000000a */
[----:B------:R-:W1:Y:S01]  /*76580*/  LDCU UR50, c[0x0][0x398] ;  /* 0x00007300ff3277ac */ /* 0x000e620008000800 */
        /* <DEDUP_REMOVED lines=21> */
[----:B0-----:R-:W-:Y:S02]  /*766e0*/  ISETP.LT.AND P1, PT, R3, UR51, !P1 ;  /* 0x0000003303007c0c */ /* 0x001fe4000cf21270 */
[----:B------:R-:W-:Y:S01]  /*766f0*/  LOP3.LUT R12, R12, 0xffffffbf, RZ, 0xc0, !PT ;  /* 0xffffffbf0c0c7812 */ /* 0x000fe200078ec0ff */
[----:B------:R-:W-:Y:S01]  /*76700*/  VIADD R9, R2, 0x84 ;  /* 0x0000008402097836 */ /* 0x000fe20000000000 */
[----:B------:R-:W-:Y:S01]  /*76710*/  LOP3.LUT R10, R10, 0xffff, RZ, 0xc0, !PT ;  /* 0x0000ffff0a0a7812 */ /* 0x000fe200078ec0ff */
[----:B------:R-:W0:Y:S06]  /*76720*/  LDCU UR51, c[0x0][0x398] ;  /* 0x00007300ff3377ac */ /* 0x000e2c0008000800 */
[----:B------:R-:W-:-:S04]  /*76730*/  @P2 LOP3.LUT R12, R12, 0x40, RZ, 0xfc, !PT ;  /* 0x000000400c0c2812 */ /* 0x000fc800078efcff */
[----:B------:R-:W-:-:S04]  /*76740*/  LOP3.LUT R12, R12, 0xffffffdf, RZ, 0xc0, !PT ;  /* 0xffffffdf0c0c7812 */ /* 0x000fc800078ec0ff */
[----:B------:R-:W-:Y:S02]  /*76750*/  @P1 LOP3.LUT R12, R12, 0x20, RZ, 0xfc, !PT ;  /* 0x000000200c0c1812 */ /* 0x000fe400078efcff */
[----:B------:R-:W-:Y:S01]  /*76760*/  ISETP.GE.AND P1, PT, R8, UR35, PT ;  /* 0x0000002308007c0c */ /* 0x000fe2000bf26270 */
[----:B------:R-:W0:Y:S03]  /*76770*/  LDCU.64 UR34, c[0x0][0x398] ;  /* 0x00007300ff2277ac */ /* 0x000e260008000a00 */
[----:B------:R-:W-:Y:S02]  /*76780*/  ISETP.LT.AND P2, PT, R0, UR32, !P1 ;  /* 0x0000002000007c0c */ /* 0x000fe4000cf41270 */
[----:B------:R-:W-:Y:S02]  /*76790*/  ISETP.LT.AND P1, PT, R3, UR72, !P1 ;  /* 0x0000004803007c0c */ /* 0x000fe4000cf21270 */
[----:B------:R-:W-:Y:S01]  /*767a0*/  LOP3.LUT R12, R12, 0xffffffef, RZ, 0xc0, !PT ;  /* 0xffffffef0c0c7812 */ /* 0x000fe200078ec0ff */
[----:B------:R-:W-:Y:S01]  /*767b0*/  VIADD R8, R2, 0x83 ;  /* 0x0000008302087836 */ /* 0x000fe20000000000 */
[----:B-1----:R-:W-:Y:S01]  /*767c0*/  PRMT R6, R11, 0x3340, R10 ;  /* 0x000033400b067816 */ /* 0x002fe2000000000a */
[----:B------:R-:W1:Y:S06]  /*767d0*/  LDCU UR72, c[0x0][0x398] ;  /* 0x00007300ff4877ac */ /* 0x000e6c0008000800 */
[----:B------:R-:W-:-:S04]  /*767e0*/  @P2 LOP3.LUT R12, R12, 0x10, RZ, 0xfc, !PT ;  /* 0x000000100c0c2812 */ /* 0x000fc800078efcff */
[----:B------:R-:W-:-:S04]  /*767f0*/  LOP3.LUT R12, R12, 0xfffffff7, RZ, 0xc0, !PT ;  /* 0xfffffff70c0c7812 */ /* 0x000fc800078ec0ff */
[----:B------:R-:W-:Y:S02]  /*76800*/  @P1 LOP3.LUT R12, R12, 0x8, RZ, 0xfc, !PT ;  /* 0x000000080c0c1812 */ /* 0x000fe400078efcff */
[----:B------:R-:W-:Y:S01]  /*76810*/  ISETP.GE.AND P1, PT, R9, UR37, PT ;  /* 0x0000002509007c0c */ /* 0x000fe2000bf26270 */
[----:B------:R0:W-:Y:S01]  /*76820*/  STL [R1+0x1e0], R6 ;  /* 0x0001e00601007387 */ /* 0x0001e20000100800 */
[----:B------:R-:W-:Y:S01]  /*76830*/  LOP3.LUT R12, R12, 0xfffffffb, RZ, 0xc0, !PT ;  /* 0xfffffffb0c0c7812 */ /* 0x000fe200078ec0ff */
[----:B------:R-:W0:Y:S01]  /*76840*/  LDCU.64 UR36, c[0x0][0x398] ;  /* 0x00007300ff2477ac */ /* 0x000e220008000a00 */
[----:B------:R-:W-:Y:S02]  /*76850*/  ISETP.LT.AND P2, PT, R0, UR8, !P1 ;  /* 0x0000000800007c0c */ /* 0x000fe4000cf41270 */
[----:B------:R-:W-:Y:S02]  /*76860*/  ISETP.LT.AND P1, PT, R3, UR73, !P1 ;  /* 0x0000004903007c0c */ /* 0x000fe4000cf21270 */
[----:B--2---:R-:W-:-:S02]  /*76870*/  LOP3.LUT R11, R5, 0xffff, RZ, 0xc0, !PT ;  /* 0x0000ffff050b7812 */ /* 0x004fc400078ec0ff */
[----:B---3--:R-:W-:Y:S01]  /*76880*/  LOP3.LUT R10, R24, 0xffff, RZ, 0xc0, !PT ;  /* 0x0000ffff180a7812 */ /* 0x008fe200078ec0ff */
[----:B------:R-:W-:-:S06]  /*76890*/  VIADD R9, R2, 0x82 ;  /* 0x0000008202097836 */ /* 0x000fcc0000000000 */
[----:B------:R-:W-:Y:S01]  /*768a0*/  @P2 LOP3.LUT R12, R12, 0x4, RZ, 0xfc, !PT ;  /* 0x000000040c0c2812 */ /* 0x000fe200078efcff */
[----:B------:R-:W2:Y:S03]  /*768b0*/  LDCU UR73, c[0x0][0x398] ;  /* 0x00007300ff4977ac */ /* 0x000ea60008000800 */
[----:B------:R-:W-:-:S04]  /*768c0*/  LOP3.LUT R12, R12, 0xfffffffd, RZ, 0xc0, !PT ;  /* 0xfffffffd0c0c7812 */ /* 0x000fc800078ec0ff */
[----:B------:R-:W-:Y:S02]  /*768d0*/  @P1 LOP3.LUT R12, R12, 0x2, RZ, 0xfc, !PT ;  /* 0x000000020c0c1812 */ /* 0x000fe400078efcff */
[----:B------:R-:W-:Y:S01]  /*768e0*/  ISETP.GE.AND P1, PT, R8, UR39, PT ;  /* 0x0000002708007c0c */ /* 0x000fe2000bf26270 */
[----:B------:R-:W3:Y:S03]  /*768f0*/  LDCU.64 UR38, c[0x0][0x398] ;  /* 0x00007300ff2677ac */ /* 0x000ee60008000a00 */
[----:B0-----:R-:W-:Y:S02]  /*76900*/  ISETP.LT.AND P2, PT, R0, UR34, !P1 ;  /* 0x0000002200007c0c */ /* 0x001fe4000cf41270 */
        /* <DEDUP_REMOVED lines=26> */
[----:B------:R-:W0:-:S12]  /*76ab0*/  LDCU UR51, c[0x0][0x398] ;  /* 0x00007300ff3377ac */ /* 0x000e180008000800 */
[----:B------:R-:W-:Y:S02]  /*76ac0*/  @P1 LOP3.LUT R13, R13, 0x80000000, RZ, 0xfc, !PT ;  /* 0x800000000d0d1812 */ /* 0x000fe400078efcff */
[----:B------:R-:W-:Y:S02]  /*76ad0*/  ISETP.GE.AND P1, PT, R9, UR11, PT ;  /* 0x0000000b09007c0c */ /* 0x000fe4000bf26270 */
[----:B------:R-:W-:Y:S01]  /*76ae0*/  LOP3.LUT R13, R13, 0xbfffffff, RZ, 0xc0, !PT ;  /* 0xbfffffff0d0d7812 */ /* 0x000fe200078ec0ff */
[----:B------:R-:W-:Y:S01]  /*76af0*/  VIADD R8, R2, 0x81 ;  /* 0x0000008102087836 */ /* 0x000fe20000000000 */
[----:B------:R-:W-:Y:S01]  /*76b00*/  ISETP.LT.AND P2, PT, R0, UR36, !P1 ;  /* 0x0000002400007c0c */ /* 0x000fe2000cf41270 */
[----:B------:R-:W-:Y:S01]  /*76b10*/  VIADD R9, R2, 0x80 ;  /* 0x0000008002097836 */ /* 0x000fe20000000000 */
[----:B0-----:R-:W-:Y:S01]  /*76b20*/  ISETP.LT.AND P1, PT, R3, UR51, !P1 ;  /* 0x0000003303007c0c */ /* 0x001fe2000cf21270 */
[----:B------:R-:W0:Y:S01]  /*76b30*/  LDCU UR51, c[0x0][0x398] ;  /* 0x00007300ff3377ac */ /* 0x000e220008000800 */
[----:B------:R-:W0:Y:S09]  /*76b40*/  LDCU UR11, c[0x0][0x398] ;  /* 0x00007300ff0b77ac */ /* 0x000e320008000800 */
        /* <DEDUP_REMOVED lines=10> */
[----:B0-----:R-:W-:Y:S01]  /*76bf0*/  ISETP.LT.AND P1, PT, R3, UR51, !P1 ;  /* 0x0000003303007c0c */ /* 0x001fe2000cf21270 */
[----:B------:R-:W0:Y:S01]  /*76c00*/  LDCU UR51, c[0x0][0x398] ;  /* 0x00007300ff3377ac */ /* 0x000e220008000800 */
[----:B------:R-:W-:-:S04]  /*76c10*/  LOP3.LUT R13, R13, 0xefffffff, RZ, 0xc0, !PT ;  /* 0xefffffff0d0d7812 */ /* 0x000fc800078ec0ff */
        /* <DEDUP_REMOVED lines=8> */
[----:B0-----:R-:W-:Y:S01]  /*76ca0*/  ISETP.LT.AND P1, PT, R3, UR51, !P1 ;  /* 0x0000003303007c0c */ /* 0x001fe2000cf21270 */
[----:B------:R-:W0:Y:S10]  /*76cb0*/  LDCU UR51, c[0x0][0x398] ;  /* 0x00007300ff3377ac */ /* 0x000e340008000800 */
[----:B------:R-:W-:-:S04]  /*76cc0*/  @P2 LOP3.LUT R13, R13, 0x4000000, RZ, 0xfc, !PT ;  /* 0x040000000d0d2812 */ /* 0x000fc800078efcff */
[----:B------:R-:W-:-:S04]  /*76cd0*/  LOP3.LUT R13, R13, 0xfdffffff, RZ, 0xc0, !PT ;  /* 0xfdffffff0d0d7812 */ /* 0x000fc800078ec0ff */
[----:B------:R-:W-:Y:S02]  /*76ce0*/  @P1 LOP3.LUT R13, R13, 0x2000000, RZ, 0xfc, !PT ;  /* 0x020000000d0d1812 */ /* 0x000fe400078efcff */
[----:B------:R-:W-:Y:S02]  /*76cf0*/  ISETP.GE.AND P1, PT, R8, UR33, PT ;  /* 0x0000002108007c0c */ /* 0x000fe4000bf26270 */
[----:B------:R-:W-:Y:S01]  /*76d00*/  PRMT R6, R11, 0x3340, R10 ;  /* 0x000033400b067816 */ /* 0x000fe2000000000a */
[----:B------:R-:W-:Y:S01]  /*76d10*/  VIADD R9, R2, 0x7e ;  /* 0x0000007e02097836 */ /* 0x000fe20000000000 */
[----:B------:R-:W-:Y:S01]  /*76d20*/  ISETP.LT.AND P2, PT, R0, UR42, !P1 ;  /* 0x0000002a00007c0c */ /* 0x000fe2000cf41270 */
[----:B------:R-:W1:Y:S01]  /*76d30*/  LDCU.64 UR32, c[0x0][0x398] ;  /* 0x00007300ff2077ac */ /* 0x000e620008000a00 */
[----:B0-----:R-:W-:Y:S02]  /*76d40*/  ISETP.LT.AND P1, PT, R3, UR51, !P1 ;  /* 0x0000003303007c0c */ /* 0x001fe4000cf21270 */
[----:B------:R-:W-:Y:S01]  /*76d50*/  LOP3.LUT R13, R13, 0xfeffffff, RZ, 0xc0, !PT ;  /* 0xfeffffff0d0d7812 */ /* 0x000fe200078ec0ff */
[----:B------:R-:W0:Y:S01]  /*76d60*/  LDCU UR51, c[0x0][0x398] ;  /* 0x00007300ff3377ac */ /* 0x000e220008000800 */
[----:B------:R-:W-:-:S02]  /*76d70*/  SHF.R.U32.HI R16, RZ, 0x8, R11 ;  /* 0x00000008ff107819 */ /* 0x000fc4000001160b */
[----:B------:R-:W-:-:S05]  /*76d80*/  SHF.R.U32.HI R10, RZ, 0x8, R10 ;  /* 0x00000008ff0a7819 */ /* 0x000fca000001160a */
[----:B------:R-:W-:-:S04]  /*76d90*/  @P2 LOP3.LUT R13, R13, 0x1000000, RZ, 0xfc, !PT ;  /* 0x010000000d0d2812 */ /* 0x000fc800078efcff */
[----:B------:R-:W-:Y:S02]  /*76da0*/  LOP3.LUT R13, R13, 0xff7fffff, RZ, 0xc0, !PT ;  /* 0xff7fffff0d0d7812 */ /* 0x000fe400078ec0ff */
[----:B------:R-:W-:Y:S02]  /*76db0*/  LOP3.LUT R11, R16, 0xffff, RZ, 0xc0, !PT ;  /* 0x0000ffff100b7812 */ /* 0x000fe400078ec0ff */
[----:B------:R-:W-:Y:S02]  /*76dc0*/  LOP3.LUT R10, R10, 0xffff, RZ, 0xc0, !PT ;  /* 0x0000ffff0a0a7812 */ /* 0x000fe400078ec0ff */
[----:B------:R-:W-:Y:S01]  /*76dd0*/  @P1 LOP3.LUT R13, R13, 0x800000, RZ, 0xfc, !PT ;  /* 0x008000000d0d1812 */ /* 0x000fe200078efcff */
[----:B------:R0:W-:Y:S01]  /*76de0*/  STL [R1+0x244], R6 ;  /* 0x0002440601007387 */ /* 0x0001e20000100800 */
[----:B------:R-:W-:Y:S01]  /*76df0*/  ISETP.GE.AND P1, PT, R9, UR9, PT ;  /* 0x0000000909007c0c */ /* 0x000fe2000bf26270 */
[----:B------:R-:W-:Y:S01]  /*76e00*/  VIADD R8, R2, 0x7d ;  /* 0x0000007d02087836 */ /* 0x000fe20000000000 */
[----:B------:R-:W-:Y:S01]  /*76e10*/  LOP3.LUT R13, R13, 0xffbfffff, RZ, 0xc0, !PT ;  /* 0xffbfffff0d0d7812 */ /* 0x000fe200078ec0ff */
[----:B------:R-:W4:Y:S01]  /*76e20*/  LDCU.64 UR8, c[0x0][0x398] ;  /* 0x00007300ff0877ac */ /* 0x000f220008000a00 */
[----:B-1----:R-:W-:-:S02]  /*76e30*/  ISETP.LT.AND P2, PT, R0, UR44, !P1 ;  /* 0x0000002c00007c0c */ /* 0x002fc4000cf41270 */
[----:B0-----:R-:W-:-:S05]  /*76e40*/  PRMT R6, R11, 0x3340, R10 ;  /* 0x000033400b067816 */ /* 0x001fca000000000a */
[----:B------:R0:W-:Y:S01]  /*76e50*/  STL [R1+0x240], R6 ;  /* 0x0002400601007387 */ /* 0x0001e20000100800 */
[----:B------:R-:W-:Y:S01]  /*76e60*/  ISETP.LT.AND P1, PT, R3, UR51, !P1 ;  /* 0x0000003303007c0c */ /* 0x000fe2000cf21270 */
[----:B------:R-:W-:-:S04]  /*76e70*/  VIADD R9, R2, 0x7c ;  /* 0x0000007c02097836 */ /* 0x000fc80000000000 */
[----:B------:R-:W-:Y:S01]  /*76e80*/  @P2 LOP3.LUT R13, R13, 0x400000, RZ, 0xfc, !PT ;  /* 0x004000000d0d2812 */ /* 0x000fe200078efcff */
[----:B------:R-:W1:Y:S03]  /*76e90*/  LDCU UR51, c[0x0][0x398] ;  /* 0x00007300ff3377ac */ /* 0x000e660008000800 */
        /* <DEDUP_REMOVED lines=14> */
[----:B------:R-:W1:Y:S01]  /*76f80*/  LDCU.64 UR36, c[0x0][0x398] ;  /* 0x00007300ff2477ac */ /* 0x000e620008000a00 */
[----:B----4-:R-:W-:Y:S02]  /*76f90*/  ISETP.LT.AND P2, PT, R0, UR8, !P1 ;  /* 0x0000000800007c0c */ /* 0x010fe4000cf41270 */
[----:B0-----:R-:W-:Y:S01]  /*76fa0*/  ISETP.LT.AND P1, PT, R3, UR48, !P1 ;  /* 0x0000003003007c0c */ /* 0x001fe2000cf21270 */
[----:B------:R-:W0:Y:S01]  /*76fb0*/  LDCU UR48, c[0x0][0x398] ;  /* 0x00007300ff3077ac */ /* 0x000e220008000800 */
[----:B------:R-:W-:Y:S01]  /*76fc0*/  VIADD R9, R2, 0x7a ;  /* 0x0000007a02097836 */ /* 0x000fe20000000000 */
[----:B------:R-:W4:Y:S08]  /*76fd0*/  LDCU UR8, c[0x0][0x398] ;  /* 0x00007300ff0877ac */ /* 0x000f300008000800 */
        /* <DEDUP_REMOVED lines=19> */
[----:B------:R-:W4:Y:S01]  /*77110*/  LDL.LU R24, [R1+0xa80] ;  /* 0x000a800001187983 */ /* 0x000f220000300800 */
[----:B-1----:R-:W-:-:S02]  /*77120*/  ISETP.LT.AND P2, PT, R0, UR36, !P1 ;  /* 0x0000002400007c0c */ /* 0x002fc4000cf41270 */
[----:B0-----:R-:W-:Y:S01]  /*77130*/  ISETP.LT.AND P1, PT, R3, UR48, !P1 ;  /* 0x0000003003007c0c */ /* 0x001fe2000cf21270 */
[----:B------:R-:W0:Y:S10]  /*77140*/  LDCU UR48, c[0x0][0x398] ;  /* 0x00007300ff3077ac */ /* 0x000e340008000800 */
        /* <DEDUP_REMOVED lines=16> */
[----:B---3--:R-:W-:Y:S01]  /*77250*/  ISETP.LT.AND P2, PT, R0, UR40, !P1 ;  /* 0x0000002800007c0c */ /* 0x008fe2000cf41270 */
[----:B------:R-:W-:Y:S01]  /*77260*/  VIADD R9, R2, 0x76 ;  /* 0x0000007602097836 */ /* 0x000fe20000000000 */
[----:B0-----:R-:W-:Y:S01]  /*77270*/  ISETP.LT.AND P1, PT, R3, UR48, !P1 ;  /* 0x0000003003007c0c */ /* 0x001fe2000cf21270 */
[----:B------:R-:W0:Y:S01]  /*77280*/  LDCU.64 UR44, c[0x0][0x398] ;  /* 0x00007300ff2c77ac */ /* 0x000e220008000a00 */
[----:B------:R-:W-:-:S09]  /*77290*/  PRMT R6, R11, 0x3340, R10 ;  /* 0x000033400b067816 */ /* 0x000fd2000000000a */
[----:B------:R-:W-:Y:S01]  /*772a0*/  @P2 LOP3.LUT R13, R13, 0x400, RZ, 0xfc, !PT ;  /* 0x000004000d0d2812 */ /* 0x000fe200078efcff */
[----:B------:R-:W3:Y:S03]  /*772b0*/  LDCU UR48, c[0x0][0x398] ;  /* 0x00007300ff3077ac */ /* 0x000ee60008000800 */
[----:B------:R-:W-:-:S04]  /*772c0*/  LOP3.LUT R13, R13, 0xfffffdff, RZ, 0xc0, !PT ;  /* 0xfffffdff0d0d7812 */ /* 0x000fc800078ec0ff */
[----:B------:R-:W-:Y:S02]  /*772d0*/  @P1 LOP3.LUT R13, R13, 0x200, RZ, 0xfc, !PT ;  /* 0x000002000d0d1812 */ /* 0x000fe400078efcff */
[----:B------:R-:W-:Y:S02]  /*772e0*/  ISETP.GE.AND P1, PT, R8, UR33, PT ;  /* 0x0000002108007c0c */ /* 0x000fe4000bf26270 */
[----:B------:R-:W-:Y:S01]  /*772f0*/  LOP3.LUT R13, R13, 0xfffffeff, RZ, 0xc0, !PT ;  /* 0xfffffeff0d0d7812 */ /* 0x000fe200078ec0ff */
[----:B------:R-:W-:Y:S01]  /*77300*/  VIADD R8, R2, 0x75 ;  /* 0x0000007502087836 */ /* 0x000fe20000000000 */
[----:B-1----:R-:W-:Y:S01]  /*77310*/  ISETP.LT.AND P2, PT, R0, UR42, !P1 ;  /* 0x0000002a00007c0c */ /* 0x002fe2000cf41270 */
[----:B------:R-:W1:Y:S01]  /*77320*/  LDCU.64 UR32, c[0x0][0x398] ;  /* 0x00007300ff2077ac */ /* 0x000e620008000a00 */
        /* <DEDUP_REMOVED lines=8> */
[----:B------:R-:W-:Y:S02]  /*773b0*/  ISETP.LT.AND P2, PT, R0, UR46, !P1 ;  /* 0x0000002e00007c0c */ /* 0x000fe4000cf41270 */
[----:B------:R-:W-:Y:S02]  /*773c0*/  SHF.R.U32.HI R16, RZ, 0x8, R11 ;  /* 0x00000008ff107819 */ /* 0x000fe4000001160b */
[----:B------:R-:W-:Y:S01]  /*773d0*/  SHF.R.U32.HI R10, RZ, 0x8, R10 ;  /* 0x00000008ff0a7819 */ /* 0x000fe2000001160a */
[----:B------:R1:W-:Y:S01]  /*773e0*/  STL [R1+0x264], R6 ;  /* 0x0002640601007387 */ /* 0x0003e20000100800 */
[----:B0-----:R-:W-:Y:S01]  /*773f0*/  ISETP.LT.AND P1, PT, R3, UR77, !P1 ;  /* 0x0000004d03007c0c */ /* 0x001fe2000cf21270 */
[----:B------:R-:W0:Y:S01]  /*77400*/  LDCU UR77, c[0x0][0x398] ;  /* 0x00007300ff4d77ac */ /* 0x000e220008000800 */
[----:B------:R-:W0:Y:S05]  /*77410*/  LDCU UR9, c[0x0][0x398] ;  /* 0x00007300ff0977ac */ /* 0x000e2a0008000800 */
        /* <DEDUP_REMOVED lines=15> */
[----:B------:R-:W2:Y:S01]  /*77510*/  LDCU.64 UR36, c[0x0][0x398] ;  /* 0x00007300ff2477ac */ /* 0x000ea20008000a00 */
[----:B-1----:R-:W-:Y:S02]  /*77520*/  ISETP.LT.AND P2, PT, R0, UR32, !P1 ;  /* 0x0000002000007c0c */ /* 0x002fe4000cf41270 */
[----:B0-----:R-:W-:Y:S01]  /*77530*/  ISETP.LT.AND P1, PT, R3, UR77, !P1 ;  /* 0x0000004d03007c0c */ /* 0x001fe2000cf21270 */
[----:B------:R-:W0:Y:S10]  /*77540*/  LDCU UR77, c[0x0][0x398] ;  /* 0x00007300ff4d77ac */ /* 0x000e340008000800 */
[----:B------:R-:W-:-:S04]  /*77550*/  @P2 LOP3.LUT R13, R13, 0x4, RZ, 0xfc, !PT ;  /* 0x000000040d0d2812 */ /* 0x000fc800078efcff */
[----:B------:R-:W-:-:S04]  /*77560*/  LOP3.LUT R13, R13, 0xfffffffd, RZ, 0xc0, !PT ;  /* 0xfffffffd0d0d7812 */ /* 0x000fc800078ec0ff */
[----:B------:R-:W-:Y:S02]  /*77570*/  @P1 LOP3.LUT R13, R13, 0x2, RZ, 0xfc, !PT ;  /* 0x000000020d0d1812 */ /* 0x000fe400078efcff */
[----:B------:R-:W-:Y:S02]  /*77580*/  ISETP.GE.AND P1, PT, R8, UR39, PT ;  /* 0x0000002708007c0c */ /* 0x000fe4000bf26270 */
[----:B------:R-:W-:Y:S02]  /*77590*/  LOP3.LUT R11, R16, 0xffff, RZ, 0xc0, !PT ;  /* 0x0000ffff100b7812 */ /* 0x000fe400078ec0ff */
[----:B------:R-:W-:Y:S01]  /*775a0*/  LOP3.LUT R10, R10, 0xffff, RZ, 0xc0, !PT ;  /* 0x0000ffff0a0a7812 */ /* 0x000fe200078ec0ff */
[----:B------:R-:W-:Y:S01]  /*775b0*/  VIADD R9, R2, 0x72 ;  /* 0x0000007202097836 */ /* 0x000fe20000000000 */
[----:B------:R-:W-:Y:S01]  /*775c0*/  ISETP.LT.AND P2, PT, R0, UR34, !P1 ;  /* 0x0000002200007c0c */ /* 0x000fe2000cf41270 */
[----:B------:R-:W1:Y:S01]  /*775d0*/  LDCU.64 UR38, c[0x0][0x398] ;  /* 0x00007300ff2677ac */ /* 0x000e620008000a00 */
[----:B------:R-:W-:-:S02]  /*775e0*/  LOP3.LUT R13, R13, 0xfffffffe, RZ, 0xc0, !PT ;  /* 0xfffffffe0d0d7812 */ /* 0x000fc400078ec0ff */
[----:B------:R-:W-:-:S05]  /*775f0*/  PRMT R6, R11, 0x3340, R10 ;  /* 0x000033400b067816 */ /* 0x000fca000000000a */
[----:B------:R0:W-:Y:S04]  /*77600*/  STL [R1+0x260], R6 ;  /* 0x0002600601007387 */ /* 0x0001e80000100800 */
[----:B------:R-:W-:-:S05]  /*77610*/  @P2 LOP3.LUT R13, R13, 0x1, RZ, 0xfc, !PT ;  /* 0x000000010d0d2812 */ /* 0x000fca00078efcff */
[----:B------:R-:W-:Y:S01]  /*77620*/  STL [R1+0x1fe0], R13 ;  /* 0x001fe00d01007387 */ /* 0x000fe20000100800 */
[----:B--2---:R-:W-:-:S03]  /*77630*/  LOP3.LUT R11, R5, 0xffff, RZ, 0xc0, !PT ;  /* 0x0000ffff050b7812 */ /* 0x004fc600078ec0ff */
[----:B------:R-:W2:Y:S01]  /*77640*/  LDL.LU R5, [R1+0xc74] ;  /* 0x000c740001057983 */ /* 0x000ea20000300800 */
[----:B----4-:R-:W-:-:S03]  /*77650*/  LOP3.LUT R10, R24, 0xffff, RZ, 0xc0, !PT ;  /* 0x0000ffff180a7812 */ /* 0x010fc600078ec0ff */
[----:B------:R-:W4:Y:S01]  /*77660*/  LDL.LU R24, [R1+0x2f0] ;  /* 0x0002f00001187983 */ /* 0x000f220000300800 */
        /* <DEDUP_REMOVED lines=34> */
[----:B--2---:R-:W-:Y:S02]  /*77890*/  LOP3.LUT R11, R5, 0xffff, RZ, 0xc0, !PT ;  /* 0x0000ffff050b7812 */ /* 0x004fe400078ec0ff */
[----:B----4-:R-:W-:Y:S01]  /*778a0*/  LOP3.LUT R10, R24, 0xffff, RZ, 0xc0, !PT ;  /* 0x0000ffff180a7812 */ /* 0x010fe200078ec0ff */
[----:B------:R-:W2:Y:S01]  /*778b0*/  LDL.LU R5, [R1+0xc54] ;  /* 0x000c540001057983 */ /* 0x000ea20000300800 */
[----:B------:R-:W-:Y:S01]  /*778c0*/  LOP3.LUT R14, R14, 0xefffffff, RZ, 0xc0, !PT ;  /* 0xefffffff0e0e7812 */ /* 0x000fe200078ec0ff */
[----:B------:R-:W-:Y:S01]  /*778d0*/  VIADD R9, R2, 0x70 ;  /* 0x0000007002097836 */ /* 0x000fe20000000000 */
[----:B------:R-:W4:Y:S01]  /*778e0*/  LDCU.64 UR42, c[0x0][0x398] ;  /* 0x00007300ff2a77ac */ /* 0x000f220008000a00 */
[----:B------:R-:W3:Y:S01]  /*778f0*/  LDL.LU R24, [R1+0x2f4] ;  /* 0x0002f40001187983 */ /* 0x000ee20000300800 */
        /* <DEDUP_REMOVED lines=19> */
[----:B----4-:R-:W-:Y:S01]  /*77a30*/  ISETP.LT.AND P2, PT, R0, UR42, !P1 ;  /* 0x0000002a00007c0c */ /* 0x010fe2000cf41270 */
[----:B------:R-:W4:Y:S01]  /*77a40*/  LDCU.64 UR44, c[0x0][0x398] ;  /* 0x00007300ff2c77ac */ /* 0x000f220008000a00 */
[----:B0-----:R-:W-:Y:S02]  /*77a50*/  ISETP.LT.AND P1, PT, R3, UR77, !P1 ;  /* 0x0000004d03007c0c */ /* 0x001fe4000cf21270 */
[----:B------:R-:W-:-:S02]  /*77a60*/  LOP3.LUT R14, R14, 0xfeffffff, RZ, 0xc0, !PT ;  /* 0xfeffffff0e0e7812 */ /* 0x000fc400078ec0ff */
[----:B------:R-:W-:Y:S02]  /*77a70*/  SHF.R.U32.HI R16, RZ, 0x8, R11 ;  /* 0x00000008ff107819 */ /* 0x000fe4000001160b */
[----:B------:R-:W-:Y:S01]  /*77a80*/  SHF.R.U32.HI R10, RZ, 0x8, R10 ;  /* 0x00000008ff0a7819 */ /* 0x000fe2000001160a */
[----:B------:R0:W-:Y:S01]  /*77a90*/  STL [R1+0x2c4], R6 ;  /* 0x0002c40601007387 */ /* 0x0001e20000100800 */
[----:B------:R-:W-:Y:S01]  /*77aa0*/  VIADD R8, R2, 0x6d ;  /* 0x0000006d02087836 */ /* 0x000fe20000000000 */
[----:B------:R-:W1:Y:S02]  /*77ab0*/  LDCU UR77, c[0x0][0x398] ;  /* 0x00007300ff4d77ac */ /* 0x000e640008000800 */
[----:B------:R-:W-:-:S04]  /*77ac0*/  @P2 LOP3.LUT R14, R14, 0x1000000, RZ, 0xfc, !PT ;  /* 0x010000000e0e2812 */ /* 0x000fc800078efcff */
[----:B------:R-:W-:Y:S02]  /*77ad0*/  LOP3.LUT R14, R14, 0xff7fffff, RZ, 0xc0, !PT ;  /* 0xff7fffff0e0e7812 */ /* 0x000fe400078ec0ff */
[----:B------:R-:W-:Y:S02]  /*77ae0*/  LOP3.LUT R11, R16, 0xffff, RZ, 0xc0, !PT ;  /* 0x0000ffff100b7812 */ /* 0x000fe400078ec0ff */
[----:B------:R-:W-:Y:S02]  /*77af0*/  LOP3.LUT R10, R10, 0xffff, RZ, 0xc0, !PT ;  /* 0x0000ffff0a0a7812 */ /* 0x000fe400078ec0ff */
[----:B------:R-:W-:Y:S02]  /*77b00*/  @P1 LOP3.LUT R14, R14, 0x800000, RZ, 0xfc, !PT ;  /* 0x008000000e0e1812 */ /* 0x000fe400078efcff */
[----:B------:R-:W-:Y:S01]  /*77b10*/  ISETP.GE.AND P1, PT, R9, UR33, PT ;  /* 0x0000002109007c0c */ /* 0x000fe2000bf26270 */
[----:B------:R-:W4:Y:S01]  /*77b20*/  LDCU.64 UR32, c[0x0][0x398] ;  /* 0x00007300ff2077ac */ /* 0x000f220008000a00 */
[----:B0-----:R-:W-:-:S02]  /*77b30*/  PRMT R6, R11, 0x3340, R10 ;  /* 0x000033400b067816 */ /* 0x001fc4000000000a */
[----:B-1----:R-:W-:-:S03]  /*77b40*/  ISETP.LT.AND P2, PT, R0, UR46, !P1 ;  /* 0x0000002e00007c0c */ /* 0x002fc6000cf41270 */
[----:B------:R0:W-:Y:S01]  /*77b50*/  STL [R1+0x2c0], R6 ;  /* 0x0002c00601007387 */ /* 0x0001e20000100800 */
[----:B------:R-:W-:Y:S02]  /*77b60*/  ISETP.LT.AND P1, PT, R3, UR71, !P1 ;  /* 0x0000004703007c0c */ /* 0x000fe4000cf21270 */
[----:B------:R-:W-:Y:S01]  /*77b70*/  LOP3.LUT R14, R14, 0xffbfffff, RZ, 0xc0, !PT ;  /* 0xffbfffff0e0e7812 */ /* 0x000fe200078ec0ff */
[----:B------:R-:W-:Y:S01]  /*77b80*/  VIADD R9, R2, 0x6c ;  /* 0x0000006c02097836 */ /* 0x000fe20000000000 */
[----:B------:R-:W1:Y:S05]  /*77b90*/  LDCU UR71, c[0x0][0x398] ;  /* 0x00007300ff4777ac */ /* 0x000e6a0008000800 */
[----:B------:R-:W-:-:S04]  /*77ba0*/  @P2 LOP3.LUT R14, R14, 0x400000, RZ, 0xfc, !PT ;  /* 0x004000000e0e2812 */ /* 0x000fc800078efcff */
[----:B------:R-:W-:-:S04]  /*77bb0*/  LOP3.LUT R14, R14, 0xffdfffff, RZ, 0xc0, !PT ;  /* 0xffdfffff0e0e7812 */ /* 0x000fc800078ec0ff */
[----:B------:R-:W-:Y:S02]  /*77bc0*/  @P1 LOP3.LUT R14, R14, 0x200000, RZ, 0xfc, !PT ;  /* 0x002000000e0e1812 */ /* 0x000fe400078efcff */
[----:B------:R-:W-:Y:S01]  /*77bd0*/  ISETP.GE.AND P1, PT, R8, UR35, PT ;  /* 0x0000002308007c0c */ /* 0x000fe2000bf26270 */
[----:B------:R-:W0:Y:S03]  /*77be0*/  LDCU.64 UR34, c[0x0][0x398] ;  /* 0x00007300ff2277ac */ /* 0x000e260008000a00 */
[----:B----4-:R-:W-:Y:S02]  /*77bf0*/  ISETP.LT.AND P2, PT, R0, UR44, !P1 ;  /* 0x0000002c00007c0c */ /* 0x010fe4000cf41270 */
[----:B------:R-:W-:Y:S02]  /*77c00*/  ISETP.LT.AND P1, PT, R3, UR70, !P1 ;  /* 0x0000004603007c0c */ /* 0x000fe4000cf21270 */
[----:B------:R-:W-:Y:S01]  /*77c10*/  LOP3.LUT R14, R14, 0xffefffff, RZ, 0xc0, !PT ;  /* 0xffefffff0e0e7812 */ /* 0x000fe200078ec0ff */
[----:B------:R-:W-:Y:S01]  /*77c20*/  VIADD R8, R2, 0x6b ;  /* 0x0000006b02087836 */ /* 0x000fe20000000000 */
[----:B------:R-:W4:Y:S07]  /*77c30*/  LDCU UR70, c[0x0][0x398] ;  /* 0x00007300ff4677ac */ /* 0x000f2e0008000800 */
        /* <DEDUP_REMOVED lines=31> */
[----:B------:R-:W-:Y:S01]  /*77e30*/  LOP3.LUT R14, R14, 0xffffbfff, RZ, 0xc0, !PT ;  /* 0xffffbfff0e0e7812 */ /* 0x000fe200078ec0ff */
[----:B------:R-:W-:Y:S01]  /*77e40*/  VIADD R9, R2, 0x68 ;  /* 0x0000006802097836 */ /* 0x000fe20000000000 */
[----:B------:R-:W-:Y:S01]  /*77e50*/  PRMT R6, R11, 0x3340, R10 ;  /* 0x000033400b067816 */ /* 0x000fe2000000000a */
[----:B------:R-:W0:Y:S01]  /*77e60*/  LDCU UR67, c[0x0][0x398] ;  /* 0x00007300ff4377ac */ /* 0x000e220008000800 */
[----:B------:R-:W-:-:S04]  /*77e70*/  @P2 LOP3.LUT R14, R14, 0x4000, RZ, 0xfc, !PT ;  /* 0x000040000e0e2812 */ /* 0x000fc800078efcff */
[----:B------:R-:W-:-:S04]  /*77e80*/  LOP3.LUT R14, R14, 0xffffdfff, RZ, 0xc0, !PT ;  /* 0xffffdfff0e0e7812 */ /* 0x000fc800078ec0ff */
[----:B------:R-:W-:Y:S02]  /*77e90*/  @P1 LOP3.LUT R14, R14, 0x2000, RZ, 0xfc, !PT ;  /* 0x000020000e0e1812 */ /* 0x000fe400078efcff */
[----:B------:R-:W-:Y:S01]  /*77ea0*/  ISETP.GE.AND P1, PT, R8, UR43, PT ;  /* 0x0000002b08007c0c */ /* 0x000fe2000bf26270 */
[----:B------:R-:W0:Y:S03]  /*77eb0*/  LDCU.64 UR42, c[0x0][0x398] ;  /* 0x00007300ff2a77ac */ /* 0x000e260008000a00 */
[----:B-1----:R-:W-:Y:S02]  /*77ec0*/  ISETP.LT.AND P2, PT, R0, UR38, !P1 ;  /* 0x0000002600007c0c */ /* 0x002fe4000cf41270 */
[----:B------:R-:W-:Y:S02]  /*77ed0*/  ISETP.LT.AND P1, PT, R3, UR66, !P1 ;  /* 0x0000004203007c0c */ /* 0x000fe4000cf21270 */
[----:B------:R-:W-:Y:S01]  /*77ee0*/  LOP3.LUT R14, R14, 0xffffefff, RZ, 0xc0, !PT ;  /* 0xffffefff0e0e7812 */ /* 0x000fe200078ec0ff */
[----:B------:R-:W-:Y:S01]  /*77ef0*/  VIADD R8, R2, 0x67 ;  /* 0x0000006702087836 */ /* 0x000fe20000000000 */
[----:B------:R-:W-:-:S02]  /*77f00*/  SHF.R.U32.HI R16, RZ, 0x8, R11 ;  /* 0x00000008ff107819 */ /* 0x000fc4000001160b */
[----:B------:R-:W-:Y:S01]  /*77f10*/  SHF.R.U32.HI R10, RZ, 0x8, R10 ;  /* 0x00000008ff0a7819 */ /* 0x000fe2000001160a */
[----:B------:R1:W-:Y:S01]  /*77f20*/  STL [R1+0x308], R6 ;  /* 0x0003080601007387 */ /* 0x0003e20000100800 */
[----:B------:R-:W1:Y:S03]  /*77f30*/  LDCU UR66, c[0x0][0x398] ;  /* 0x00007300ff4277ac */ /* 0x000e660008000800 */
        /* <DEDUP_REMOVED lines=30> */
[C---:B------:R-:W-:Y:S01]  /*78120*/  VIADD R9, R2.reuse, 0x64 ;  /* 0x0000006402097836 */ /* 0x040fe20000000000 */
[----:B------:R-:W-:Y:S01]  /*78130*/  PRMT R6, R11, 0x3340, R10 ;  /* 0x000033400b067816 */ /* 0x000fe2000000000a */
[----:B------:R-:W-:Y:S01]  /*78140*/  VIADD R13, R2, 0x2a ;  /* 0x0000002a020d7836 */ /* 0x000fe20000000000 */
[----:B------:R-:W1:Y:S05]  /*78150*/  LDCU UR63, c[0x0][0x398] ;  /* 0x00007300ff3f77ac */ /* 0x000e6a0008000800 */
        /* <DEDUP_REMOVED lines=8> */
[C---:B------:R-:W-:Y:S01]  /*781e0*/  VIADD R8, R2.reuse, 0x63 ;  /* 0x0000006302087836 */ /* 0x040fe20000000000 */
[----:B------:R0:W-:Y:S01]  /*781f0*/  STL [R1+0x2e0], R6 ;  /* 0x0002e00601007387 */ /* 0x0001e20000100800 */
[----:B------:R-:W-:Y:S01]  /*78200*/  VIADD R12, R2, 0x29 ;  /* 0x00000029020c7836 */ /* 0x000fe20000000000 */
[----:B------:R-:W0:Y:S05]  /*78210*/  LDCU UR62, c[0x0][0x398] ;  /* 0x00007300ff3e77ac */ /* 0x000e2a0008000800 */
        /* <DEDUP_REMOVED lines=8> */
[----:B--2---:R-:W-:Y:S02]  /*782a0*/  LOP3.LUT R11, R5, 0xffff, RZ, 0xc0, !PT ;  /* 0x0000ffff050b7812 */ /* 0x004fe400078ec0ff */
[----:B---3--:R-:W-:Y:S01]  /*782b0*/  LOP3.LUT R10, R24, 0xffff, RZ, 0xc0, !PT ;  /* 0x0000ffff180a7812 */ /* 0x008fe200078ec0ff */
[----:B------:R-:W-:-:S04]  /*782c0*/  VIADD R9, R2, 0x62 ;  /* 0x0000006202097836 */ /* 0x000fc80000000000 */
[----:B------:R-:W-:Y:S01]  /*782d0*/  @P2 LOP3.LUT R14, R14, 0x4, RZ, 0xfc, !PT ;  /* 0x000000040e0e2812 */ /* 0x000fe200078efcff */
[----:B------:R-:W2:Y:S03]  /*782e0*/  LDCU UR61, c[0x0][0x398] ;  /* 0x00007300ff3d77ac */ /* 0x000ea60008000800 */
[----:B------:R-:W-:-:S04]  /*782f0*/  LOP3.LUT R14, R14, 0xfffffffd, RZ, 0xc0, !PT ;  /* 0xfffffffd0e0e7812 */ /* 0x000fc800078ec0ff */
[----:B------:R-:W-:Y:S02]  /*78300*/  @P1 LOP3.LUT R14, R14, 0x2, RZ, 0xfc, !PT ;  /* 0x000000020e0e1812 */ /* 0x000fe400078efcff */
[----:B------:R-:W-:Y:S01]  /*78310*/  ISETP.GE.AND P1, PT, R8, UR39, PT ;  /* 0x0000002708007c0c */ /* 0x000fe2000bf26270 */
[----:B------:R-:W3:Y:S03]  /*78320*/  LDCU.64 UR38, c[0x0][0x398] ;  /* 0x00007300ff2677ac */ /* 0x000ee60008000a00 */
[----:B-1----:R-:W-:Y:S02]  /*78330*/  ISETP.LT.AND P2, PT, R0, UR34, !P1 ;  /* 0x0000002200007c0c */ /* 0x002fe4000cf41270 */
[----:B------:R-:W-:-:S11]  /*78340*/  LOP3.LUT R14, R14, 0xfffffffe, RZ, 0xc0, !PT ;  /* 0xfffffffe0e0e7812 */ /* 0x000fd600078ec0ff */
[----:B------:R-:W-:-:S05]  /*78350*/  @P2 LOP3.LUT R14, R14, 0x1, RZ, 0xfc, !PT ;  /* 0x000000010e0e2812 */ /* 0x000fca00078efcff */
[----:B------:R-:W-:Y:S04]  /*78360*/  STL [R1+0x1fe4], R14 ;  /* 0x001fe40e01007387 */ /* 0x000fe80000100800 */
[----:B------:R-:W2:Y:S04]  /*78370*/  LDL.LU R5, [R1+0xc4c] ;  /* 0x000c4c0001057983 */ /* 0x000ea80000300800 */
[----:B------:R-:W3:Y:S01]  /*78380*/  LDL.LU R24, [R1+0x2f8] ;  /* 0x0002f80001187983 */ /* 0x000ee20000300800 */
[----:B0-----:R-:W-:Y:S02]  /*78390*/  PRMT R6, R11, 0x3340, R10 ;  /* 0x000033400b067816 */ /* 0x001fe4000000000a */
        /* <DEDUP_REMOVED lines=21> */
[----:B------:R-:W1:Y:S11]  /*784f0*/  LDCU UR60, c[0x0][0x398] ;  /* 0x00007300ff3c77ac */ /* 0x000e760008000800 */
[----:B------:R-:W-:-:S02]  /*78500*/  @P1 LOP3.LUT R15, R15, 0x80000000, RZ, 0xfc, !PT ;  /* 0x800000000f0f1812 */ /* 0x000fc400078efcff */
        /* <DEDUP_REMOVED lines=19> */
[C---:B------:R-:W-:Y:S01]  /*78640*/  VIADD R8, R2.reuse, 0x5f ;  /* 0x0000005f02087836 */ /* 0x040fe20000000000 */
[----:B0-----:R-:W-:Y:S01]  /*78650*/  PRMT R6, R11, 0x3340, R10 ;  /* 0x000033400b067816 */ /* 0x001fe2000000000a */
[----:B------:R-:W-:Y:S01]  /*78660*/  VIADD R14, R2, 0x2c ;  /* 0x0000002c020e7836 */ /* 0x000fe20000000000 */
[----:B------:R-:W-:Y:S01]  /*78670*/  @P2 LOP3.LUT R15, R15, 0x10000000, RZ, 0xfc, !PT ;  /* 0x100000000f0f2812 */ /* 0x000fe200078efcff */
[----:B------:R-:W0:Y:S03]  /*78680*/  LDCU UR58, c[0x0][0x398] ;  /* 0x00007300ff3a77ac */ /* 0x000e260008000800 */
        /* <DEDUP_REMOVED lines=8> */
[----:B------:R-:W-:-:S02]  /*78710*/  SHF.R.U32.HI R16, RZ, 0x8, R11 ;  /* 0x00000008ff107819 */ /* 0x000fc4000001160b */
[----:B------:R-:W-:Y:S01]  /*78720*/  SHF.R.U32.HI R10, RZ, 0x8, R10 ;  /* 0x00000008ff0a7819 */ /* 0x000fe2000001160a */
[----:B------:R0:W-:Y:S01]  /*78730*/  STL [R1+0x314], R6 ;  /* 0x0003140601007387 */ /* 0x0001e20000100800 */
[----:B------:R-:W0:Y:S03]  /*78740*/  LDCU UR57, c[0x0][0x398] ;  /* 0x00007300ff3977ac */ /* 0x000e260008000800 */
        /* <DEDUP_REMOVED lines=9> */
[----:B------:R-:W-:Y:S01]  /*787e0*/  LOP3.LUT R10, R10, 0xffff, RZ, 0xc0, !PT ;  /* 0x0000ffff0a0a7812 */ /* 0x000fe200078ec0ff */
[----:B------:R-:W-:Y:S01]  /*787f0*/  VIADD R8, R2, 0x5d ;  /* 0x0000005d02087836 */ /* 0x000fe20000000000 */
[----:B------:R-:W1:Y:S03]  /*78800*/  LDCU UR56, c[0x0][0x398] ;  /* 0x00007300ff3877ac */ /* 0x000e660008000800 */
[----:B------:R-:W-:-:S04]  /*78810*/  @P2 LOP3.LUT R15, R15, 0x1000000, RZ, 0xfc, !PT ;  /* 0x010000000f0f2812 */ /* 0x000fc800078efcff */
[----:B------:R-:W-:-:S04]  /*78820*/  LOP3.LUT R15, R15, 0xff7fffff, RZ, 0xc0, !PT ;  /* 0xff7fffff0f0f7812 */ /* 0x000fc800078ec0ff */
[----:B------:R-:W-:Y:S02]  /*78830*/  @P1 LOP3.LUT R15, R15, 0x800000, RZ, 0xfc, !PT ;  /* 0x008000000f0f1812 */ /* 0x000fe400078efcff */
[----:B------:R-:W-:Y:S01]  /*78840*/  ISETP.GE.AND P1, PT, R9, UR33, PT ;  /* 0x0000002109007c0c */ /* 0x000fe2000bf26270 */
[----:B------:R-:W1:Y:S01]  /*78850*/  LDCU.64 UR32, c[0x0][0x398] ;  /* 0x00007300ff2077ac */ /* 0x000e620008000a00 */
[----:B0-----:R-:W-:Y:S02]  /*78860*/  PRMT R6, R11, 0x3340, R10 ;  /* 0x000033400b067816 */ /* 0x001fe4000000000a */
[----:B------:R-:W-:Y:S02]  /*78870*/  ISETP.LT.AND P2, PT, R0, UR46, !P1 ;  /* 0x0000002e00007c0c */ /* 0x000fe4000cf41270 */
[----:B------:R-:W-:Y:S01]  /*78880*/  LOP3.LUT R15, R15, 0xffbfffff, RZ, 0xc0, !PT ;  /* 0xffbfffff0f0f7812 */ /* 0x000fe200078ec0ff */
[----:B------:R0:W-:Y:S01]  /*78890*/  STL [R1+0x2ec], R6 ;  /* 0x0002ec0601007387 */ /* 0x0001e20000100800 */
[----:B------:R-:W-:Y:S01]  /*788a0*/  ISETP.LT.AND P1, PT, R3, UR55, !P1 ;  /* 0x0000003703007c0c */ /* 0x000fe2000cf21270 */
[----:B------:R-:W-:Y:S01]  /*788b0*/  VIADD R9, R2, 0x5c ;  /* 0x0000005c02097836 */ /* 0x000fe20000000000 */
[----:B------:R-:W0:Y:S01]  /*788c0*/  LDCU UR46, c[0x0][0x398] ;  /* 0x00007300ff2e77ac */ /* 0x000e220008000800 */
        /* <DEDUP_REMOVED lines=19> */
[----:B------:R-:W0:Y:S09]  /*78a00*/  LDCU.64 UR36, c[0x0][0x398] ;  /* 0x00007300ff2477ac */ /* 0x000e320008000a00 */
        /* <DEDUP_REMOVED lines=8> */
[----:B------:R-:W-:-:S11]  /*78a90*/  ISETP.LT.AND P1, PT, R3, UR12, !P1 ;  /* 0x0000000c03007c0c */ /* 0x000fd6000cf21270 */
[----:B------:R-:W-:-:S04]  /*78aa0*/  @P2 LOP3.LUT R15, R15, 0x10000, RZ, 0xfc, !PT ;  /* 0x000100000f0f2812 */ /* 0x000fc800078efcff */
[----:B------:R-:W-:-:S04]  /*78ab0*/  LOP3.LUT R15, R15, 0xffff7fff, RZ, 0xc0, !PT ;  /* 0xffff7fff0f0f7812 */ /* 0x000fc800078ec0ff */
[----:B------:R-:W-:Y:S02]  /*78ac0*/  @P1 LOP3.LUT R15, R15, 0x8000, RZ, 0xfc, !PT ;  /* 0x000080000f0f1812 */ /* 0x000fe400078efcff */
[----:B------:R-:W-:Y:S02]  /*78ad0*/  ISETP.GE.AND P1, PT, R9, UR41, PT ;  /* 0x0000002909007c0c */ /* 0x000fe4000bf26270 */
[----:B------:R-:W-:Y:S02]  /*78ae0*/  LOP3.LUT R15, R15, 0xffffbfff, RZ, 0xc0, !PT ;  /* 0xffffbfff0f0f7812 */ /* 0x000fe400078ec0ff */
[----:B--2---:R-:W-:Y:S02]  /*78af0*/  LOP3.LUT R11, R5, 0xffff, RZ, 0xc0, !PT ;  /* 0x0000ffff050b7812 */ /* 0x004fe400078ec0ff */
[----:B---3--:R-:W-:Y:S01]  /*78b00*/  LOP3.LUT R10, R24, 0xffff, RZ, 0xc0, !PT ;  /* 0x0000ffff180a7812 */ /* 0x008fe200078ec0ff */
[----:B------:R-:W2:Y:S01]  /*78b10*/  LDL.LU R5, [R1+0xfe4] ;  /* 0x000fe40001057983 */ /* 0x000ea20000300800 */
[----:B------:R-:W-:Y:S01]  /*78b20*/  VIADD R9, R2, 0x58 ;  /* 0x0000005802097836 */ /* 0x000fe20000000000 */
[----:B------:R-:W3:Y:S02]  /*78b30*/  LDCU.64 UR40, c[0x0][0x398] ;  /* 0x00007300ff2877ac */ /* 0x000ee40008000a00 */
[----:B------:R-:W4:Y:S01]  /*78b40*/  LDL.LU R24, [R1+0xaa0] ;  /* 0x000aa00001187983 */ /* 0x000f220000300800 */
[----:B-1----:R-:W-:-:S02]  /*78b50*/  ISETP.LT.AND P2, PT, R0, UR6, !P1 ;  /* 0x0000000600007c0c */ /* 0x002fc4000cf41270 */
        /* <DEDUP_REMOVED lines=13> */
[----:B------:R-:W-:-:S04]  /*78c30*/  ISETP.GE.AND P1, PT, R9, UR47, PT ;  /* 0x0000002f09007c0c */ /* 0x000fc8000bf26270 */
[----:B0-----:R-:W-:Y:S02]  /*78c40*/  ISETP.LT.AND P2, PT, R0, UR38, !P1 ;  /* 0x0000002600007c0c */ /* 0x001fe4000cf41270 */
[----:B------:R-:W-:Y:S02]  /*78c50*/  ISETP.LT.AND P1, PT, R3, UR53, !P1 ;  /* 0x0000003503007c0c */ /* 0x000fe4000cf21270 */
[----:B------:R-:W-:Y:S01]  /*78c60*/  LOP3.LUT R15, R15, 0xfffffbff, RZ, 0xc0, !PT ;  /* 0xfffffbff0f0f7812 */ /* 0x000fe200078ec0ff */
[----:B------:R-:W-:Y:S01]  /*78c70*/  VIADD R9, R2, 0x56 ;  /* 0x0000005602097836 */ /* 0x000fe20000000000 */
[----:B------:R-:W-:Y:S01]  /*78c80*/  PRMT R6, R11, 0x3340, R10 ;  /* 0x000033400b067816 */ /* 0x000fe2000000000a */
[----:B------:R-:W0:Y:S06]  /*78c90*/  LDCU UR53, c[0x0][0x398] ;  /* 0x00007300ff3577ac */ /* 0x000e2c0008000800 */
[----:B------:R-:W-:-:S04]  /*78ca0*/  @P2 LOP3.LUT R15, R15, 0x400, RZ, 0xfc, !PT ;  /* 0x000004000f0f2812 */ /* 0x000fc800078efcff */
[----:B------:R-:W-:-:S04]  /*78cb0*/  LOP3.LUT R15, R15, 0xfffffdff, RZ, 0xc0, !PT ;  /* 0xfffffdff0f0f7812 */ /* 0x000fc800078ec0ff */
[----:B------:R-:W-:Y:S02]  /*78cc0*/  @P1 LOP3.LUT R15, R15, 0x200, RZ, 0xfc, !PT ;  /* 0x000002000f0f1812 */ /* 0x000fe400078efcff */
[----:B------:R-:W-:Y:S01]  /*78cd0*/  ISETP.GE.AND P1, PT, R8, UR45, PT ;  /* 0x0000002d08007c0c */ /* 0x000fe2000bf26270 */
[----:B------:R-:W0:Y:S03]  /*78ce0*/  LDCU.64 UR44, c[0x0][0x398] ;  /* 0x00007300ff2c77ac */ /* 0x000e260008000a00 */
[----:B---3--:R-:W-:Y:S02]  /*78cf0*/  ISETP.LT.AND P2, PT, R0, UR40, !P1 ;  /* 0x0000002800007c0c */ /* 0x008fe4000cf41270 */
[----:B------:R-:W-:Y:S02]  /*78d00*/  ISETP.LT.AND P1, PT, R3, UR54, !P1 ;  /* 0x0000003603007c0c */ /* 0x000fe4000cf21270 */
[----:B------:R-:W-:-:S09]  /*78d10*/  LOP3.LUT R15, R15, 0xfffffeff, RZ, 0xc0, !PT ;  /* 0xfffffeff0f0f7812 */ /* 0x000fd200078ec0ff */
[----:B------:R-:W-:-:S04]  /*78d20*/  @P2 LOP3.LUT R15, R15, 0x100, RZ, 0xfc, !PT ;  /* 0x000001000f0f2812 */ /* 0x000fc800078efcff */
[----:B------:R-:W-:-:S04]  /*78d30*/  LOP3.LUT R15, R15, 0xffffff7f, RZ, 0xc0, !PT ;  /* 0xffffff7f0f0f7812 */ /* 0x000fc800078ec0ff */
[----:B------:R-:W-:Y:S02]  /*78d40*/  @P1 LOP3.LUT R15, R15, 0x80, RZ, 0xfc, !PT ;  /* 0x000000800f0f1812 */ /* 0x000fe400078efcff */
[----:B------:R-:W-:Y:S01]  /*78d50*/  ISETP.GE.AND P1, PT, R9, UR33, PT ;  /* 0x0000002109007c0c */ /* 0x000fe2000bf26270 */
[----:B------:R-:W-:Y:S01]  /*78d60*/  VIADD R8, R2, 0x55 ;  /* 0x0000005502087836 */ /* 0x000fe20000000000 */
[----:B------:R-:W-:Y:S01]  /*78d70*/  LOP3.LUT R15, R15, 0xffffffbf, RZ, 0xc0, !PT ;  /* 0xffffffbf0f0f7812 */ /* 0x000fe200078ec0ff */
[----:B------:R-:W3:Y:S01]  /*78d80*/  LDCU.64 UR32, c[0x0][0x398] ;  /* 0x00007300ff2077ac */ /* 0x000ee20008000a00 */
[----:B-1----:R-:W-:Y:S02]  /*78d90*/  ISETP.LT.AND P2, PT, R0, UR42, !P1 ;  /* 0x0000002a00007c0c */ /* 0x002fe4000cf41270 */
[----:B------:R-:W-:-:S11]  /*78da0*/  ISETP.LT.AND P1, PT, R3, UR16, !P1 ;  /* 0x0000001003007c0c */ /* 0x000fd6000cf21270 */
[----:B------:R-:W-:-:S04]  /*78db0*/  @P2 LOP3.LUT R15, R15, 0x40, RZ, 0xfc, !PT ;  /* 0x000000400f0f2812 */ /* 0x000fc800078efcff */
[----:B------:R-:W-:-:S04]  /*78dc0*/  LOP3.LUT R15, R15, 0xffffffdf, RZ, 0xc0, !PT ;  /* 0xffffffdf0f0f7812 */ /* 0x000fc800078ec0ff */
[----:B------:R-:W-:Y:S02]  /*78dd0*/  @P1 LOP3.LUT R15, R15, 0x20, RZ, 0xfc, !PT ;  /* 0x000000200f0f1812 */ /* 0x000fe400078efcff */
[----:B------:R-:W-:Y:S01]  /*78de0*/  ISETP.GE.AND P1, PT, R8, UR35, PT ;  /* 0x0000002308007c0c */ /* 0x000fe2000bf26270 */
[----:B------:R-:W-:Y:S01]  /*78df0*/  VIADD R9, R2, 0x54 ;  /* 0x0000005402097836 */ /* 0x000fe20000000000 */
[----:B------:R-:W-:Y:S01]  /*78e00*/  LOP3.LUT R15, R15, 0xffffffef, RZ, 0xc0, !PT ;  /* 0xffffffef0f0f7812 */ /* 0x000fe200078ec0ff */
[----:B------:R-:W1:Y:S01]  /*78e10*/  LDCU.64 UR34, c[0x0][0x398] ;  /* 0x00007300ff2277ac */ /* 0x000e620008000a00 */
[----:B0-----:R-:W-:Y:S02]  /*78e20*/  ISETP.LT.AND P2, PT, R0, UR44, !P1 ;  /* 0x0000002c00007c0c */ /* 0x001fe4000cf41270 */
[----:B------:R-:W-:-:S11]  /*78e30*/  ISETP.LT.AND P1, PT, R3, UR31, !P1 ;  /* 0x0000001f03007c0c */ /* 0x000fd6000cf21270 */
[----:B------:R-:W-:-:S04]  /*78e40*/  @P2 LOP3.LUT R15, R15, 0x10, RZ, 0xfc, !PT ;  /* 0x000000100f0f2812 */ /* 0x000fc800078efcff */
[----:B------:R-:W-:-:S04]  /*78e50*/  LOP3.LUT R15, R15, 0xfffffff7, RZ, 0xc0, !PT ;  /* 0xfffffff70f0f7812 */ /* 0x000fc800078ec0ff */
[----:B------:R-:W-:Y:S02]  /*78e60*/  @P1 LOP3.LUT R15, R15, 0x8, RZ, 0xfc, !PT ;  /* 0x000000080f0f1812 */ /* 0x000fe400078efcff */
[----:B------:R-:W-:Y:S01]  /*78e70*/  ISETP.GE.AND P1, PT, R9, UR7, PT ;  /* 0x0000000709007c0c */ /* 0x000fe2000bf26270 */
[----:B------:R-:W-:Y:S01]  /*78e80*/  VIADD R8, R2, 0x53 ;  /* 0x0000005302087836 */ /* 0x000fe20000000000 */
[----:B------:R-:W-:Y:S02]  /*78e90*/  LOP3.LUT R15, R15, 0xfffffffb, RZ, 0xc0, !PT ;  /* 0xfffffffb0f0f7812 */ /* 0x000fe400078ec0ff */
[----:B------:R-:W-:Y:S02]  /*78ea0*/  SHF.R.U32.HI R16, RZ, 0x8, R11 ;  /* 0x00000008ff107819 */ /* 0x000fe4000001160b */
[----:B------:R-:W-:Y:S01]  /*78eb0*/  SHF.R.U32.HI R10, RZ, 0x8, R10 ;  /* 0x00000008ff0a7819 */ /* 0x000fe2000001160a */
[----:B------:R0:W-:Y:S01]  /*78ec0*/  STL [R1+0x318], R6 ;  /* 0x0003180601007387 */ /* 0x0001e20000100800 */
[----:B---3--:R-:W-:Y:S01]  /*78ed0*/  ISETP.LT.AND P2, PT, R0, UR32, !P1 ;  /* 0x0000002000007c0c */ /* 0x008fe2000cf41270 */
[----:B------:R-:W3:Y:S01]  /*78ee0*/  LDCU.64 UR6, c[0x0][0x398] ;  /* 0x00007300ff0677ac */ /* 0x000ee20008000a00 */
[----:B------:R-:W-:-:S02]  /*78ef0*/  ISETP.LT.AND P1, PT, R3, UR30, !P1 ;  /* 0x0000001e03007c0c */ /* 0x000fc4000cf21270 */
[----:B------:R-:W-:Y:S01]  /*78f00*/  LOP3.LUT R11, R16, 0xffff, RZ, 0xc0, !PT ;  /* 0x0000ffff100b7812 */ /* 0x000fe200078ec0ff */
[----:B------:R-:W-:Y:S01]  /*78f10*/  VIADD R9, R2, 0x52 ;  /* 0x0000005202097836 */ /* 0x000fe20000000000 */
[----:B------:R-:W-:Y:S01]  /*78f20*/  LOP3.LUT R10, R10, 0xffff, RZ, 0xc0, !PT ;  /* 0x0000ffff0a0a7812 */ /* 0x000fe200078ec0ff */
[----:B------:R-:W0:Y:S06]  /*78f30*/  LDCU.64 UR30, c[0x0][0x398] ;  /* 0x00007300ff1e77ac */ /* 0x000e2c0008000a00 */
[----:B------:R-:W-:-:S04]  /*78f40*/  @P2 LOP3.LUT R15, R15, 0x4, RZ, 0xfc, !PT ;  /* 0x000000040f0f2812 */ /* 0x000fc800078efcff */
[----:B------:R-:W-:-:S04]  /*78f50*/  LOP3.LUT R15, R15, 0xfffffffd, RZ, 0xc0, !PT ;  /* 0xfffffffd0f0f7812 */ /* 0x000fc800078ec0ff */
[----:B------:R-:W-:Y:S02]  /*78f60*/  @P1 LOP3.LUT R15, R15, 0x2, RZ, 0xfc, !PT ;  /* 0x000000020f0f1812 */ /* 0x000fe400078efcff */
[----:B------:R-:W-:Y:S02]  /*78f70*/  ISETP.GE.AND P1, PT, R8, UR37, PT ;  /* 0x0000002508007c0c */ /* 0x000fe4000bf26270 */
[----:B------:R-:W-:Y:S02]  /*78f80*/  LOP3.LUT R15, R15, 0xfffffffe, RZ, 0xc0, !PT ;  /* 0xfffffffe0f0f7812 */ /* 0x000fe400078ec0ff */
[----:B0-----:R-:W-:Y:S01]  /*78f90*/  PRMT R6, R11, 0x3340, R10 ;  /* 0x000033400b067816 */ /* 0x001fe2000000000a */
[----:B------:R-:W-:Y:S01]  /*78fa0*/  VIADD R8, R2, 0x51 ;  /* 0x0000005102087836 */ /* 0x000fe20000000000 */
[----:B-1----:R-:W-:Y:S01]  /*78fb0*/  ISETP.LT.AND P2, PT, R0, UR34, !P1 ;  /* 0x0000002200007c0c */ /* 0x002fe2000cf41270 */
[----:B------:R-:W0:Y:S02]  /*78fc0*/  LDCU.64 UR36, c[0x0][0x398] ;  /* 0x00007300ff2477ac */ /* 0x000e240008000a00 */
[----:B------:R1:W-:Y:S10]  /*78fd0*/  STL [R1+0x2f0], R6 ;  /* 0x0002f00601007387 */ /* 0x0003f40000100800 */
[----:B------:R-:W-:-:S05]  /*78fe0*/  @P2 LOP3.LUT R15, R15, 0x1, RZ, 0xfc, !PT ;  /* 0x000000010f0f2812 */ /* 0x000fca00078efcff */
[----:B------:R-:W-:Y:S01]  /*78ff0*/  STL [R1+0x1fe8], R15 ;  /* 0x001fe80f01007387 */ /* 0x000fe20000100800 */
[----:B--2---:R-:W-:-:S03]  /*79000*/  LOP3.LUT R11, R5, 0xffff, RZ, 0xc0, !PT ;  /* 0x0000ffff050b7812 */ /* 0x004fc600078ec0ff */
[----:B------:R-:W2:Y:S01]  /*79010*/  LDL.LU R5, [R1+0xc7c] ;  /* 0x000c7c0001057983 */ /* 0x000ea20000300800 */
[----:B----4-:R-:W-:-:S03]  /*79020*/  LOP3.LUT R10, R24, 0xffff, RZ, 0xc0, !PT ;  /* 0x0000ffff180a7812 */ /* 0x010fc600078ec0ff */
[----:B------:R-:W4:Y:S01]  /*79030*/  LDL.LU R24, [R1+0x9ec] ;  /* 0x0009ec0001187983 */ /* 0x000f220000300800 */
[----:B------:R-:W-:Y:S02]  /*79040*/  SHF.R.U32.HI R16, RZ, 0x8, R11 ;  /* 0x00000008ff107819 */ /* 0x000fe4000001160b */
[--C-:B-1----:R-:W-:Y:S02]  /*79050*/  PRMT R6, R11, 0x3340, R10.reuse ;  /* 0x000033400b067816 */ /* 0x102fe4000000000a */
[----:B------:R-:W-:Y:S02]  /*79060*/  SHF.R.U32.HI R10, RZ, 0x8, R10 ;  /* 0x00000008ff0a7819 */ /* 0x000fe4000001160a */
[----:B------:R-:W-:Y:S02]  /*79070*/  LOP3.LUT R11, R16, 0xffff, RZ, 0xc0, !PT ;  /* 0x0000ffff100b7812 */ /* 0x000fe400078ec0ff */
[----:B------:R-:W-:Y:S01]  /*79080*/  LOP3.LUT R10, R10, 0xffff, RZ, 0xc0, !PT ;  /* 0x0000ffff0a0a7812 */ /* 0x000fe200078ec0ff */
[----:B------:R1:W-:Y:S03]  /*79090*/  STL [R1+0x31c], R6 ;  /* 0x00031c0601007387 */ /* 0x0003e60000100800 */
[----:B-1----:R-:W-:-:S05]  /*790a0*/  PRMT R6, R11, 0x3340, R10 ;  /* 0x000033400b067816 */ /* 0x002fca000000000a */
[----:B------:R1:W-:Y:S01]  /*790b0*/  STL [R1+0x2f4], R6 ;  /* 0x0002f40601007387 */ /* 0x0003e20000100800 */
        /* <DEDUP_REMOVED lines=12> */
[----:B------:R-:W-:-:S13]  /*79180*/  ISETP.LT.AND P1, PT, R3, UR29, !P1 ;  /* 0x0000001d03007c0c */ /* 0x000fda000cf21270 */
[----:B------:R-:W-:Y:S02]  /*79190*/  @P1 LOP3.LUT R17, R17, 0x80000000, RZ, 0xfc, !PT ;  /* 0x8000000011111812 */ /* 0x000fe400078efcff */
[----:B------:R-:W-:Y:S02]  /*791a0*/  ISETP.GE.AND P1, PT, R9, UR39, PT ;  /* 0x0000002709007c0c */ /* 0x000fe4000bf26270 */
[----:B------:R-:W-:Y:S01]  /*791b0*/  LOP3.LUT R17, R17, 0xbfffffff, RZ, 0xc0, !PT ;  /* 0xbfffffff11117812 */ /* 0x000fe200078ec0ff */
[----:B------:R-:W-:Y:S01]  /*791c0*/  VIADD R9, R2, 0x50 ;  /* 0x0000005002097836 */ /* 0x000fe20000000000 */
[----:B---3--:R-:W-:Y:S01]  /*791d0*/  ISETP.LT.AND P2, PT, R0, UR6, !P1 ;  /* 0x0000000600007c0c */ /* 0x008fe2000cf41270 */
[----:B------:R-:W3:Y:S01]  /*791e0*/  LDCU.64 UR38, c[0x0][0x398] ;  /* 0x00007300ff2677ac */ /* 0x000ee20008000a00 */
[----:B------:R-:W-:Y:S01]  /*791f0*/  ISETP.LT.AND P1, PT, R3, UR28, !P1 ;  /* 0x0000001c03007c0c */ /* 0x000fe2000cf21270 */
[----:B------:R-:W0:Y:S01]  /*79200*/  LDCU.64 UR28, c[0x0][0x398] ;  /* 0x00007300ff1c77ac */ /* 0x000e220008000a00 */
        /* <DEDUP_REMOVED lines=20> */
[----:B------:R-:W0:Y:S10]  /*79350*/  LDCU.64 UR26, c[0x0][0x398] ;  /* 0x00007300ff1a77ac */ /* 0x000e340008000a00 */
        /* <DEDUP_REMOVED lines=10> */
[----:B------:R-:W2:Y:S01]  /*79400*/  LDL.LU R24, [R1+0x30] ;  /* 0x0000300001187983 */ /* 0x000ea20000300800 */
[----:B------:R-:W-:-:S02]  /*79410*/  ISETP.LT.AND P2, PT, R0, UR36, !P1 ;  /* 0x0000002400007c0c */ /* 0x000fc4000cf41270 */
[----:B------:R-:W-:-:S11]  /*79420*/  ISETP.LT.AND P1, PT, R3, UR24, !P1 ;  /* 0x0000001803007c0c */ /* 0x000fd6000cf21270 */
        /* <DEDUP_REMOVED lines=16> */
[----:B------:R-:W-:Y:S01]  /*79530*/  ISETP.LT.AND P1, PT, R3, UR22, !P1 ;  /* 0x0000001603007c0c */ /* 0x000fe2000cf21270 */
[----:B------:R-:W0:Y:S01]  /*79540*/  LDCU.64 UR22, c[0x0][0x398] ;  /* 0x00007300ff1677ac */ /* 0x000e220008000a00 */
[----:B------:R-:W-:-:S02]  /*79550*/  SHF.R.U32.HI R16, RZ, 0x8, R11 ;  /* 0x00000008ff107819 */ /* 0x000fc4000001160b */
[----:B-1----:R-:W-:Y:S01]  /*79560*/  PRMT R6, R11, 0x3340, R10 ;  /* 0x000033400b067816 */ /* 0x002fe2000000000a */
[----:B------:R-:W1:Y:S06]  /*79570*/  LDCU.64 UR34, c[0x0][0x398] ;  /* 0x00007300ff2277ac */ /* 0x000e6c0008000a00 */
        /* <DEDUP_REMOVED lines=10> */
[----:B------:R-:W0:Y:S08]  /*79620*/  LDCU UR7, c[0x0][0x398] ;  /* 0x00007300ff0777ac */ /* 0x000e300008000800 */
[----:B------:R-:W-:-:S04]  /*79630*/  @P2 LOP3.LUT R17, R17, 0x40000, RZ, 0xfc, !PT ;  /* 0x0004000011112812 */ /* 0x000fc800078efcff */
[----:B------:R-:W-:-:S04]  /*79640*/  LOP3.LUT R17, R17, 0xfffdffff, RZ, 0xc0, !PT ;  /* 0xfffdffff11117812 */ /* 0x000fc800078ec0ff */
[----:B------:R-:W-:Y:S02]  /*79650*/  @P1 LOP3.LUT R17, R17, 0x20000, RZ, 0xfc, !PT ;  /* 0x0002000011111812 */ /* 0x000fe400078efcff */
[----:B------:R-:W-:Y:S02]  /*79660*/  ISETP.GE.AND P1, PT, R8, UR31, PT ;  /* 0x0000001f08007c0c */ /* 0x000fe4000bf26270 */
[----:B------:R-:W-:Y:S02]  /*79670*/  LOP3.LUT R17, R17, 0xfffeffff, RZ, 0xc0, !PT ;  /* 0xfffeffff11117812 */ /* 0x000fe400078ec0ff */
        /* <DEDUP_REMOVED lines=9> */
[----:B------:R-:W-:Y:S01]  /*79710*/  ISETP.GE.AND P1, PT, R9, UR29, PT ;  /* 0x0000001d09007c0c */ /* 0x000fe2000bf26270 */
[----:B------:R-:W0:Y:S01]  /*79720*/  LDCU.64 UR28, c[0x0][0x398] ;  /* 0x00007300ff1c77ac */ /* 0x000e220008000a00 */
[----:B------:R-:W-:-:S04]  /*79730*/  LOP3.LUT R9, R11, 0xffff, RZ, 0xc0, !PT ;  /* 0x0000ffff0b097812 */ /* 0x000fc800078ec0ff */
[----:B---3--:R-:W-:Y:S02]  /*79740*/  PRMT R6, R10, 0x3340, R9 ;  /* 0x000033400a067816 */ /* 0x008fe40000000009 */
[----:B-1----:R-:W-:Y:S02]  /*79750*/  ISETP.LT.AND P2, PT, R0, UR34, !P1 ;  /* 0x0000002200007c0c */ /* 0x002fe4000cf41270 */
[----:B------:R-:W-:Y:S01]  /*79760*/  ISETP.LT.AND P1, PT, R3, UR17, !P1 ;  /* 0x0000001103007c0c */ /* 0x000fe2000cf21270 */
[----:B------:R-:W1:Y:S01]  /*79770*/  LDCU.64 UR16, c[0x0][0x398] ;  /* 0x00007300ff1077ac */ /* 0x000e620008000a00 */
[----:B------:R-:W-:-:S09]  /*79780*/  LOP3.LUT R17, R17, 0xffffbfff, RZ, 0xc0, !PT ;  /* 0xffffbfff11117812 */ /* 0x000fd200078ec0ff */
[----:B------:R-:W-:-:S04]  /*79790*/  @P2 LOP3.LUT R17, R17, 0x4000, RZ, 0xfc, !PT ;  /* 0x0000400011112812 */ /* 0x000fc800078efcff */
[----:B------:R-:W-:-:S04]  /*797a0*/  LOP3.LUT R17, R17, 0xffffdfff, RZ, 0xc0, !PT ;  /* 0xffffdfff11117812 */ /* 0x000fc800078ec0ff */
[----:B------:R-:W-:Y:S02]  /*797b0*/  @P1 LOP3.LUT R17, R17, 0x2000, RZ, 0xfc, !PT ;  /* 0x0000200011111812 */ /* 0x000fe400078efcff */
[----:B--2---:R-:W-:-:S05]  /*797c0*/  PRMT R24, R24, 0x5410, R5 ;  /* 0x0000541018187816 */ /* 0x004fca0000000005 */
[----:B------:R-:W-:Y:S04]  /*797d0*/  STL [R1+0x1fec], R24 ;  /* 0x001fec1801007387 */ /* 0x000fe80000100800 */
[----:B------:R-:W-:Y:S04]  /*797e0*/  STL [R1+0x2fc], R6 ;  /* 0x0002fc0601007387 */ /* 0x000fe80000100800 */
[----:B------:R-:W2:Y:S01]  /*797f0*/  LDL.LU R18, [R1+0x2024] ;  /* 0x0020240001127983 */ /* 0x000ea20000300800 */
[----:B------:R-:W-:Y:S02]  /*79800*/  ISETP.GE.AND P1, PT, R8, UR37, PT ;  /* 0x0000002508007c0c */ /* 0x000fe4000bf26270 */
[----:B------:R-:W-:Y:S01]  /*79810*/  LOP3.LUT R17, R17, 0xffffefff, RZ, 0xc0, !PT ;  /* 0xffffefff11117812 */ /* 0x000fe200078ec0ff */
[----:B------:R-:W-:Y:S01]  /*79820*/  VIADD R8, R2, 0x48 ;  /* 0x0000004802087836 */ /* 0x000fe20000000000 */
[----:B0-----:R-:W-:Y:S01]  /*79830*/  ISETP.LT.AND P2, PT, R0, UR20, !P1 ;  /* 0x0000001400007c0c */ /* 0x001fe2000cf41270 */
[C---:B------:R-:W-:Y:S01]  /*79840*/  VIADD R10, R2.reuse, 0x46 ;  /* 0x00000046020a7836 */ /* 0x040fe20000000000 */
[----:B------:R-:W-:Y:S01]  /*79850*/  ISETP.LT.AND P1, PT, R3, UR25, !P1 ;  /* 0x0000001903007c0c */ /* 0x000fe2000cf21270 */
[----:B------:R-:W0:Y:S01]  /*79860*/  LDCU.64 UR24, c[0x0][0x398] ;  /* 0x00007300ff1877ac */ /* 0x000e220008000a00 */
[----:B------:R-:W-:Y:S01]  /*79870*/  VIADD R16, R2, 0x45 ;  /* 0x0000004502107836 */ /* 0x000fe20000000000 */
[----:B------:R-:W-:-:S02]  /*79880*/  PRMT R11, R4, 0x5410, R22 ;  /* 0x00005410040b7816 */ /* 0x000fc40000000016 */
[----:B------:R-:W-:Y:S01]  /*79890*/  PRMT R9, R28, 0x5410, R27 ;  /* 0x000054101c097816 */ /* 0x000fe2000000001b */
[----:B------:R-:W-:Y:S01]  /*798a0*/  STL [R1+0x1ff0], R25 ;  /* 0x001ff01901007387 */ /* 0x000fe20000100800 */
[C---:B------:R-:W-:Y:S01]  /*798b0*/  VIADD R5, R2.reuse, 0x3a ;  /* 0x0000003a02057836 */ /* 0x040fe20000000000 */
[----:B------:R-:W3:Y:S03]  /*798c0*/  LDCU.64 UR36, c[0x0][0x398] ;  /* 0x00007300ff2477ac */ /* 0x000ee60008000a00 */
[----:B------:R-:W-:Y:S01]  /*798d0*/  @P2 LOP3.LUT R17, R17, 0x1000, RZ, 0xfc, !PT ;  /* 0x0000100011112812 */ /* 0x000fe200078efcff */
[----:B------:R-:W-:Y:S01]  /*798e0*/  VIADD R4, R2, 0x43 ;  /* 0x0000004302047836 */ /* 0x000fe20000000000 */
[----:B------:R-:W3:Y:S02]  /*798f0*/  LDL.LU R19, [R1+0x2020] ;  /* 0x0020200001137983 */ /* 0x000ee40000300800 */
        /* <DEDUP_REMOVED lines=8> */
[----:B------:R-:W0:Y:S10]  /*79980*/  LDCU.64 UR18, c[0x0][0x398] ;  /* 0x00007300ff1277ac */ /* 0x000e340008000a00 */
[----:B------:R-:W-:-:S04]  /*79990*/  @P2 LOP3.LUT R17, R17, 0x400, RZ, 0xfc, !PT ;  /* 0x0000040011112812 */ /* 0x000fc800078efcff */
[----:B------:R-:W-:-:S04]  /*799a0*/  LOP3.LUT R17, R17, 0xfffffdff, RZ, 0xc0, !PT ;  /* 0xfffffdff11117812 */ /* 0x000fc800078ec0ff */
[----:B------:R-:W-:Y:S02]  /*799b0*/  @P1 LOP3.LUT R17, R17, 0x200, RZ, 0xfc, !PT ;  /* 0x0000020011111812 */ /* 0x000fe400078efcff */
[----:B------:R-:W-:Y:S01]  /*799c0*/  ISETP.GE.AND P1, PT, R8, UR39, PT ;  /* 0x0000002708007c0c */ /* 0x000fe2000bf26270 */
[C---:B------:R-:W-:Y:S01]  /*799d0*/  VIADD R27, R2.reuse, 0x42 ;  /* 0x00000042021b7836 */ /* 0x040fe20000000000 */
[----:B------:R-:W-:Y:S01]  /*799e0*/  LOP3.LUT R17, R17, 0xfffffeff, RZ, 0xc0, !PT ;  /* 0xfffffeff11117812 */ /* 0x000fe200078ec0ff */
[----:B------:R-:W-:Y:S01]  /*799f0*/  VIADD R22, R2, 0x40 ;  /* 0x0000004002167836 */ /* 0x000fe20000000000 */
[----:B0-----:R-:W-:Y:S01]  /*79a00*/  ISETP.LT.AND P2, PT, R0, UR24, !P1 ;  /* 0x0000001800007c0c */ /* 0x001fe2000cf41270 */
[----:B------:R-:W-:Y:S01]  /*79a10*/  STL [R1+0x1ff4], R26 ;  /* 0x001ff41a01007387 */ /* 0x000fe20000100800 */
[----:B------:R-:W-:Y:S01]  /*79a20*/  ISETP.LT.AND P1, PT, R3, UR15, !P1 ;  /* 0x0000000f03007c0c */ /* 0x000fe2000cf21270 */
[----:B------:R-:W0:Y:S01]  /*79a30*/  LDCU.64 UR14, c[0x0][0x398] ;  /* 0x00007300ff0e77ac */ /* 0x000e220008000a00 */
[----:B------:R-:W-:-:S02]  /*79a40*/  PRMT R8, R29, 0x5410, R20 ;  /* 0x000054101d087816 */ /* 0x000fc40000000014 */
[----:B------:R-:W3:Y:S01]  /*79a50*/  LDL.LU R20, [R1+0x201c] ;  /* 0x00201c0001147983 */ /* 0x000ee20000300800 */
[----:B------:R-:W0:Y:S06]  /*79a60*/  LDCU.64 UR38, c[0x0][0x398] ;  /* 0x00007300ff2677ac */ /* 0x000e2c0008000a00 */
[----:B------:R-:W-:-:S04]  /*79a70*/  @P2 LOP3.LUT R17, R17, 0x100, RZ, 0xfc, !PT ;  /* 0x0000010011112812 */ /* 0x000fc800078efcff */
[----:B------:R-:W-:-:S04]  /*79a80*/  LOP3.LUT R17, R17, 0xffffff7f, RZ, 0xc0, !PT ;  /* 0xffffff7f11117812 */ /* 0x000fc800078ec0ff */
[----:B------:R-:W-:Y:S02]  /*79a90*/  @P1 LOP3.LUT R17, R17, 0x80, RZ, 0xfc, !PT ;  /* 0x0000008011111812 */ /* 0x000fe400078efcff */
[----:B------:R-:W-:Y:S01]  /*79aa0*/  ISETP.GE.AND P1, PT, R10, UR33, PT ;  /* 0x000000210a007c0c */ /* 0x000fe2000bf26270 */
[----:B------:R-:W0:Y:S03]  /*79ab0*/  LDCU.64 UR32, c[0x0][0x398] ;  /* 0x00007300ff2077ac */ /* 0x000e260008000a00 */
[----:B------:R-:W-:Y:S02]  /*79ac0*/  ISETP.LT.AND P2, PT, R0, UR18, !P1 ;  /* 0x0000001200007c0c */ /* 0x000fe4000cf41270 */
[----:B------:R-:W-:Y:S01]  /*79ad0*/  ISETP.LT.AND P1, PT, R3, UR13, !P1 ;  /* 0x0000000d03007c0c */ /* 0x000fe2000cf21270 */
[----:B------:R0:W-:Y:S01]  /*79ae0*/  STL [R1+0x1ffc], R8 ;  /* 0x001ffc0801007387 */ /* 0x0001e20000100800 */
[----:B------:R-:W-:Y:S01]  /*79af0*/  LOP3.LUT R17, R17, 0xffffffbf, RZ, 0xc0, !PT ;  /* 0xffffffbf11117812 */ /* 0x000fe200078ec0ff */
[----:B------:R-:W0:Y:S08]  /*79b00*/  LDCU.64 UR12, c[0x0][0x398] ;  /* 0x00007300ff0c77ac */ /* 0x000e300008000a00 */
        /* <DEDUP_REMOVED lines=13> */
[----:B------:R-:W-:Y:S02]  /*79be0*/  LOP3.LUT R17, R17, 0xfffffffb, RZ, 0xc0, !PT ;  /* 0xfffffffb11117812 */ /* 0x000fe400078ec0ff */
[----:B------:R-:W-:Y:S01]  /*79bf0*/  PRMT R10, R21, 0x5410, R23 ;  /* 0x00005410150a7816 */ /* 0x000fe20000000017 */
[----:B------:R-:W-:Y:S01]  /*79c00*/  VIADD R16, R2, 0x3f ;  /* 0x0000003f02107836 */ /* 0x000fe20000000000 */
[----:B-1----:R-:W-:Y:S01]  /*79c10*/  ISETP.LT.AND P2, PT, R0, UR26, !P1 ;  /* 0x0000001a00007c0c */ /* 0x002fe2000cf41270 */
[----:B------:R1:W-:Y:S01]  /*79c20*/  STL [R1+0x2000], R9 ;  /* 0x0020000901007387 */ /* 0x0003e20000100800 */
[----:B------:R-:W-:-:S02]  /*79c30*/  ISETP.LT.AND P1, PT, R3, UR52, !P1 ;  /* 0x0000003403007c0c */ /* 0x000fc4000cf21270 */
[----:B--2---:R-:W-:Y:S01]  /*79c40*/  LOP3.LUT R18, R18, 0x7fffffff, RZ, 0xc0, !PT ;  /* 0x7fffffff12127812 */ /* 0x004fe200078ec0ff */
[----:B0-----:R-:W-:-:S08]  /*79c50*/  VIADD R8, R2, 0x3b ;  /* 0x0000003b02087836 */ /* 0x001fd00000000000 */
[----:B------:R-:W-:Y:S01]  /*79c60*/  @P2 LOP3.LUT R17, R17, 0x4, RZ, 0xfc, !PT ;  /* 0x0000000411112812 */ /* 0x000fe200078efcff */
[----:B------:R-:W0:Y:S03]  /*79c70*/  LDCU.64 UR34, c[0x0][0x398] ;  /* 0x00007300ff2277ac */ /* 0x000e260008000a00 */
[----:B------:R-:W-:-:S04]  /*79c80*/  LOP3.LUT R17, R17, 0xfffffffd, RZ, 0xc0, !PT ;  /* 0xfffffffd11117812 */ /* 0x000fc800078ec0ff */
[----:B------:R-:W-:Y:S02]  /*79c90*/  @P1 LOP3.LUT R17, R17, 0x2, RZ, 0xfc, !PT ;  /* 0x0000000211111812 */ /* 0x000fe400078efcff */
[----:B------:R-:W-:Y:S01]  /*79ca0*/  ISETP.GE.AND P1, PT, R4, UR21, PT ;  /* 0x0000001504007c0c */ /* 0x000fe2000bf26270 */
[----:B------:R-:W-:Y:S01]  /*79cb0*/  VIADD R23, R2, 0x41 ;  /* 0x0000004102177836 */ /* 0x000fe20000000000 */
[----:B------:R-:W-:Y:S01]  /*79cc0*/  LOP3.LUT R17, R17, 0xfffffffe, RZ, 0xc0, !PT ;  /* 0xfffffffe11117812 */ /* 0x000fe200078ec0ff */
[----:B------:R-:W2:Y:S01]  /*79cd0*/  LDCU.64 UR20, c[0x0][0x398] ;  /* 0x00007300ff1477ac */ /* 0x000ea20008000a00 */
[----:B------:R-:W-:Y:S02]  /*79ce0*/  ISETP.LT.AND P2, PT, R0, UR30, !P1 ;  /* 0x0000001e00007c0c */ /* 0x000fe4000cf41270 */
[----:B------:R-:W-:Y:S01]  /*79cf0*/  ISETP.LT.AND P1, PT, R3, UR46, !P1 ;  /* 0x0000002e03007c0c */ /* 0x000fe2000cf21270 */
[----:B------:R-:W0:-:S12]  /*79d00*/  LDCU UR46, c[0x0][0x398] ;  /* 0x00007300ff2e77ac */ /* 0x000e180008000800 */
[----:B------:R-:W-:Y:S02]  /*79d10*/  @P1 LOP3.LUT R18, R18, 0x80000000, RZ, 0xfc, !PT ;  /* 0x8000000012121812 */ /* 0x000fe400078efcff */
[----:B------:R-:W-:Y:S01]  /*79d20*/  ISETP.GE.AND P1, PT, R27, UR17, PT ;  /* 0x000000111b007c0c */ /* 0x000fe2000bf26270 */
[----:B------:R2:W-:Y:S01]  /*79d30*/  STL [R1+0x2004], R10 ;  /* 0x0020040a01007387 */ /* 0x0005e20000100800 */
[----:B------:R-:W-:Y:S01]  /*79d40*/  @P2 LOP3.LUT R17, R17, 0x1, RZ, 0xfc, !PT ;  /* 0x0000000111112812 */ /* 0x000fe200078efcff */
[----:B-1----:R-:W-:Y:S01]  /*79d50*/  VIADD R9, R2, 0x3c ;  /* 0x0000003c02097836 */ /* 0x002fe20000000000 */
[----:B----4-:R-:W-:Y:S01]  /*79d60*/  ISETP.LT.AND P3, PT, R0, UR44, !P1 ;  /* 0x0000002c00007c0c */ /* 0x010fe2000cf61270 */
[----:B------:R-:W1:Y:S01]  /*79d70*/  LDCU.64 UR16, c[0x0][0x398] ;  /* 0x00007300ff1077ac */ /* 0x000e620008000a00 */
[----:B0-----:R-:W-:Y:S02]  /*79d80*/  ISETP.LT.AND P2, PT, R3, UR46, !P1 ;  /* 0x0000002e03007c0c */ /* 0x001fe4000cf41270 */
[----:B------:R-:W-:Y:S01]  /*79d90*/  LOP3.LUT R18, R18, 0xbfffffff, RZ, 0xc0, !PT ;  /* 0xbfffffff12127812 */ /* 0x000fe200078ec0ff */
[----:B------:R-:W0:Y:S01]  /*79da0*/  LDCU UR46, c[0x0][0x398] ;  /* 0x00007300ff2e77ac */ /* 0x000e220008000800 */
[----:B------:R-:W-:-:S07]  /*79db0*/  ISETP.GE.AND P1, PT, R23, UR25, PT ;  /* 0x0000001917007c0c */ /* 0x000fce000bf26270 */
[----:B------:R-:W-:Y:S01]  /*79dc0*/  @P3 LOP3.LUT R18, R18, 0x40000000, RZ, 0xfc, !PT ;  /* 0x4000000012123812 */ /* 0x000fe200078efcff */
[----:B------:R4:W-:Y:S01]  /*79dd0*/  STL [R1+0x2008], R11 ;  /* 0x0020080b01007387 */ /* 0x0009e20000100800 */
[----:B--2---:R-:W-:Y:S01]  /*79de0*/  VIADD R10, R2, 0x3d ;  /* 0x0000003d020a7836 */ /* 0x004fe20000000000 */
[----:B------:R-:W2:Y:S01]  /*79df0*/  LDCU.64 UR24, c[0x0][0x398] ;  /* 0x00007300ff1877ac */ /* 0x000ea20008000a00 */
[----:B------:R-:W-:-:S04]  /*79e00*/  LOP3.LUT R18, R18, 0xdfffffff, RZ, 0xc0, !PT ;  /* 0xdfffffff12127812 */ /* 0x000fc800078ec0ff */
[----:B------:R-:W-:Y:S02]  /*79e10*/  @P2 LOP3.LUT R18, R18, 0x20000000, RZ, 0xfc, !PT ;  /* 0x2000000012122812 */ /* 0x000fe400078efcff */
        /* <DEDUP_REMOVED lines=8> */
[----:B----4-:R-:W-:Y:S01]  /*79ea0*/  VIADD R11, R2, 0x3e ;  /* 0x0000003e020b7836 */ /* 0x010fe20000000000 */
[----:B------:R-:W-:Y:S01]  /*79eb0*/  ISETP.LT.AND P3, PT, R0, UR20, !P1 ;  /* 0x0000001400007c0c */ /* 0x000fe2000cf61270 */
[----:B------:R-:W-:Y:S01]  /*79ec0*/  VIADD R4, R2, 0x39 ;  /* 0x0000003902047836 */ /* 0x000fe20000000000 */
[----:B0-----:R-:W-:Y:S01]  /*79ed0*/  ISETP.LT.AND P2, PT, R3, UR46, !P1 ;  /* 0x0000002e03007c0c */ /* 0x001fe2000cf41270 */
[----:B------:R-:W0:Y:S01]  /*79ee0*/  LDCU UR46, c[0x0][0x398] ;  /* 0x00007300ff2e77ac */ /* 0x000e220008000800 */
[----:B------:R-:W-:Y:S01]  /*79ef0*/  ISETP.GE.AND P1, PT, R16, UR29, PT ;  /* 0x0000001d10007c0c */ /* 0x000fe2000bf26270 */
[----:B------:R-:W-:-:S02]  /*79f00*/  VIADD R6, R2, 0x37 ;  /* 0x0000003702067836 */ /* 0x000fc40000000000 */
[C---:B------:R-:W-:Y:S01]  /*79f10*/  VIADD R27, R2.reuse, 0x36 ;  /* 0x00000036021b7836 */ /* 0x040fe20000000000 */
[----:B------:R-:W4:Y:S01]  /*79f20*/  LDCU.64 UR28, c[0x0][0x398] ;  /* 0x00007300ff1c77ac */ /* 0x000f220008000a00 */
[C---:B------:R-:W-:Y:S02]  /*79f30*/  VIADD R23, R2.reuse, 0x35 ;  /* 0x0000003502177836 */ /* 0x040fe40000000000 */
[C---:B------:R-:W-:Y:S01]  /*79f40*/  VIADD R22, R2.reuse, 0x34 ;  /* 0x0000003402167836 */ /* 0x040fe20000000000 */
[----:B---3--:R-:W-:Y:S01]  /*79f50*/  LOP3.LUT R19, R19, 0x7fffffff, RZ, 0xc0, !PT ;  /* 0x7fffffff13137812 */ /* 0x008fe200078ec0ff */
[----:B------:R-:W-:Y:S01]  /*79f60*/  VIADD R21, R2, 0x32 ;  /* 0x0000003202157836 */ /* 0x000fe20000000000 */
[----:B------:R-:W-:Y:S01]  /*79f70*/  @P3 LOP3.LUT R18, R18, 0x4000000, RZ, 0xfc, !PT ;  /* 0x0400000012123812 */ /* 0x000fe200078efcff */
[----:B------:R3:W-:Y:S01]  /*79f80*/  STL [R1+0x200c], R17 ;  /* 0x00200c1101007387 */ /* 0x0007e20000100800 */
[----:B------:R-:W0:Y:S02]  /*79f90*/  LDCU.64 UR18, c[0x0][0x398] ;  /* 0x00007300ff1277ac */ /* 0x000e240008000a00 */
[----:B------:R-:W-:-:S04]  /*79fa0*/  LOP3.LUT R18, R18, 0xfdffffff, RZ, 0xc0, !PT ;  /* 0xfdffffff12127812 */ /* 0x000fc800078ec0ff */
[----:B------:R-:W-:Y:S02]  /*79fb0*/  @P2 LOP3.LUT R18, R18, 0x2000000, RZ, 0xfc, !PT ;  /* 0x0200000012122812 */ /* 0x000fe400078efcff */
[----:B------:R-:W-:Y:S02]  /*79fc0*/  ISETP.LT.AND P2, PT, R0, UR22, !P1 ;  /* 0x0000001600007c0c */ /* 0x000fe4000cf41270 */
[----:B------:R-:W-:Y:S01]  /*79fd0*/  ISETP.LT.AND P1, PT, R3, UR50, !P1 ;  /* 0x0000003203007c0c */ /* 0x000fe2000cf21270 */
[----:B------:R-:W-:Y:S01]  /*79fe0*/  VIADD R16, R2, 0x33 ;  /* 0x0000003302107836 */ /* 0x000fe20000000000 */
[----:B------:R-:W-:Y:S01]  /*79ff0*/  LOP3.LUT R18, R18, 0xfeffffff, RZ, 0xc0, !PT ;  /* 0xfeffffff12127812 */ /* 0x000fe200078ec0ff */
[----:B---3--:R-:W-:Y:S01]  /*7a000*/  VIADD R17, R2, 0x31 ;  /* 0x0000003102117836 */ /* 0x008fe20000000000 */
[----:B------:R-:W3:Y:S07]  /*7a010*/  LDCU.64 UR50, c[0x0][0x398] ;  /* 0x00007300ff3277ac */ /* 0x000eee0008000a00 */
        /* <DEDUP_REMOVED lines=9> */
[----:B------:R-:W-:Y:S01]  /*7a0b0*/  ISETP.GE.AND P1, PT, R10, UR31, PT ;  /* 0x0000001f0a007c0c */ /* 0x000fe2000bf26270 */
[----:B------:R-:W0:Y:S06]  /*7a0c0*/  LDCU.64 UR30, c[0x0][0x398] ;  /* 0x00007300ff1e77ac */ /* 0x000e2c0008000a00 */
[----:B------:R-:W-:-:S04]  /*7a0d0*/  @P3 LOP3.LUT R18, R18, 0x400000, RZ, 0xfc, !PT ;  /* 0x0040000012123812 */ /* 0x000fc800078efcff */
        /* <DEDUP_REMOVED lines=15> */
[----:B------:R-:W-:Y:S01]  /*7a1d0*/  ISETP.GE.AND P1, PT, R8, UR33, PT ;  /* 0x0000002108007c0c */ /* 0x000fe2000bf26270 */
[----:B------:R-:W0:Y:S01]  /*7a1e0*/  LDCU.64 UR32, c[0x0][0x398] ;  /* 0x00007300ff2077ac */ /* 0x000e220008000a00 */
[----:B------:R-:W-:Y:S01]  /*7a1f0*/  VIADD R9, R2, 0x28 ;  /* 0x0000002802097836 */ /* 0x000fe20000000000 */
[----:B------:R-:W0:Y:S06]  /*7a200*/  LDCU.64 UR44, c[0x0][0x398] ;  /* 0x00007300ff2c77ac */ /* 0x000e2c0008000a00 */
[----:B------:R-:W-:-:S04]  /*7a210*/  @P3 LOP3.LUT R18, R18, 0x40000, RZ, 0xfc, !PT ;  /* 0x0004000012123812 */ /* 0x000fc800078efcff */
[----:B------:R-:W-:-:S04]  /*7a220*/  LOP3.LUT R18, R18, 0xfffdffff, RZ, 0xc0, !PT ;  /* 0xfffdffff12127812 */ /* 0x000fc800078ec0ff */
[----:B------:R-:W-:Y:S02]  /*7a230*/  @P2 LOP3.LUT R18, R18, 0x20000, RZ, 0xfc, !PT ;  /* 0x0002000012122812 */ /* 0x000fe400078efcff */
[----:B-1----:R-:W-:Y:S02]  /*7a240*/  ISETP.LT.AND P2, PT, R0, UR16, !P1 ;  /* 0x0000001000007c0c */ /* 0x002fe4000cf41270 */
[----:B------:R-:W-:Y:S01]  /*7a250*/  ISETP.LT.AND P1, PT, R3, UR48, !P1 ;  /* 0x0000003003007c0c */ /* 0x000fe2000cf21270 */
[----:B------:R-:W1:Y:S01]  /*7a260*/  LDCU.64 UR48, c[0x0][0x398] ;  /* 0x00007300ff3077ac */ /* 0x000e620008000a00 */
[----:B------:R-:W-:-:S09]  /*7a270*/  LOP3.LUT R18, R18, 0xfffeffff, RZ, 0xc0, !PT ;  /* 0xfffeffff12127812 */ /* 0x000fd200078ec0ff */
        /* <DEDUP_REMOVED lines=30> */
[----:B------:R-:W0:Y:S07]  /*7a460*/  LDCU.64 UR42, c[0x0][0x398] ;  /* 0x00007300ff2a77ac */ /* 0x000e2e0008000a00 */
[----:B------:R-:W-:-:S04]  /*7a470*/  @P3 LOP3.LUT R18, R18, 0x400, RZ, 0xfc, !PT ;  /* 0x0000040012123812 */ /* 0x000fc800078efcff */
        /* <DEDUP_REMOVED lines=21> */
[----:B------:R-:W-:Y:S01]  /*7a5d0*/  ISETP.LT.AND P1, PT, R3, UR10, !P1 ;  /* 0x0000000a03007c0c */ /* 0x000fe2000cf21270 */
[----:B------:R-:W-:Y:S01]  /*7a5e0*/  VIADD R7, R2, 0x26 ;  /* 0x0000002602077836 */ /* 0x000fe20000000000 */
[----:B------:R-:W-:Y:S01]  /*7a5f0*/  LOP3.LUT R18, R18, 0xffffffef, RZ, 0xc0, !PT ;  /* 0xffffffef12127812 */ /* 0x000fe200078ec0ff */
[----:B------:R-:W-:Y:S01]  /*7a600*/  VIADD R6, R2, 0x25 ;  /* 0x0000002502067836 */ /* 0x000fe20000000000 */
[----:B------:R-:W-:Y:S01]  /*7a610*/  LOP3.LUT R20, R20, 0x7fffffff, RZ, 0xc0, !PT ;  /* 0x7fffffff14147812 */ /* 0x000fe200078ec0ff */
[----:B------:R-:W-:Y:S01]  /*7a620*/  VIADD R27, R2, 0x24 ;  /* 0x00000024021b7836 */ /* 0x000fe20000000000 */
[----:B------:R-:W0:Y:S05]  /*7a630*/  LDCU.64 UR10, c[0x0][0x398] ;  /* 0x00007300ff0a77ac */ /* 0x000e2a0008000a00 */
[----:B------:R-:W-:-:S04]  /*7a640*/  @P2 LOP3.LUT R18, R18, 0x10, RZ, 0xfc, !PT ;  /* 0x0000001012122812 */ /* 0x000fc800078efcff */
[----:B------:R-:W-:-:S04]  /*7a650*/  LOP3.LUT R18, R18, 0xfffffff7, RZ, 0xc0, !PT ;  /* 0xfffffff712127812 */ /* 0x000fc800078ec0ff */
[----:B------:R-:W-:Y:S02]  /*7a660*/  @P1 LOP3.LUT R18, R18, 0x8, RZ, 0xfc, !PT ;  /* 0x0000000812121812 */ /* 0x000fe400078efcff */
[----:B------:R-:W-:Y:S01]  /*7a670*/  ISETP.GE.AND P1, PT, R22, UR41, PT ;  /* 0x0000002916007c0c */ /* 0x000fe2000bf26270 */
[----:B------:R-:W1:Y:S03]  /*7a680*/  LDCU.64 UR40, c[0x0][0x398] ;  /* 0x00007300ff2877ac */ /* 0x000e660008000a00 */
[----:B----4-:R-:W-:Y:S02]  /*7a690*/  ISETP.LT.AND P2, PT, R0, UR28, !P1 ;  /* 0x0000001c00007c0c */ /* 0x010fe4000cf41270 */
[----:B0-----:R-:W-:Y:S01]  /*7a6a0*/  ISETP.LT.AND P1, PT, R3, UR46, !P1 ;  /* 0x0000002e03007c0c */ /* 0x001fe2000cf21270 */
[----:B------:R-:W0:Y:S01]  /*7a6b0*/  LDCU UR46, c[0x0][0x398] ;  /* 0x00007300ff2e77ac */ /* 0x000e220008000800 */
[----:B------:R-:W-:-:S09]  /*7a6c0*/  LOP3.LUT R18, R18, 0xfffffffb, RZ, 0xc0, !PT ;  /* 0xfffffffb12127812 */ /* 0x000fd200078ec0ff */
[----:B------:R-:W-:-:S04]  /*7a6d0*/  @P2 LOP3.LUT R18, R18, 0x4, RZ, 0xfc, !PT ;  /* 0x0000000412122812 */ /* 0x000fc800078efcff */
[----:B------:R-:W-:-:S04]  /*7a6e0*/  LOP3.LUT R18, R18, 0xfffffffd, RZ, 0xc0, !PT ;  /* 0xfffffffd12127812 */ /* 0x000fc800078ec0ff */
[----:B------:R-:W-:Y:S02]  /*7a6f0*/  @P1 LOP3.LUT R18, R18, 0x2, RZ, 0xfc, !PT ;  /* 0x0000000212121812 */ /* 0x000fe400078efcff */
[----:B------:R-:W-:Y:S01]  /*7a700*/  ISETP.GE.AND P1, PT, R16, UR39, PT ;  /* 0x0000002710007c0c */ /* 0x000fe2000bf26270 */
[----:B------:R-:W4:Y:S03]  /*7a710*/  LDCU.64 UR38, c[0x0][0x398] ;  /* 0x00007300ff2677ac */ /* 0x000f260008000a00 */
[----:B------:R-:W-:Y:S02]  /*7a720*/  ISETP.LT.AND P2, PT, R0, UR26, !P1 ;  /* 0x0000001a00007c0c */ /* 0x000fe4000cf41270 */
[----:B0-----:R-:W-:Y:S01]  /*7a730*/  ISETP.LT.AND P1, PT, R3, UR46, !P1 ;  /* 0x0000002e03007c0c */ /* 0x001fe2000cf21270 */
[----:B------:R-:W0:Y:S01]  /*7a740*/  LDCU.64 UR46, c[0x0][0x398] ;  /* 0x00007300ff2e77ac */ /* 0x000e220008000a00 */
[----:B------:R-:W-:-:S11]  /*7a750*/  LOP3.LUT R18, R18, 0xfffffffe, RZ, 0xc0, !PT ;  /* 0xfffffffe12127812 */ /* 0x000fd600078ec0ff */
[----:B------:R-:W-:Y:S02]  /*7a760*/  @P1 LOP3.LUT R19, R19, 0x80000000, RZ, 0xfc, !PT ;  /* 0x8000000013131812 */ /* 0x000fe400078efcff */
[----:B------:R-:W-:Y:S01]  /*7a770*/  ISETP.GE.AND P1, PT, R21, UR37, PT ;  /* 0x0000002515007c0c */ /* 0x000fe2000bf26270 */
[----:B------:R-:W0:Y:S03]  /*7a780*/  LDCU.64 UR36, c[0x0][0x398] ;  /* 0x00007300ff2477ac */ /* 0x000e260008000a00 */
[----:B--2---:R-:W-:Y:S02]  /*7a790*/  ISETP.LT.AND P3, PT, R0, UR24, !P1 ;  /* 0x0000001800007c0c */ /* 0x004fe4000cf61270 */
[----:B------:R-:W-:Y:S02]  /*7a7a0*/  @P2 LOP3.LUT R18, R18, 0x1, RZ, 0xfc, !PT ;  /* 0x0000000112122812 */ /* 0x000fe400078efcff */
[----:B------:R-:W-:Y:S01]  /*7a7b0*/  ISETP.LT.AND P2, PT, R3, UR53, !P1 ;  /* 0x0000003503007c0c */ /* 0x000fe2000cf41270 */
[C---:B------:R-:W-:Y:S01]  /*7a7c0*/  VIADD R23, R2.reuse, 0x23 ;  /* 0x0000002302177836 */ /* 0x040fe20000000000 */
[----:B------:R-:W-:Y:S01]  /*7a7d0*/  LOP3.LUT R19, R19, 0xbfffffff, RZ, 0xc0, !PT ;  /* 0xbfffffff13137812 */ /* 0x000fe200078ec0ff */
[C---:B------:R-:W-:Y:S01]  /*7a7e0*/  VIADD R22, R2.reuse, 0x22 ;  /* 0x0000002202167836 */ /* 0x040fe20000000000 */
[----:B------:R-:W-:Y:S01]  /*7a7f0*/  ISETP.GE.AND P1, PT, R17, UR35, PT ;  /* 0x0000002311007c0c */ /* 0x000fe2000bf26270 */
[----:B------:R-:W2:Y:S04]  /*7a800*/  LDCU.64 UR34, c[0x0][0x398] ;  /* 0x00007300ff2277ac */ /* 0x000ea80008000a00 */
[----:B------:R-:W-:Y:S01]  /*7a810*/  @P3 LOP3.LUT R19, R19, 0x40000000, RZ, 0xfc, !PT ;  /* 0x4000000013133812 */ /* 0x000fe200078efcff */
[----:B------:R-:W-:Y:S01]  /*7a820*/  VIADD R16, R2, 0x21 ;  /* 0x0000002102107836 */ /* 0x000fe20000000000 */
[----:B------:R-:W0:Y:S02]  /*7a830*/  LDCU UR53, c[0x0][0x398] ;  /* 0x00007300ff3577ac */ /* 0x000e240008000800 */
        /* <DEDUP_REMOVED lines=9> */
[----:B------:R-:W0:Y:S03]  /*7a8d0*/  LDCU.64 UR30, c[0x0][0x398] ;  /* 0x00007300ff1e77ac */ /* 0x000e260008000a00 */
[----:B-1----:R-:W-:Y:S02]  /*7a8e0*/  ISETP.LT.AND P3, PT, R0, UR20, !P1 ;  /* 0x0000001400007c0c */ /* 0x002fe4000cf61270 */
[----:B------:R-:W-:Y:S01]  /*7a8f0*/  ISETP.LT.AND P2, PT, R3, UR70, !P1 ;  /* 0x0000004603007c0c */ /* 0x000fe2000cf41270 */
[C---:B------:R-:W-:Y:S01]  /*7a900*/  VIADD R28, R2.reuse, 0x20 ;  /* 0x00000020021c7836 */ /* 0x040fe20000000000 */
[----:B------:R-:W-:Y:S01]  /*7a910*/  LOP3.LUT R19, R19, 0xfbffffff, RZ, 0xc0, !PT ;  /* 0xfbffffff13137812 */ /* 0x000fe200078ec0ff */
[----:B------:R1:W-:Y:S01]  /*7a920*/  STL [R1+0x2010], R18 ;  /* 0x0020101201007387 */ /* 0x0003e20000100800 */
[----:B------:R-:W-:Y:S01]  /*7a930*/  ISETP.GE.AND P1, PT, R5, UR33, PT ;  /* 0x0000002105007c0c */ /* 0x000fe2000bf26270 */
[----:B------:R-:W0:Y:S01]  /*7a940*/  LDCU.64 UR32, c[0x0][0x398] ;  /* 0x00007300ff2077ac */ /* 0x000e220008000a00 */
[----:B------:R-:W-:Y:S01]  /*7a950*/  VIADD R17, R2, 0x1c ;  /* 0x0000001c02117836 */ /* 0x000fe20000000000 */
[----:B------:R-:W0:Y:S04]  /*7a960*/  LDCU.64 UR70, c[0x0][0x398] ;  /* 0x00007300ff4677ac */ /* 0x000e280008000a00 */
        /* <DEDUP_REMOVED lines=15> */
[----:B------:R-:W-:Y:S01]  /*7aa60*/  ISETP.GE.AND P1, PT, R4, UR27, PT ;  /* 0x0000001b04007c0c */ /* 0x000fe2000bf26270 */
[----:B------:R-:W0:Y:S01]  /*7aa70*/  LDCU.64 UR26, c[0x0][0x398] ;  /* 0x00007300ff1a77ac */ /* 0x000e220008000a00 */
[----:B-1----:R-:W-:-:S02]  /*7aa80*/  VIADD R18, R2, 0x15 ;  /* 0x0000001502127836 */ /* 0x002fc40000000000 */
[----:B------:R-:W-:Y:S01]  /*7aa90*/  VIADD R10, R2, 0x1b ;  /* 0x0000001b020a7836 */ /* 0x000fe20000000000 */
[----:B------:R-:W1:Y:S02]  /*7aaa0*/  LDCU.64 UR68, c[0x0][0x398] ;  /* 0x00007300ff4477ac */ /* 0x000e640008000a00 */
        /* <DEDUP_REMOVED lines=10> */
[----:B------:R0:W-:Y:S01]  /*7ab50*/  STL [R1+0x2014], R18 ;  /* 0x0020141201007387 */ /* 0x0001e20000100800 */
[----:B------:R-:W-:Y:S01]  /*7ab60*/  LOP3.LUT R19, R19, 0xfffbffff, RZ, 0xc0, !PT ;  /* 0xfffbffff13137812 */ /* 0x000fe200078ec0ff */
[----:B------:R-:W1:Y:S01]  /*7ab70*/  LDCU.64 UR24, c[0x0][0x398] ;  /* 0x00007300ff1877ac */ /* 0x000e620008000a00 */
[----:B------:R-:W-:Y:S02]  /*7ab80*/  ISETP.LT.AND P3, PT, R0, UR16, !P1 ;  /* 0x0000001000007c0c */ /* 0x000fe4000cf61270 */
[----:B------:R-:W-:Y:S01]  /*7ab90*/  ISETP.LT.AND P2, PT, R3, UR66, !P1 ;  /* 0x0000004203007c0c */ /* 0x000fe2000cf41270 */
[C---:B------:R-:W-:Y:S01]  /*7aba0*/  VIADD R4, R2.reuse, 0x1d ;  /* 0x0000001d02047836 */ /* 0x040fe20000000000 */
[----:B------:R-:W-:Y:S01]  /*7abb0*/  ISETP.GE.AND P1, PT, R11, UR23, PT ;  /* 0x000000170b007c0c */ /* 0x000fe2000bf26270 */
[----:B------:R-:W1:Y:S08]  /*7abc0*/  LDCU.64 UR22, c[0x0][0x398] ;  /* 0x00007300ff1677ac */ /* 0x000e700008000a00 */
[----:B------:R-:W-:Y:S01]  /*7abd0*/  @P3 LOP3.LUT R19, R19, 0x40000, RZ, 0xfc, !PT ;  /* 0x0004000013133812 */ /* 0x000fe200078efcff */
[----:B0-----:R-:W-:Y:S01]  /*7abe0*/  VIADD R18, R2, 0x1e ;  /* 0x0000001e02127836 */ /* 0x001fe20000000000 */
[----:B------:R-:W0:Y:S02]  /*7abf0*/  LDCU.64 UR66, c[0x0][0x398] ;  /* 0x00007300ff4277ac */ /* 0x000e240008000a00 */
        /* <DEDUP_REMOVED lines=10> */
[----:B---3--:R-:W-:Y:S02]  /*7aca0*/  ISETP.LT.AND P3, PT, R0, UR50, !P1 ;  /* 0x0000003200007c0c */ /* 0x008fe4000cf61270 */
[----:B------:R-:W-:Y:S01]  /*7acb0*/  ISETP.LT.AND P2, PT, R3, UR64, !P1 ;  /* 0x0000004003007c0c */ /* 0x000fe2000cf41270 */
[C---:B------:R-:W-:Y:S01]  /*7acc0*/  VIADD R11, R2.reuse, 0x1a ;  /* 0x0000001a020b7836 */ /* 0x040fe20000000000 */
[----:B------:R-:W-:Y:S01]  /*7acd0*/  LOP3.LUT R19, R19, 0xffffbfff, RZ, 0xc0, !PT ;  /* 0xffffbfff13137812 */ /* 0x000fe200078ec0ff */
[----:B------:R-:W-:Y:S01]  /*7ace0*/  VIADD R21, R2, 0x12 ;  /* 0x0000001202157836 */ /* 0x000fe20000000000 */
[----:B------:R-:W-:Y:S01]  /*7acf0*/  ISETP.GE.AND P1, PT, R12, UR9, PT ;  /* 0x000000090c007c0c */ /* 0x000fe2000bf26270 */
[----:B------:R-:W3:Y:S01]  /*7ad00*/  LDCU.64 UR8, c[0x0][0x398] ;  /* 0x00007300ff0877ac */ /* 0x000ee20008000a00 */
[----:B------:R-:W0:Y:S05]  /*7ad10*/  LDCU.64 UR64, c[0x0][0x398] ;  /* 0x00007300ff4077ac */ /* 0x000e2a0008000a00 */
[----:B------:R-:W-:-:S04]  /*7ad20*/  @P3 LOP3.LUT R19, R19, 0x4000, RZ, 0xfc, !PT ;  /* 0x0000400013133812 */ /* 0x000fc800078efcff */
[----:B------:R-:W-:-:S04]  /*7ad30*/  LOP3.LUT R19, R19, 0xffffdfff, RZ, 0xc0, !PT ;  /* 0xffffdfff13137812 */ /* 0x000fc800078ec0ff */
[----:B------:R-:W-:Y:S02]  /*7ad40*/  @P2 LOP3.LUT R19, R19, 0x2000, RZ, 0xfc, !PT ;  /* 0x0000200013132812 */ /* 0x000fe400078efcff */
[----:B------:R-:W-:Y:S01]  /*7ad50*/  ISETP.LT.AND P2, PT, R0, UR48, !P1 ;  /* 0x0000003000007c0c */ /* 0x000fe2000cf41270 */
[----:B------:R-:W0:Y:S01]  /*7ad60*/  LDCU UR48, c[0x0][0x398] ;  /* 0x00007300ff3077ac */ /* 0x000e220008000800 */
        /* <DEDUP_REMOVED lines=10> */
[----:B------:R-:W-:Y:S02]  /*7ae10*/  ISETP.LT.AND P2, PT, R3, UR62, !P1 ;  /* 0x0000003e03007c0c */ /* 0x000fe4000cf41270 */
[----:B------:R-:W-:Y:S01]  /*7ae20*/  ISETP.GE.AND P1, PT, R8, UR13, PT ;  /* 0x0000000d08007c0c */ /* 0x000fe2000bf26270 */
[----:B------:R0:W-:Y:S01]  /*7ae30*/  STL [R1+0x2018], R9 ;  /* 0x0020180901007387 */ /* 0x0001e20000100800 */
[----:B------:R-:W0:Y:S01]  /*7ae40*/  LDCU.64 UR12, c[0x0][0x398] ;  /* 0x00007300ff0c77ac */ /* 0x000e220008000a00 */
[----:B------:R-:W0:Y:S06]  /*7ae50*/  LDCU.64 UR14, c[0x0][0x398] ;  /* 0x00007300ff0e77ac */ /* 0x000e2c0008000a00 */
[----:B------:R-:W-:Y:S01]  /*7ae60*/  @P3 LOP3.LUT R19, R19, 0x400, RZ, 0xfc, !PT ;  /* 0x0000040013133812 */ /* 0x000fe200078efcff */
[----:B------:R-:W-:Y:S01]  /*7ae70*/  VIADD R26, R2, 0x11 ;  /* 0x00000011021a7836 */ /* 0x000fe20000000000 */
        /* <DEDUP_REMOVED lines=10> */
[----:B0-----:R-:W-:Y:S01]  /*7af20*/  VIADD R9, R2, 0x19 ;  /* 0x0000001902097836 */ /* 0x001fe20000000000 */
[----:B------:R-:W-:Y:S01]  /*7af30*/  LOP3.LUT R19, R19, 0xffffffbf, RZ, 0xc0, !PT ;  /* 0xffffffbf13137812 */ /* 0x000fe200078ec0ff */
[----:B------:R-:W0:Y:S01]  /*7af40*/  LDCU.64 UR16, c[0x0][0x398] ;  /* 0x00007300ff1077ac */ /* 0x000e220008000a00 */
[----:B------:R-:W-:Y:S02]  /*7af50*/  ISETP.LT.AND P3, PT, R0, UR42, !P1 ;  /* 0x0000002a00007c0c */ /* 0x000fe4000cf61270 */
[----:B------:R-:W-:Y:S01]  /*7af60*/  ISETP.LT.AND P2, PT, R3, UR60, !P1 ;  /* 0x0000003c03007c0c */ /* 0x000fe2000cf41270 */
[----:B------:R-:W0:Y:S01]  /*7af70*/  LDCU UR42, c[0x0][0x398] ;  /* 0x00007300ff2a77ac */ /* 0x000e220008000800 */
[----:B------:R-:W-:Y:S01]  /*7af80*/  ISETP.GE.AND P1, PT, R6, UR19, PT ;  /* 0x0000001306007c0c */ /* 0x000fe2000bf26270 */
[----:B------:R-:W0:Y:S01]  /*7af90*/  LDCU.64 UR18, c[0x0][0x398] ;  /* 0x00007300ff1277ac */ /* 0x000e220008000a00 */
[----:B------:R-:W-:-:S02]  /*7afa0*/  VIADD R8, R2, 0x13 ;  /* 0x0000001302087836 */ /* 0x000fc40000000000 */
[----:B------:R-:W-:Y:S01]  /*7afb0*/  VIADD R25, R2, 0x10 ;  /* 0x0000001002197836 */ /* 0x000fe20000000000 */
[----:B------:R-:W0:Y:S04]  /*7afc0*/  LDCU.64 UR60, c[0x0][0x398] ;  /* 0x00007300ff3c77ac */ /* 0x000e280008000a00 */
        /* <DEDUP_REMOVED lines=10> */
[----:B------:R-:W-:Y:S01]  /*7b070*/  ISETP.GE.AND P1, PT, R27, UR51, PT ;  /* 0x000000331b007c0c */ /* 0x000fe2000bf26270 */
[C---:B------:R-:W-:Y:S01]  /*7b080*/  VIADD R24, R2.reuse, 0xf ;  /* 0x0000000f02187836 */ /* 0x040fe20000000000 */
[----:B------:R-:W-:Y:S01]  /*7b090*/  LOP3.LUT R19, R19, 0xfffffffb, RZ, 0xc0, !PT ;  /* 0xfffffffb13137812 */ /* 0x000fe200078ec0ff */
[----:B------:R-:W-:Y:S01]  /*7b0a0*/  VIADD R15, R2, 0xe ;  /* 0x0000000e020f7836 */ /* 0x000fe20000000000 */
[----:B----4-:R-:W-:Y:S01]  /*7b0b0*/  ISETP.LT.AND P3, PT, R0, UR38, !P1 ;  /* 0x0000002600007c0c */ /* 0x010fe2000cf61270 */
[C---:B------:R-:W-:Y:S01]  /*7b0c0*/  VIADD R14, R2.reuse, 0xd ;  /* 0x0000000d020e7836 */ /* 0x040fe20000000000 */
[----:B------:R-:W-:Y:S01]  /*7b0d0*/  ISETP.LT.AND P2, PT, R3, UR58, !P1 ;  /* 0x0000003a03007c0c */ /* 0x000fe2000cf41270 */
[----:B------:R-:W4:Y:S01]  /*7b0e0*/  LDCU.64 UR58, c[0x0][0x398] ;  /* 0x00007300ff3a77ac */ /* 0x000f220008000a00 */
[----:B------:R-:W-:Y:S01]  /*7b0f0*/  ISETP.GE.AND P1, PT, R23, UR49, PT ;  /* 0x0000003117007c0c */ /* 0x000fe2000bf26270 */
[----:B------:R-:W-:-:S02]  /*7b100*/  VIADD R13, R2, 0xc ;  /* 0x0000000c020d7836 */ /* 0x000fc40000000000 */
[----:B------:R-:W-:Y:S01]  /*7b110*/  VIADD R12, R2, 0xb ;  /* 0x0000000b020c7836 */ /* 0x000fe20000000000 */
[----:B------:R-:W0:Y:S05]  /*7b120*/  LDCU.64 UR50, c[0x0][0x398] ;  /* 0x00007300ff3277ac */ /* 0x000e2a0008000a00 */
[----:B------:R-:W-:-:S04]  /*7b130*/  @P3 LOP3.LUT R19, R19, 0x4, RZ, 0xfc, !PT ;  /* 0x0000000413133812 */ /* 0x000fc800078efcff */
[----:B------:R-:W-:-:S04]  /*7b140*/  LOP3.LUT R19, R19, 0xfffffffd, RZ, 0xc0, !PT ;  /* 0xfffffffd13137812 */ /* 0x000fc800078ec0ff */
[----:B------:R-:W-:Y:S02]  /*7b150*/  @P2 LOP3.LUT R19, R19, 0x2, RZ, 0xfc, !PT ;  /* 0x0000000213132812 */ /* 0x000fe400078efcff */
[----:B------:R-:W-:Y:S01]  /*7b160*/  ISETP.LT.AND P2, PT, R0, UR36, !P1 ;  /* 0x0000002400007c0c */ /* 0x000fe2000cf41270 */
[----:B------:R-:W0:Y:S01]  /*7b170*/  LDCU UR36, c[0x0][0x398] ;  /* 0x00007300ff2477ac */ /* 0x000e220008000800 */
[----:B------:R-:W-:Y:S02]  /*7b180*/  ISETP.LT.AND P1, PT, R3, UR57, !P1 ;  /* 0x0000003903007c0c */ /* 0x000fe4000cf21270 */
[----:B------:R-:W-:-:S11]  /*7b190*/  LOP3.LUT R19, R19, 0xfffffffe, RZ, 0xc0, !PT ;  /* 0xfffffffe13137812 */ /* 0x000fd600078ec0ff */
[----:B------:R-:W-:Y:S02]  /*7b1a0*/  @P1 LOP3.LUT R20, R20, 0x80000000, RZ, 0xfc, !PT ;  /* 0x8000000014141812 */ /* 0x000fe400078efcff */
[----:B------:R-:W-:-:S04]  /*7b1b0*/  ISETP.GE.AND P1, PT, R22, UR47, PT ;  /* 0x0000002f16007c0c */ /* 0x000fc8000bf26270 */
[----:B--2---:R-:W-:Y:S01]  /*7b1c0*/  ISETP.LT.AND P3, PT, R0, UR34, !P1 ;  /* 0x0000002200007c0c */ /* 0x004fe2000cf61270 */
[----:B------:R-:W2:Y:S01]  /*7b1d0*/  LDCU UR34, c[0x0][0x398] ;  /* 0x00007300ff2277ac */ /* 0x000ea20008000800 */
[----:B------:R-:W-:Y:S02]  /*7b1e0*/  @P2 LOP3.LUT R19, R19, 0x1, RZ, 0xfc, !PT ;  /* 0x0000000113132812 */ /* 0x000fe400078efcff */
[----:B------:R-:W-:Y:S01]  /*7b1f0*/  ISETP.LT.AND P2, PT, R3, UR56, !P1 ;  /* 0x0000003803007c0c */ /* 0x000fe2000cf41270 */
[----:B------:R-:W0:Y:S01]  /*7b200*/  LDCU.64 UR56, c[0x0][0x398] ;  /* 0x00007300ff3877ac */ /* 0x000e220008000a00 */
[----:B------:R-:W-:Y:S02]  /*7b210*/  LOP3.LUT R20, R20, 0xbfffffff, RZ, 0xc0, !PT ;  /* 0xbfffffff14147812 */ /* 0x000fe400078ec0ff */
[----:B------:R-:W-:Y:S01]  /*7b220*/  ISETP.GE.AND P1, PT, R16, UR45, PT ;  /* 0x0000002d10007c0c */ /* 0x000fe2000bf26270 */
[----:B------:R-:W-:Y:S01]  /*7b230*/  VIADD R7, R2, 0xa ;  /* 0x0000000a02077836 */ /* 0x000fe20000000000 */
[----:B------:R-:W0:Y:S03]  /*7b240*/  LDCU.64 UR44, c[0x0][0x398] ;  /* 0x00007300ff2c77ac */ /* 0x000e260008000a00 */
        /* <DEDUP_REMOVED lines=11> */
[----:B------:R-:W-:Y:S01]  /*7b300*/  ISETP.LT.AND P2, PT, R0, UR30, !P1 ;  /* 0x0000001e00007c0c */ /* 0x000fe2000cf41270 */
[----:B------:R-:W0:Y:S01]  /*7b310*/  LDCU UR30, c[0x0][0x398] ;  /* 0x00007300ff1e77ac */ /* 0x000e220008000800 */
[----:B------:R-:W-:Y:S02]  /*7b320*/  ISETP.LT.AND P1, PT, R3, UR53, !P1 ;  /* 0x0000003503007c0c */ /* 0x000fe4000cf21270 */
[----:B------:R-:W-:Y:S01]  /*7b330*/  LOP3.LUT R20, R20, 0xfbffffff, RZ, 0xc0, !PT ;  /* 0xfbffffff14147812 */ /* 0x000fe200078ec0ff */
[----:B------:R-:W0:Y:S08]  /*7b340*/  LDCU UR53, c[0x0][0x398] ;  /* 0x00007300ff3577ac */ /* 0x000e300008000800 */
[----:B------:R-:W-:-:S04]  /*7b350*/  @P2 LOP3.LUT R20, R20, 0x4000000, RZ, 0xfc, !PT ;  /* 0x0400000014142812 */ /* 0x000fc800078efcff */
[----:B------:R-:W-:-:S04]  /*7b360*/  LOP3.LUT R20, R20, 0xfdffffff, RZ, 0xc0, !PT ;  /* 0xfdffffff14147812 */ /* 0x000fc800078ec0ff */
[----:B------:R-:W-:Y:S02]  /*7b370*/  @P1 LOP3.LUT R20, R20, 0x2000000, RZ, 0xfc, !PT ;  /* 0x0200000014141812 */ /* 0x000fe400078efcff */
[----:B------:R-:W-:-:S04]  /*7b380*/  ISETP.GE.AND P1, PT, R5, UR41, PT ;  /* 0x0000002905007c0c */ /* 0x000fc8000bf26270 */
[----:B------:R-:W-:Y:S01]  /*7b390*/  ISETP.LT.AND P2, PT, R0, UR28, !P1 ;  /* 0x0000001c00007c0c */ /* 0x000fe2000cf41270 */
[----:B------:R-:W1:Y:S01]  /*7b3a0*/  LDCU UR28, c[0x0][0x398] ;  /* 0x00007300ff1c77ac */ /* 0x000e620008000800 */
[----:B0-----:R-:W-:Y:S02]  /*7b3b0*/  ISETP.LT.AND P1, PT, R3, UR53, !P1 ;  /* 0x0000003503007c0c */ /* 0x001fe4000cf21270 */
[----:B------:R-:W-:Y:S01]  /*7b3c0*/  LOP3.LUT R20, R20, 0xfeffffff, RZ, 0xc0, !PT ;  /* 0xfeffffff14147812 */ /* 0x000fe200078ec0ff */
[----:B------:R-:W0:Y:S08]  /*7b3d0*/  LDCU.64 UR52, c[0x0][0x398] ;  /* 0x00007300ff3477ac */ /* 0x000e300008000a00 */
        /* <DEDUP_REMOVED lines=8> */
[C---:B------:R-:W-:Y:S01]  /*7b460*/  VIADD R29, R2.reuse, 0x7 ;  /* 0x00000007021d7836 */ /* 0x040fe20000000000 */
[----:B------:R-:W-:Y:S01]  /*7b470*/  ISETP.LT.AND P1, PT, R3, UR48, !P1 ;  /* 0x0000003003007c0c */ /* 0x000fe2000cf21270 */
[----:B------:R-:W0:Y:S01]  /*7b480*/  LDCU.64 UR48, c[0x0][0x398] ;  /* 0x00007300ff3077ac */ /* 0x000e220008000a00 */
[----:B------:R-:W-:Y:S01]  /*7b490*/  VIADD R28, R2, 0x6 ;  /* 0x00000006021c7836 */ /* 0x000fe20000000000 */
[----:B------:R-:W0:Y:S08]  /*7b4a0*/  LDCU.64 UR38, c[0x0][0x398] ;  /* 0x00007300ff2677ac */ /* 0x000e300008000a00 */
[----:B------:R-:W-:-:S04]  /*7b4b0*/  @P2 LOP3.LUT R20, R20, 0x400000, RZ, 0xfc, !PT ;  /* 0x0040000014142812 */ /* 0x000fc800078efcff */
[----:B------:R-:W-:-:S04]  /*7b4c0*/  LOP3.LUT R20, R20, 0xffdfffff, RZ, 0xc0, !PT ;  /* 0xffdfffff14147812 */ /* 0x000fc800078ec0ff */
[----:B------:R-:W-:Y:S02]  /*7b4d0*/  @P1 LOP3.LUT R20, R20, 0x200000, RZ, 0xfc, !PT ;  /* 0x0020000014141812 */ /* 0x000fe400078efcff */
[----:B------:R-:W-:-:S04]  /*7b4e0*/  ISETP.GE.AND P1, PT, R4, UR37, PT ;  /* 0x0000002504007c0c */ /* 0x000fc8000bf26270 */
[----:B-1----:R-:W-:Y:S01]  /*7b4f0*/  ISETP.LT.AND P2, PT, R0, UR24, !P1 ;  /* 0x0000001800007c0c */ /* 0x002fe2000cf41270 */
[----:B------:R-:W1:Y:S01]  /*7b500*/  LDCU UR24, c[0x0][0x398] ;  /* 0x00007300ff1877ac */ /* 0x000e620008000800 */
[----:B------:R-:W-:Y:S02]  /*7b510*/  ISETP.LT.AND P1, PT, R3, UR46, !P1 ;  /* 0x0000002e03007c0c */ /* 0x000fe4000cf21270 */
[----:B------:R-:W-:Y:S01]  /*7b520*/  LOP3.LUT R20, R20, 0xffefffff, RZ, 0xc0, !PT ;  /* 0xffefffff14147812 */ /* 0x000fe200078ec0ff */
[----:B------:R-:W0:Y:S08]  /*7b530*/  LDCU.64 UR46, c[0x0][0x398] ;  /* 0x00007300ff2e77ac */ /* 0x000e300008000a00 */
        /* <DEDUP_REMOVED lines=8> */
[----:B------:R-:W0:Y:S08]  /*7b5c0*/  LDCU.64 UR42, c[0x0][0x398] ;  /* 0x00007300ff2a77ac */ /* 0x000e300008000a00 */
[----:B------:R-:W-:-:S04]  /*7b5d0*/  @P2 LOP3.LUT R20, R20, 0x40000, RZ, 0xfc, !PT ;  /* 0x0004000014142812 */ /* 0x000fc800078efcff */
[----:B------:R-:W-:-:S04]  /*7b5e0*/  LOP3.LUT R20, R20, 0xfffdffff, RZ, 0xc0, !PT ;  /* 0xfffdffff14147812 */ /* 0x000fc800078ec0ff */
[----:B------:R-:W-:Y:S02]  /*7b5f0*/  @P1 LOP3.LUT R20, R20, 0x20000, RZ, 0xfc, !PT ;  /* 0x0002000014141812 */ /* 0x000fe400078efcff */
[----:B------:R-:W-:Y:S01]  /*7b600*/  ISETP.GE.AND P1, PT, R10, UR33, PT ;  /* 0x000000210a007c0c */ /* 0x000fe2000bf26270 */
[----:B------:R-:W-:Y:S01]  /*7b610*/  VIADD R4, R2, 0x5 ;  /* 0x0000000502047836 */ /* 0x000fe20000000000 */
[----:B------:R-:W4:Y:S01]  /*7b620*/  LDL.LU R10, [R1+0xfb8] ;  /* 0x000fb800010a7983 */ /* 0x000f220000300800 */
[----:B------:R-:W-:Y:S01]  /*7b630*/  LOP3.LUT R20, R20, 0xfffeffff, RZ, 0xc0, !PT ;  /* 0xfffeffff14147812 */ /* 0x000fe200078ec0ff */
[----:B------:R-:W0:Y:S02]  /*7b640*/  LDCU.64 UR32, c[0x0][0x398] ;  /* 0x00007300ff2077ac */ /* 0x000e240008000a00 */
[----:B------:R-:W4:Y:S01]  /*7b650*/  LDL.LU R18, [R1+0xcc8] ;  /* 0x000cc80001127983 */ /* 0x000f220000300800 */
[----:B------:R-:W-:Y:S02]  /*7b660*/  ISETP.LT.AND P2, PT, R0, UR20, !P1 ;  /* 0x0000001400007c0c */ /* 0x000fe4000cf41270 */
[----:B------:R-:W-:Y:S01]  /*7b670*/  ISETP.LT.AND P1, PT, R3, UR40, !P1 ;  /* 0x0000002803007c0c */ /* 0x000fe2000cf21270 */
[----:B------:R-:W4:Y:S01]  /*7b680*/  LDL.LU R17, [R1+0xa38] ;  /* 0x000a380001117983 */ /* 0x000f220000300800 */
[----:B------:R-:W0:Y:S09]  /*7b690*/  LDCU.64 UR40, c[0x0][0x398] ;  /* 0x00007300ff2877ac */ /* 0x000e320008000a00 */
[----:B------:R-:W-:-:S04]  /*7b6a0*/  @P2 LOP3.LUT R20, R20, 0x10000, RZ, 0xfc, !PT ;  /* 0x0001000014142812 */ /* 0x000fc800078efcff */
[----:B------:R-:W-:-:S04]  /*7b6b0*/  LOP3.LUT R20, R20, 0xffff7fff, RZ, 0xc0, !PT ;  /* 0xffff7fff14147812 */ /* 0x000fc800078ec0ff */
[----:B------:R-:W-:Y:S02]  /*7b6c0*/  @P1 LOP3.LUT R20, R20, 0x8000, RZ, 0xfc, !PT ;  /* 0x0000800014141812 */ /* 0x000fe400078efcff */
[----:B------:R-:W-:Y:S02]  /*7b6d0*/  ISETP.GE.AND P1, PT, R11, UR31, PT ;  /* 0x0000001f0b007c0c */ /* 0x000fe4000bf26270 */
[----:B------:R-:W4:Y:S02]  /*7b6e0*/  LDL.LU R11, [R1+0xbf4] ;  /* 0x000bf400010b7983 */ /* 0x000f240000300800 */
        /* <DEDUP_REMOVED lines=8> */
[----:B------:R-:W-:-:S04]  /*7b770*/  ISETP.GE.AND P1, PT, R9, UR29, PT ;  /* 0x0000001d09007c0c */ /* 0x000fc8000bf26270 */
[----:B---3--:R-:W-:Y:S01]  /*7b780*/  ISETP.LT.AND P2, PT, R0, UR8, !P1 ;  /* 0x0000000800007c0c */ /* 0x008fe2000cf41270 */
[----:B------:R-:W3:Y:S01]  /*7b790*/  LDCU UR8, c[0x0][0x398] ;  /* 0x00007300ff0877ac */ /* 0x000ee20008000800 */
[----:B--2---:R-:W-:Y:S02]  /*7b7a0*/  ISETP.LT.AND P1, PT, R3, UR34, !P1 ;  /* 0x0000002203007c0c */ /* 0x004fe4000cf21270 */
[----:B------:R-:W-:Y:S01]  /*7b7b0*/  LOP3.LUT R20, R20, 0xffffefff, RZ, 0xc0, !PT ;  /* 0xffffefff14147812 */ /* 0x000fe200078ec0ff */
[----:B------:R-:W2:Y:S08]  /*7b7c0*/  LDCU.64 UR34, c[0x0][0x398] ;  /* 0x00007300ff2277ac */ /* 0x000eb00008000a00 */
[----:B------:R-:W-:-:S04]  /*7b7d0*/  @P2 LOP3.LUT R20, R20, 0x1000, RZ, 0xfc, !PT ;  /* 0x0000100014142812 */ /* 0x000fc800078efcff */
[----:B------:R-:W-:-:S04]  /*7b7e0*/  LOP3.LUT R20, R20, 0xfffff7ff, RZ, 0xc0, !PT ;  /* 0xfffff7ff14147812 */ /* 0x000fc800078ec0ff */
[----:B------:R-:W-:-:S04]  /*7b7f0*/  @P1 LOP3.LUT R20, R20, 0x800, RZ, 0xfc, !PT ;  /* 0x0000080014141812 */ /* 0x000fc800078efcff */
[----:B------:R-:W-:Y:S02]  /*7b800*/  LOP3.LUT R20, R20, 0xfffffbff, RZ, 0xc0, !PT ;  /* 0xfffffbff14147812 */ /* 0x000fe400078ec0ff */
[----:B----4-:R-:W-:Y:S01]  /*7b810*/  LOP3.LUT R9, R18, 0xffff, RZ, 0xc0, !PT ;  /* 0x0000ffff12097812 */ /* 0x010fe200078ec0ff */
[----:B------:R-:W-:-:S05]  /*7b820*/  VIADD R18, R2, 0x18 ;  /* 0x0000001802127836 */ /* 0x000fca0000000000 */
[----:B------:R-:W-:Y:S01]  /*7b830*/  ISETP.GE.AND P1, PT, R18, UR27, PT ;  /* 0x0000001b12007c0c */ /* 0x000fe2000bf26270 */
[C---:B------:R-:W-:Y:S01]  /*7b840*/  VIADD R18, R2.reuse, 0x17 ;  /* 0x0000001702127836 */ /* 0x040fe20000000000 */
[----:B------:R-:W-:Y:S01]  /*7b850*/  LOP3.LUT R17, R17, 0xffff, RZ, 0xc0, !PT ;  /* 0x0000ffff11117812 */ /* 0x000fe200078ec0ff */
[----:B------:R-:W-:Y:S01]  /*7b860*/  VIADD R27, R2, 0x4 ;  /* 0x00000004021b7836 */ /* 0x000fe20000000000 */
[----:B------:R-:W-:Y:S01]  /*7b870*/  ISETP.LT.AND P2, PT, R0, UR10, !P1 ;  /* 0x0000000a00007c0c */ /* 0x000fe2000cf41270 */
[----:B------:R-:W4:Y:S01]  /*7b880*/  LDCU UR10, c[0x0][0x398] ;  /* 0x00007300ff0a77ac */ /* 0x000f220008000800 */
[----:B------:R-:W-:Y:S02]  /*7b890*/  ISETP.LT.AND P1, PT, R3, UR30, !P1 ;  /* 0x0000001e03007c0c */ /* 0x000fe4000cf21270 */
[----:B------:R-:W-:Y:S01]  /*7b8a0*/  LOP3.LUT R10, R10, 0xffff, RZ, 0xc0, !PT ;  /* 0x0000ffff0a0a7812 */ /* 0x000fe200078ec0ff */
[----:B------:R-:W0:Y:S01]  /*7b8b0*/  LDCU.64 UR30, c[0x0][0x398] ;  /* 0x00007300ff1e77ac */ /* 0x000e220008000a00 */
[----:B------:R-:W-:Y:S01]  /*7b8c0*/  VIADD R23, R2, 0x3 ;  /* 0x0000000302177836 */ /* 0x000fe20000000000 */
[----:B------:R-:W0:Y:S06]  /*7b8d0*/  LDCU.64 UR26, c[0x0][0x398] ;  /* 0x00007300ff1a77ac */ /* 0x000e2c0008000a00 */
[----:B------:R-:W-:-:S04]  /*7b8e0*/  @P2 LOP3.LUT R20, R20, 0x400, RZ, 0xfc, !PT ;  /* 0x0000040014142812 */ /* 0x000fc800078efcff */
[----:B------:R-:W-:-:S04]  /*7b8f0*/  LOP3.LUT R20, R20, 0xfffffdff, RZ, 0xc0, !PT ;  /* 0xfffffdff14147812 */ /* 0x000fc800078ec0ff */
[----:B------:R-:W-:Y:S02]  /*7b900*/  @P1 LOP3.LUT R20, R20, 0x200, RZ, 0xfc, !PT ;  /* 0x0000020014141812 */ /* 0x000fe400078efcff */
[----:B------:R-:W-:-:S04]  /*7b910*/  ISETP.GE.AND P1, PT, R18, UR25, PT ;  /* 0x0000001912007c0c */ /* 0x000fc8000bf26270 */
[----:B------:R-:W-:Y:S02]  /*7b920*/  ISETP.LT.AND P2, PT, R0, UR12, !P1 ;  /* 0x0000000c00007c0c */ /* 0x000fe4000cf41270 */
[----:B------:R-:W-:Y:S01]  /*7b930*/  ISETP.LT.AND P1, PT, R3, UR28, !P1 ;  /* 0x0000001c03007c0c */ /* 0x000fe2000cf21270 */
[----:B------:R-:W0:Y:S01]  /*7b940*/  LDCU.64 UR28, c[0x0][0x398] ;  /* 0x00007300ff1c77ac */ /* 0x000e220008000a00 */
[----:B------:R-:W-:Y:S02]  /*7b950*/  LOP3.LUT R20, R20, 0xfffffeff, RZ, 0xc0, !PT ;  /* 0xfffffeff14147812 */ /* 0x000fe400078ec0ff */
[----:B------:R-:W-:Y:S02]  /*7b960*/  LOP3.LUT R11, R11, 0xffff, RZ, 0xc0, !PT ;  /* 0x0000ffff0b0b7812 */ /* 0x000fe400078ec0ff */
[----:B------:R-:W-:Y:S02]  /*7b970*/  SHF.R.U32.HI R18, RZ, 0x8, R9 ;  /* 0x00000008ff127819 */ /* 0x000fe40000011609 */
[----:B------:R-:W-:Y:S01]  /*7b980*/  PRMT R9, R9, 0x3340, R17 ;  /* 0x0000334009097816 */ /* 0x000fe20000000011 */
[----:B------:R-:W-:Y:S02]  /*7b990*/  STL [R1+0x58], R11 ;  /* 0x0000580b01007387 */ /* 0x000fe40000100800 */
[----:B------:R-:W-:-:S02]  /*7b9a0*/  @P2 LOP3.LUT R20, R20, 0x100, RZ, 0xfc, !PT ;  /* 0x0000010014142812 */ /* 0x000fc400078efcff */
[----:B------:R0:W-:Y:S02]  /*7b9b0*/  STL [R1+0x6c], R18 ;  /* 0x00006c1201007387 */ /* 0x0001e40000100800 */
[----:B------:R-:W-:Y:S02]  /*7b9c0*/  LOP3.LUT R20, R20, 0xffffff7f, RZ, 0xc0, !PT ;  /* 0xffffff7f14147812 */ /* 0x000fe400078ec0ff */
[----:B------:R1:W-:Y:S02]  /*7b9d0*/  STL [R1+0x300], R9 ;  /* 0x0003000901007387 */ /* 0x0003e40000100800 */
[----:B------:R-:W-:Y:S01]  /*7b9e0*/  @P1 LOP3.LUT R20, R20, 0x80, RZ, 0xfc, !PT ;  /* 0x0000008014141812 */ /* 0x000fe200078efcff */
[----:B0-----:R-:W-:Y:S01]  /*7b9f0*/  VIADD R18, R2, 0x16 ;  /* 0x0000001602127836 */ /* 0x001fe20000000000 */
[----:B-1----:R-:W2:Y:S04]  /*7ba00*/  LDL.LU R9, [R1+0x2018] ;  /* 0x0020180001097983 */ /* 0x002ea80000300800 */
[----:B------:R-:W-:-:S02]  /*7ba10*/  ISETP.GE.AND P1, PT, R18, UR23, PT ;  /* 0x0000001712007c0c */ /* 0x000fc4000bf26270 */
[----:B------:R-:W2:Y:S02]  /*7ba20*/  LDL.LU R18, [R1+0x2014] ;  /* 0x0020140001127983 */ /* 0x000ea40000300800 */
[----:B------:R-:W-:Y:S02]  /*7ba30*/  ISETP.LT.AND P2, PT, R0, UR14, !P1 ;  /* 0x0000000e00007c0c */ /* 0x000fe4000cf41270 */
[----:B------:R-:W-:Y:S01]  /*7ba40*/  ISETP.LT.AND P1, PT, R3, UR24, !P1 ;  /* 0x0000001803007c0c */ /* 0x000fe2000cf21270 */
[----:B------:R-:W0:Y:S01]  /*7ba50*/  LDCU.64 UR24, c[0x0][0x398] ;  /* 0x00007300ff1877ac */ /* 0x000e220008000a00 */
[----:B------:R-:W-:-:S09]  /*7ba60*/  LOP3.LUT R20, R20, 0xffffffbf, RZ, 0xc0, !PT ;  /* 0xffffffbf14147812 */ /* 0x000fd200078ec0ff */
[----:B------:R-:W-:-:S04]  /*7ba70*/  @P2 LOP3.LUT R20, R20, 0x40, RZ, 0xfc, !PT ;  /* 0x0000004014142812 */ /* 0x000fc800078efcff */
[----:B------:R-:W-:-:S04]  /*7ba80*/  LOP3.LUT R20, R20, 0xffffffdf, RZ, 0xc0, !PT ;  /* 0xffffffdf14147812 */ /* 0x000fc800078ec0ff */
[----:B------:R-:W-:-:S04]  /*7ba90*/  @P1 LOP3.LUT R20, R20, 0x20, RZ, 0xfc, !PT ;  /* 0x0000002014141812 */ /* 0x000fc800078efcff */
[----:B------:R-:W-:Y:S02]  /*7baa0*/  LOP3.LUT R20, R20, 0xffffffef, RZ, 0xc0, !PT ;  /* 0xffffffef14147812 */ /* 0x000fe400078ec0ff */
[----:B------:R-:W-:Y:S02]  /*7bab0*/  SHF.R.U32.HI R17, RZ, 0x8, R17 ;  /* 0x00000008ff117819 */ /* 0x000fe40000011611 */
[----:B--2---:R-:W-:Y:S01]  /*7bac0*/  ISETP.GE.AND P1, PT, R18, UR21, PT ;  /* 0x0000001512007c0c */ /* 0x004fe2000bf26270 */
[----:B------:R-:W1:Y:S01]  /*7bad0*/  LDCU.64 UR20, c[0x0][0x398] ;  /* 0x00007300ff1477ac */ /* 0x000e620008000a00 */
[----:B------:R-:W2:Y:S02]  /*7bae0*/  LDL.LU R18, [R1+0x2010] ;  /* 0x0020100001127983 */ /* 0x000ea40000300800 */
[----:B------:R-:W-:Y:S02]  /*7baf0*/  ISETP.LT.AND P2, PT, R0, UR16, !P1 ;  /* 0x0000001000007c0c */ /* 0x000fe4000cf41270 */
[----:B------:R-:W-:Y:S01]  /*7bb00*/  ISETP.LT.AND P1, PT, R3, UR22, !P1 ;  /* 0x0000001603007c0c */ /* 0x000fe2000cf21270 */
[----:B------:R0:W-:Y:S01]  /*7bb10*/  STL [R1+0x5c], R17 ;  /* 0x00005c1101007387 */ /* 0x0001e20000100800 */
[----:B------:R-:W0:Y:S09]  /*7bb20*/  LDCU.64 UR22, c[0x0][0x398] ;  /* 0x00007300ff1677ac */ /* 0x000e320008000a00 */
[----:B------:R-:W-:-:S04]  /*7bb30*/  @P2 LOP3.LUT R20, R20, 0x10, RZ, 0xfc, !PT ;  /* 0x0000001014142812 */ /* 0x000fc800078efcff */
[----:B------:R-:W-:-:S04]  /*7bb40*/  LOP3.LUT R20, R20, 0xfffffff7, RZ, 0xc0, !PT ;  /* 0xfffffff714147812 */ /* 0x000fc800078ec0ff */
[----:B------:R-:W-:Y:S02]  /*7bb50*/  @P1 LOP3.LUT R20, R20, 0x8, RZ, 0xfc, !PT ;  /* 0x0000000814141812 */ /* 0x000fe400078efcff */
[----:B------:R-:W-:-:S04]  /*7bb60*/  ISETP.GE.AND P1, PT, R9, UR71, PT ;  /* 0x0000004709007c0c */ /* 0x000fc8000bf26270 */
[----:B------:R-:W-:Y:S02]  /*7bb70*/  ISETP.LT.AND P2, PT, R0, UR18, !P1 ;  /* 0x0000001200007c0c */ /* 0x000fe4000cf41270 */
[----:B------:R-:W-:Y:S01]  /*7bb80*/  ISETP.LT.AND P1, PT, R3, UR70, !P1 ;  /* 0x0000004603007c0c */ /* 0x000fe2000cf21270 */
[----:B------:R-:W1:Y:S01]  /*7bb90*/  LDCU.64 UR70, c[0x0][0x398] ;  /* 0x00007300ff4677ac */ /* 0x000e620008000a00 */
[----:B------:R-:W-:Y:S02]  /*7bba0*/  LOP3.LUT R20, R20, 0xfffffffb, RZ, 0xc0, !PT ;  /* 0xfffffffb14147812 */ /* 0x000fe400078ec0ff */
[----:B0-----:R-:W-:-:S07]  /*7bbb0*/  SHF.R.U32.HI R17, RZ, 0x8, R10 ;  /* 0x00000008ff117819 */ /* 0x001fce000001160a */
[----:B------:R-:W-:Y:S02]  /*7bbc0*/  @P2 LOP3.LUT R20, R20, 0x4, RZ, 0xfc, !PT ;  /* 0x0000000414142812 */ /* 0x000fe400078efcff */
[----:B------:R-:W-:Y:S02]  /*7bbd0*/  PRMT R10, R10, 0x3340, R11 ;  /* 0x000033400a0a7816 */ /* 0x000fe4000000000b */
[----:B------:R-:W-:Y:S01]  /*7bbe0*/  LOP3.LUT R20, R20, 0xfffffffd, RZ, 0xc0, !PT ;  /* 0xfffffffd14147812 */ /* 0x000fe200078ec0ff */
[----:B------:R0:W-:Y:S03]  /*7bbf0*/  STL [R1+0x60], R17 ;  /* 0x0000601101007387 */ /* 0x0001e60000100800 */
[----:B------:R-:W-:Y:S02]  /*7bc00*/  @P1 LOP3.LUT R20, R20, 0x2, RZ, 0xfc, !PT ;  /* 0x0000000214141812 */ /* 0x000fe400078efcff */
[----:B------:R-:W-:Y:S01]  /*7bc10*/  ISETP.GE.AND P1, PT, R8, UR9, PT ;  /* 0x0000000908007c0c */ /* 0x000fe2000bf26270 */
[----:B0-----:R-:W2:Y:S03]  /*7bc20*/  LDL.LU R17, [R1+0x200c] ;  /* 0x00200c0001117983 */ /* 0x001ea60000300800 */
[----:B------:R-:W-:Y:S01]  /*7bc30*/  ISETP.LT.AND P3, PT, R0, UR68, !P1 ;  /* 0x0000004400007c0c */ /* 0x000fe2000cf61270 */
[----:B------:R-:W-:Y:S01]  /*7bc40*/  VIADD R22, R2, 0x2 ;  /* 0x0000000202167836 */ /* 0x000fe20000000000 */
[----:B---3--:R-:W-:Y:S01]  /*7bc50*/  ISETP.LT.AND P2, PT, R3, UR8, !P1 ;  /* 0x0000000803007c0c */ /* 0x008fe2000cf41270 */
[----:B------:R-:W3:Y:S01]  /*7bc60*/  LDL.LU R11, [R1+0x2008] ;  /* 0x00200800010b7983 */ /* 0x000ee20000300800 */
[----:B------:R-:W-:Y:S01]  /*7bc70*/  ISETP.GE.AND P1, PT, R21, UR11, PT ;  /* 0x0000000b15007c0c */ /* 0x000fe2000bf26270 */
[----:B------:R-:W0:Y:S02]  /*7bc80*/  LDCU UR8, c[0x0][0x398] ;  /* 0x00007300ff0877ac */ /* 0x000e240008000800 */
[----:B------:R1:W-:Y:S01]  /*7bc90*/  STL [R1+0x304], R10 ;  /* 0x0003040a01007387 */ /* 0x0003e20000100800 */
[----:B------:R-:W-:Y:S01]  /*7bca0*/  LOP3.LUT R20, R20, 0xfffffffe, RZ, 0xc0, !PT ;  /* 0xfffffffe14147812 */ /* 0x000fe200078ec0ff */
[C---:B------:R-:W-:Y:S01]  /*7bcb0*/  VIADD R16, R2.reuse, 0x1 ;  /* 0x0000000102107836 */ /* 0x040fe20000000000 */
[----:B------:R-:W-:Y:S01]  /*7bcc0*/  ISETP.GE.AND P6, PT, R2, UR43, PT ;  /* 0x0000002b02007c0c */ /* 0x000fe2000bfc6270 */
[----:B------:R-:W-:Y:S01]  /*7bcd0*/  ULEA UR5, UR5, UR4, 0x5 ;  /* 0x0000000405057291 */ /* 0x000fe2000f8e28ff */
[----:B------:R-:W0:Y:S01]  /*7bce0*/  LDCU UR68, c[0x0][0x398] ;  /* 0x00007300ff4477ac */ /* 0x000e220008000800 */
[----:B-1----:R-:W3:Y:S04]  /*7bcf0*/  LDL.LU R10, [R1+0x2004] ;  /* 0x00200400010a7983 */ /* 0x002ee80000300800 */
[----:B------:R-:W3:Y:S04]  /*7bd00*/  LDL.LU R9, [R1+0x2000] ;  /* 0x0020000001097983 */ /* 0x000ee80000300800 */
[----:B------:R-:W3:Y:S04]  /*7bd10*/  LDL.LU R8, [R1+0x1ffc] ;  /* 0x001ffc0001087983 */ /* 0x000ee80000300800 */
[----:B------:R-:W2:Y:S01]  /*7bd20*/  LDL.LU R21, [R1+0x1ff8] ;  /* 0x001ff80001157983 */ /* 0x000ea20000300800 */
[----:B------:R-:W-:-:S02]  /*7bd30*/  @P3 LOP3.LUT R20, R20, 0x1, RZ, 0xfc, !PT ;  /* 0x0000000114143812 */ /* 0x000fc400078efcff */
[----:B------:R-:W-:Y:S01]  /*7bd40*/  ISETP.LT.AND P3, PT, R0, UR66, !P1 ;  /* 0x0000004200007c0c */ /* 0x000fe2000cf61270 */
[----:B------:R-:W1:Y:S01]  /*7bd50*/  LDCU UR66, c[0x0][0x398] ;  /* 0x00007300ff4277ac */ /* 0x000e620008000800 */
[----:B------:R-:W-:Y:S02]  /*7bd60*/  ISETP.GE.AND P5, PT, R16, UR45, PT ;  /* 0x0000002d10007c0c */ /* 0x000fe4000bfa6270 */
[C---:B------:R-:W-:Y:S02]  /*7bd70*/  ISETP.LT.AND P6, PT, R0.reuse, UR70, !P6 ;  /* 0x0000004600007c0c */ /* 0x040fe4000f7c1270 */
[----:B--2---:R-:W-:Y:S01]  /*7bd80*/  LOP3.LUT R21, R21, 0x7fffffff, RZ, 0xc0, !PT ;  /* 0x7fffffff15157812 */ /* 0x004fe200078ec0ff */
[----:B------:R-:W2:Y:S01]  /*7bd90*/  S2R R16, SR_TID.X ;  /* 0x0000000000107919 */ /* 0x000ea20000002100 */
[----:B------:R-:W-:Y:S01]  /*7bda0*/  ISETP.LT.AND P4, PT, R0, UR22, !P5 ;  /* 0x0000001600007c0c */ /* 0x000fe2000ef81270 */
[----:B------:R-:W0:Y:S01]  /*7bdb0*/  LDCU UR45, c[0x0][0x398] ;  /* 0x00007300ff2d77ac */ /* 0x000e220008000800 */
[----:B------:R-:W-:-:S02]  /*7bdc0*/  @P2 LOP3.LUT R21, R21, 0x80000000, RZ, 0xfc, !PT ;  /* 0x8000000015152812 */ /* 0x000fc400078efcff */
[----:B----4-:R-:W-:Y:S01]  /*7bdd0*/  ISETP.LT.AND P2, PT, R3, UR10, !P1 ;  /* 0x0000000a03007c0c */ /* 0x010fe2000cf41270 */
[----:B------:R-:W4:Y:S01]  /*7bde0*/  LDCU UR10, c[0x0][0x398] ;  /* 0x00007300ff0a77ac */ /* 0x000f220008000800 */
[----:B------:R-:W-:Y:S02]  /*7bdf0*/  LOP3.LUT R21, R21, 0xbfffffff, RZ, 0xc0, !PT ;  /* 0xbfffffff15157812 */ /* 0x000fe400078ec0ff */
[----:B------:R-:W-:Y:S01]  /*7be00*/  ISETP.GE.AND P1, PT, R26, UR13, PT ;  /* 0x0000000d1a007c0c */ /* 0x000fe2000bf26270 */
[----:B------:R-:W1:Y:S01]  /*7be10*/  LDCU.64 UR12, c[0x0][0x398] ;  /* 0x00007300ff0c77ac */ /* 0x000e620008000a00 */
[----:B------:R-:W-:Y:S01]  /*7be20*/  @P3 LOP3.LUT R21, R21, 0x40000000, RZ, 0xfc, !PT ;  /* 0x4000000015153812 */ /* 0x000fe200078efcff */
[----:B------:R-:W3:Y:S01]  /*7be30*/  LDL.LU R26, [R1+0x1ff4] ;  /* 0x001ff400011a7983 */ /* 0x000ee20000300800 */
[----:B------:R-:W-:Y:S01]  /*7be40*/  ISETP.LT.AND P3, PT, R0, UR64, !P1 ;  /* 0x0000004000007c0c */ /* 0x000fe2000cf61270 */
[----:B------:R-:W1:Y:S01]  /*7be50*/  LDCU UR70, c[0x0][0x39c] ;  /* 0x00007380ff4677ac */ /* 0x000e620008000800 */
[----:B------:R-:W-:-:S02]  /*7be60*/  LOP3.LUT R21, R21, 0xdfffffff, RZ, 0xc0, !PT ;  /* 0xdfffffff15157812 */ /* 0x000fc400078ec0ff */
[----:B------:R-:W-:Y:S01]  /*7be70*/  ISETP.LT.AND P5, PT, R3, UR20, !P5 ;  /* 0x0000001403007c0c */ /* 0x000fe2000efa1270 */
[----:B------:R-:W1:Y:S01]  /*7be80*/  LDCU UR20, c[0x0][0x398] ;  /* 0x00007300ff1477ac */ /* 0x000e620008000800 */
[----:B------:R-:W-:Y:S02]  /*7be90*/  @P2 LOP3.LUT R21, R21, 0x20000000, RZ, 0xfc, !PT ;  /* 0x2000000015152812 */ /* 0x000fe400078efcff */
[----:B0-----:R-:W-:Y:S01]  /*7bea0*/  ISETP.LT.AND P2, PT, R3, UR8, !P1 ;  /* 0x0000000803007c0c */ /* 0x001fe2000cf41270 */
[----:B------:R-:W0:Y:S01]  /*7beb0*/  LDCU UR8, c[0x0][0x398] ;  /* 0x00007300ff0877ac */ /* 0x000e220008000800 */
[----:B------:R-:W-:Y:S02]  /*7bec0*/  LOP3.LUT R21, R21, 0xefffffff, RZ, 0xc0, !PT ;  /* 0xefffffff15157812 */ /* 0x000fe400078ec0ff */
[----:B------:R-:W-:Y:S01]  /*7bed0*/  ISETP.GE.AND P1, PT, R25, UR15, PT ;  /* 0x0000000f19007c0c */ /* 0x000fe2000bf26270 */
[----:B------:R-:W0:Y:S01]  /*7bee0*/  LDCU.64 UR14, c[0x0][0x398] ;  /* 0x00007300ff0e77ac */ /* 0x000e220008000a00 */
[----:B------:R-:W-:Y:S01]  /*7bef0*/  @P3 LOP3.LUT R21, R21, 0x10000000, RZ, 0xfc, !PT ;  /* 0x1000000015153812 */ /* 0x000fe200078efcff */
[----:B------:R-:W3:Y:S01]  /*7bf00*/  LDL.LU R25, [R1+0x1ff0] ;  /* 0x001ff00001197983 */ /* 0x000ee20000300800 */
[----:B------:R-:W-:Y:S01]  /*7bf10*/  ISETP.LT.AND P3, PT, R0, UR62, !P1 ;  /* 0x0000003e00007c0c */ /* 0x000fe2000cf61270 */
[----:B------:R-:W0:Y:S01]  /*7bf20*/  LDCU UR64, c[0x0][0x39c] ;  /* 0x00007380ff4077ac */ /* 0x000e220008000800 */
[----:B------:R-:W-:-:S02]  /*7bf30*/  LOP3.LUT R21, R21, 0xf7ffffff, RZ, 0xc0, !PT ;  /* 0xf7ffffff15157812 */ /* 0x000fc400078ec0ff */
[----:B--2---:R-:W-:Y:S01]  /*7bf40*/  LOP3.LUT R16, R16, 0x1f, RZ, 0xc0, !PT ;  /* 0x0000001f10107812 */ /* 0x004fe200078ec0ff */
[----:B------:R-:W2:Y:S01]  /*7bf50*/  LDCU UR22, c[0x0][0x398] ;  /* 0x00007300ff1677ac */ /* 0x000ea20008000800 */
[----:B------:R-:W-:Y:S02]  /*7bf60*/  @P2 LOP3.LUT R21, R21, 0x8000000, RZ, 0xfc, !PT ;  /* 0x0800000015152812 */ /* 0x000fe400078efcff */
[----:B----4-:R-:W-:Y:S01]  /*7bf70*/  ISETP.LT.AND P2, PT, R3, UR10, !P1 ;  /* 0x0000000a03007c0c */ /* 0x010fe2000cf41270 */
[----:B------:R-:W4:Y:S01]  /*7bf80*/  LDCU UR10, c[0x0][0x398] ;  /* 0x00007300ff0a77ac */ /* 0x000f220008000800 */
[----:B------:R-:W-:Y:S02]  /*7bf90*/  LOP3.LUT R21, R21, 0xfbffffff, RZ, 0xc0, !PT ;  /* 0xfbffffff15157812 */ /* 0x000fe400078ec0ff */
[----:B------:R-:W-:Y:S01]  /*7bfa0*/  ISETP.GE.AND P1, PT, R24, UR17, PT ;  /* 0x0000001118007c0c */ /* 0x000fe2000bf26270 */
[----:B------:R-:W1:Y:S01]  /*7bfb0*/  LDCU.64 UR16, c[0x0][0x398] ;  /* 0x00007300ff1077ac */ /* 0x000e620008000a00 */
[----:B------:R-:W-:Y:S01]  /*7bfc0*/  @P3 LOP3.LUT R21, R21, 0x4000000, RZ, 0xfc, !PT ;  /* 0x0400000015153812 */ /* 0x000fe200078efcff */
[----:B------:R-:W2:Y:S01]  /*7bfd0*/  LDL.LU R24, [R1+0x1fec] ;  /* 0x001fec0001187983 */ /* 0x000ea20000300800 */
[----:B------:R-:W-:Y:S01]  /*7bfe0*/  ISETP.LT.AND P3, PT, R0, UR60, !P1 ;  /* 0x0000003c00007c0c */ /* 0x000fe2000cf61270 */
[----:B------:R-:W1:Y:S01]  /*7bff0*/  LDCU UR62, c[0x0][0x39c] ;  /* 0x00007380ff3e77ac */ /* 0x000e620008000800 */
[----:B------:R-:W-:-:S02]  /*7c000*/  LOP3.LUT R21, R21, 0xfdffffff, RZ, 0xc0, !PT ;  /* 0xfdffffff15157812 */ /* 0x000fc400078ec0ff */
[----:B------:R-:W-:Y:S01]  /*7c010*/  LEA R16, R16, UR5, 0x4 ;  /* 0x0000000510107c11 */ /* 0x000fe2000f8e20ff */
[----:B------:R-:W1:Y:S01]  /*7c020*/  LDCU UR60, c[0x0][0x398] ;  /* 0x00007300ff3c77ac */ /* 0x000e620008000800 */
[----:B------:R-:W-:Y:S02]  /*7c030*/  @P2 LOP3.LUT R21, R21, 0x2000000, RZ, 0xfc, !PT ;  /* 0x0200000015152812 */ /* 0x000fe400078efcff */
[----:B0-----:R-:W-:Y:S01]  /*7c040*/  ISETP.LT.AND P2, PT, R3, UR8, !P1 ;  /* 0x0000000803007c0c */ /* 0x001fe2000cf41270 */
[----:B------:R-:W0:Y:S01]  /*7c050*/  LDCU UR8, c[0x0][0x398] ;  /* 0x00007300ff0877ac */ /* 0x000e220008000800 */
[----:B------:R-:W-:-:S04]  /*7c060*/  LOP3.LUT R21, R21, 0xfeffffff, RZ, 0xc0, !PT ;  /* 0xfeffffff15157812 */ /* 0x000fc800078ec0ff */
[----:B------:R-:W-:Y:S02]  /*7c070*/  @P3 LOP3.LUT R21, R21, 0x1000000, RZ, 0xfc, !PT ;  /* 0x0100000015153812 */ /* 0x000fe400078efcff */
[----:B------:R-:W-:Y:S01]  /*7c080*/  ISETP.GE.AND P1, PT, R15, UR19, PT ;  /* 0x000000130f007c0c */ /* 0x000fe2000bf26270 */
[----:B---3--:R-:W-:Y:S01]  /*7c090*/  STSM.16.M88.4 [R16], R8 ;  /* 0x0000000810007844 */ /* 0x008fe20000000200 */
[----:B------:R-:W-:Y:S01]  /*7c0a0*/  LOP3.LUT R21, R21, 0xff7fffff, RZ, 0xc0, !PT ;  /* 0xff7fffff15157812 */ /* 0x000fe200078ec0ff */
[----:B------:R-:W3:Y:S02]  /*7c0b0*/  LDCU.64 UR18, c[0x0][0x398] ;  /* 0x00007300ff1277ac */ /* 0x000ee40008000a00 */
[----:B------:R-:W2:Y:S01]  /*7c0c0*/  LDL.LU R15, [R1+0x1fe8] ;  /* 0x001fe800010f7983 */ /* 0x000ea20000300800 */
[----:B------:R-:W-:Y:S02]  /*7c0d0*/  @P2 LOP3.LUT R21, R21, 0x800000, RZ, 0xfc, !PT ;  /* 0x0080000015152812 */ /* 0x000fe400078efcff */
[----:B------:R-:W-:Y:S01]  /*7c0e0*/  ISETP.LT.AND P2, PT, R0, UR58, !P1 ;  /* 0x0000003a00007c0c */ /* 0x000fe2000cf41270 */
[----:B------:R-:W0:Y:S01]  /*7c0f0*/  LDCU UR58, c[0x0][0x39c] ;  /* 0x00007380ff3a77ac */ /* 0x000e220008000800 */
[----:B----4-:R-:W-:-:S02]  /*7c100*/  ISETP.LT.AND P3, PT, R3, UR10, !P1 ;  /* 0x0000000a03007c0c */ /* 0x010fc4000cf61270 */
[----:B------:R-:W-:Y:S01]  /*7c110*/  LOP3.LUT R21, R21, 0xffbfffff, RZ, 0xc0, !PT ;  /* 0xffbfffff15157812 */ /* 0x000fe200078ec0ff */
[----:B------:R-:W4:Y:S01]  /*7c120*/  LDCU.64 UR10, c[0x0][0x398] ;  /* 0x00007300ff0a77ac */ /* 0x000f220008000a00 */
[----:B------:R-:W-:Y:S02]  /*7c130*/  ISETP.GE.AND P1, PT, R14, UR69, PT ;  /* 0x000000450e007c0c */ /* 0x000fe4000bf26270 */
[----:B------:R-:W2:Y:S01]  /*7c140*/  LDL.LU R14, [R1+0x1fe4] ;  /* 0x001fe400010e7983 */ /* 0x000ea20000300800 */
[----:B------:R-:W1:Y:S04]  /*7c150*/  LDCU UR69, c[0x0][0x398] ;  /* 0x00007300ff4577ac */ /* 0x000e680008000800 */
[----:B------:R-:W-:Y:S02]  /*7c160*/  @P2 LOP3.LUT R21, R21, 0x400000, RZ, 0xfc, !PT ;  /* 0x0040000015152812 */ /* 0x000fe400078efcff */
[----:B------:R-:W-:Y:S01]  /*7c170*/  ISETP.LT.AND P2, PT, R0, UR56, !P1 ;  /* 0x0000003800007c0c */ /* 0x000fe2000cf41270 */
[----:B------:R-:W1:Y:S01]  /*7c180*/  LDCU UR56, c[0x0][0x398] ;  /* 0x00007300ff3877ac */ /* 0x000e620008000800 */
[----:B------:R-:W-:-:S04]  /*7c190*/  LOP3.LUT R21, R21, 0xffdfffff, RZ, 0xc0, !PT ;  /* 0xffdfffff15157812 */ /* 0x000fc800078ec0ff */
[----:B------:R-:W-:Y:S02]  /*7c1a0*/  @P3 LOP3.LUT R21, R21, 0x200000, RZ, 0xfc, !PT ;  /* 0x0020000015153812 */ /* 0x000fe400078efcff */
[----:B0-----:R-:W-:Y:S01]  /*7c1b0*/  ISETP.LT.AND P3, PT, R3, UR8, !P1 ;  /* 0x0000000803007c0c */ /* 0x001fe2000cf61270 */
[----:B------:R-:W0:Y:S01]  /*7c1c0*/  LDCU.64 UR8, c[0x0][0x398] ;  /* 0x00007300ff0877ac */ /* 0x000e220008000a00 */
[----:B------:R-:W-:Y:S02]  /*7c1d0*/  LOP3.LUT R21, R21, 0xffefffff, RZ, 0xc0, !PT ;  /* 0xffefffff15157812 */ /* 0x000fe400078ec0ff */
[----:B------:R-:W-:Y:S01]  /*7c1e0*/  ISETP.GE.AND P1, PT, R13, UR67, PT ;  /* 0x000000430d007c0c */ /* 0x000fe2000bf26270 */
[----:B------:R-:W0:Y:S01]  /*7c1f0*/  LDCU UR67, c[0x0][0x39c] ;  /* 0x00007380ff4377ac */ /* 0x000e220008000800 */
[----:B------:R-:W-:Y:S01]  /*7c200*/  @P2 LOP3.LUT R21, R21, 0x100000, RZ, 0xfc, !PT ;  /* 0x0010000015152812 */ /* 0x000fe200078efcff */
[----:B------:R-:W2:Y:S01]  /*7c210*/  LDL.LU R13, [R1+0x1fe0] ;  /* 0x001fe000010d7983 */ /* 0x000ea20000300800 */
[----:B------:R-:W-:Y:S01]  /*7c220*/  ISETP.LT.AND P2, PT, R0, UR54, !P1 ;  /* 0x0000003600007c0c */ /* 0x000fe2000cf41270 */
[----:B------:R-:W0:Y:S01]  /*7c230*/  LDCU UR54, c[0x0][0x398] ;  /* 0x00007300ff3677ac */ /* 0x000e220008000800 */
[----:B------:R-:W-:-:S04]  /*7c240*/  LOP3.LUT R21, R21, 0xfff7ffff, RZ, 0xc0, !PT ;  /* 0xfff7ffff15157812 */ /* 0x000fc800078ec0ff */
[----:B------:R-:W-:Y:S02]  /*7c250*/  @P3 LOP3.LUT R21, R21, 0x80000, RZ, 0xfc, !PT ;  /* 0x0008000015153812 */ /* 0x000fe400078efcff */
[----:B------:R-:W-:Y:S01]  /*7c260*/  ISETP.LT.AND P3, PT, R3, UR77, !P1 ;  /* 0x0000004d03007c0c */ /* 0x000fe2000cf61270 */
[----:B------:R-:W0:Y:S01]  /*7c270*/  LDCU UR77, c[0x0][0x398] ;  /* 0x00007300ff4d77ac */ /* 0x000e220008000800 */
        /* <DEDUP_REMOVED lines=42> */
[----:B------:R-:W-:Y:S02]  /*7c520*/  ISETP.LT.AND P3, PT, R3, UR7, !P1 ;  /* 0x0000000703007c0c */ /* 0x000fe4000cf61270 */
        /* <DEDUP_REMOVED lines=10> */
[----:B------:R-:W0:Y:S01]  /*7c5d0*/  LDCU.64 UR6, c[0x0][0x398] ;  /* 0x00007300ff0677ac */ /* 0x000e220008000a00 */
[----:B------:R-:W-:Y:S02]  /*7c5e0*/  LOP3.LUT R21, R21, 0xfffffeff, RZ, 0xc0, !PT ;  /* 0xfffffeff15157812 */ /* 0x000fe400078ec0ff */
[----:B------:R-:W-:Y:S01]  /*7c5f0*/  ISETP.GE.AND P1, PT, R28, UR55, PT ;  /* 0x000000371c007c0c */ /* 0x000fe2000bf26270 */
[----:B------:R-:W0:Y:S01]  /*7c600*/  LDCU UR55, c[0x0][0x398] ;  /* 0x00007300ff3777ac */ /* 0x000e220008000800 */
[----:B------:R-:W-:Y:S01]  /*7c610*/  @P2 LOP3.LUT R21, R21, 0x100, RZ, 0xfc, !PT ;  /* 0x0000010015152812 */ /* 0x000fe200078efcff */
[----:B------:R-:W2:Y:S01]  /*7c620*/  LDL.LU R28, [R1+0x1fc8] ;  /* 0x001fc800011c7983 */ /* 0x000ea20000300800 */
[----:B------:R-:W-:Y:S01]  /*7c630*/  ISETP.LT.AND P2, PT, R0, UR42, !P1 ;  /* 0x0000002a00007c0c */ /* 0x000fe2000cf41270 */
[----:B------:R-:W0:Y:S01]  /*7c640*/  LDCU.64 UR42, c[0x0][0x398] ;  /* 0x00007300ff2a77ac */ /* 0x000e220008000a00 */
        /* <DEDUP_REMOVED lines=18> */
[----:B------:R-:W-:Y:S02]  /*7c770*/  @P2 LOP3.LUT R21, R21, 0x10, RZ, 0xfc, !PT ;  /* 0x0000001015152812 */ /* 0x000fe400078efcff */
        /* <DEDUP_REMOVED lines=10> */
[----:B------:R-:W-:-:S02]  /*7c820*/  ISETP.LT.AND P2, PT, R0, UR30, !P1 ;  /* 0x0000001e00007c0c */ /* 0x000fc4000cf41270 */
[----:B------:R-:W-:-:S04]  /*7c830*/  LOP3.LUT R21, R21, 0xfffffffd, RZ, 0xc0, !PT ;  /* 0xfffffffd15157812 */ /* 0x000fc800078ec0ff */
[----:B------:R-:W-:Y:S02]  /*7c840*/  @P3 LOP3.LUT R21, R21, 0x2, RZ, 0xfc, !PT ;  /* 0x0000000215153812 */ /* 0x000fe400078efcff */
[----:B------:R-:W-:Y:S01]  /*7c850*/  ISETP.GE.AND P3, PT, R22, UR47, PT ;  /* 0x0000002f16007c0c */ /* 0x000fe2000bf66270 */
[----:B------:R-:W0:Y:S01]  /*7c860*/  LDCU UR47, c[0x0][0x398] ;  /* 0x00007300ff2f77ac */ /* 0x000e220008000800 */
[----:B------:R-:W-:Y:S02]  /*7c870*/  LOP3.LUT R21, R21, 0xfffffffe, RZ, 0xc0, !PT ;  /* 0xfffffffe15157812 */ /* 0x000fe400078ec0ff */
[----:B------:R-:W-:Y:S02]  /*7c880*/  ISETP.LT.AND P1, PT, R3, UR28, !P1 ;  /* 0x0000001c03007c0c */ /* 0x000fe4000cf21270 */
[----:B------:R-:W-:Y:S02]  /*7c890*/  @P2 LOP3.LUT R21, R21, 0x1, RZ, 0xfc, !PT ;  /* 0x0000000115152812 */ /* 0x000fe400078efcff */
[----:B------:R-:W-:-:S02]  /*7c8a0*/  ISETP.LT.AND P2, PT, R0, UR26, !P3 ;  /* 0x0000001a00007c0c */ /* 0x000fc4000df41270 */
[----:B------:R-:W-:Y:S01]  /*7c8b0*/  ISETP.LT.AND P3, PT, R3, UR24, !P3 ;  /* 0x0000001803007c0c */ /* 0x000fe2000df61270 */
[----:B------:R-:W0:Y:S01]  /*7c8c0*/  LDCU UR24, c[0x0][0x39c] ;  /* 0x00007380ff1877ac */ /* 0x000e220008000800 */
[----:B------:R-:W3:Y:S04]  /*7c8d0*/  LDL.LU R3, [R1+0x1fc0] ;  /* 0x001fc00001037983 */ /* 0x000ee80000300800 */
[----:B------:R-:W3:Y:S04]  /*7c8e0*/  LDL.LU R2, [R1+0x1fbc] ;  /* 0x001fbc0001027983 */ /* 0x000ee80000300800 */
[----:B------:R-:W3:Y:S04]  /*7c8f0*/  LDL.LU R0, [R1+0x1fb8] ;  /* 0x001fb80001007983 */ /* 0x000ee80000300800 */
[----:B------:R-:W3:Y:S04]  /*7c900*/  LDL.LU R22, [R1+0xac] ;  /* 0x0000ac0001167983 */ /* 0x000ee80000300800 */
[----:B------:R-:W4:Y:S04]  /*7c910*/  LDL.LU R23, [R1+0x60] ;  /* 0x0000600001177983 */ /* 0x000f280000300800 */
[----:B------:R0:W-:Y:S04]  /*7c920*/  STL [R1+0x22ec], R26 ;  /* 0x0022ec1a01007387 */ /* 0x0001e80000100800 */
[----:B0-----:R-:W4:Y:S04]  /*7c930*/  LDL.LU R26, [R1+0x98] ;  /* 0x00009800011a7983 */ /* 0x001f280000300800 */
[----:B------:R-:W4:Y:S04]  /*7c940*/  LDL.LU R27, [R1+0x108] ;  /* 0x00010800011b7983 */ /* 0x000f280000300800 */
[----:B--2---:R3:W-:Y:S02]  /*7c950*/  STL [R1+0x2260], R4 ;  /* 0x0022600401007387 */ /* 0x0047e40000100800 */
[----:B---3--:R-:W-:-:S02]  /*7c960*/  IMAD.MOV.U32 R4, RZ, RZ, R22 ;  /* 0x000000ffff047224 */ /* 0x008fc400078e0016 */
[----:B------:R-:W2:Y:S04]  /*7c970*/  LDL.LU R22, [R1+0x58] ;  /* 0x0000580001167983 */ /* 0x000ea80000300800 */
[----:B------:R0:W-:Y:S04]  /*7c980*/  STL [R1+0x20dc], R2 ;  /* 0x0020dc0201007387 */ /* 0x0001e80000100800 */
[----:B0-----:R-:W3:Y:S04]  /*7c990*/  LDL.LU R2, [R1+0x6c] ;  /* 0x00006c0001027983 */ /* 0x001ee80000300800 */
        /* <DEDUP_REMOVED lines=26> */
[----:B------:R0:W-:Y:S01]  /*7cb40*/  STL [R1+0x2060], R5 ;  /* 0x0020600501007387 */ /* 0x0001e20000100800 */
[----:B----4-:R-:W-:-:S03]  /*7cb50*/  PRMT R27, R27, 0x5410, R26 ;  /* 0x000054101b1b7816 */ /* 0x010fc6000000001a */
[----:B0-----:R-:W4:Y:S04]  /*7cb60*/  LDL.LU R5, [R1+0x158] ;  /* 0x0001580001057983 */ /* 0x001f280000300800 */
[----:B------:R0:W-:Y:S04]  /*7cb70*/  STL [R1+0x205c], R28 ;  /* 0x00205c1c01007387 */ /* 0x0001e80000100800 */
[----:B0-----:R-:W4:Y:S04]  /*7cb80*/  LDL.LU R28, [R1+0xc4] ;  /* 0x0000c400011c7983 */ /* 0x001f280000300800 */
[----:B------:R0:W-:Y:S04]  /*7cb90*/  STL [R1+0x2058], R29 ;  /* 0x0020581d01007387 */ /* 0x0001e80000100800 */
[----:B0-----:R-:W4:Y:S04]  /*7cba0*/  LDL.LU R29, [R1+0x15c] ;  /* 0x00015c00011d7983 */ /* 0x001f280000300800 */
[----:B------:R-:W4:Y:S01]  /*7cbb0*/  LDL.LU R26, [R1+0x22ec] ;  /* 0x0022ec00011a7983 */ /* 0x000f220000300800 */
[----:B------:R-:W-:-:S02]  /*7cbc0*/  LOP3.LUT R23, R23, 0xffff, RZ, 0xc0, !PT ;  /* 0x0000ffff17177812 */ /* 0x000fc400078ec0ff */
[----:B---3--:R-:W-:Y:S02]  /*7cbd0*/  LOP3.LUT R2, R2, 0xffff, RZ, 0xc0, !PT ;  /* 0x0000ffff02027812 */ /* 0x008fe400078ec0ff */
[----:B--2---:R-:W-:-:S04]  /*7cbe0*/  SHF.R.U32.HI R22, RZ, 0x8, R22 ;  /* 0x00000008ff167819 */ /* 0x004fc80000011616 */
[----:B------:R-:W-:-:S04]  /*7cbf0*/  LOP3.LUT R22, R22, 0xffff, RZ, 0xc0, !PT ;  /* 0x0000ffff16167812 */ /* 0x000fc800078ec0ff */
[----:B------:R-:W-:Y:S02]  /*7cc00*/  PRMT R22, R23, 0x3340, R22 ;  /* 0x0000334017167816 */ /* 0x000fe40000000016 */
[----:B------:R-:W-:Y:S02]  /*7cc10*/  PRMT R10, R20, 0x5410, R19 ;  /* 0x00005410140a7816 */ /* 0x000fe40000000013 */
[----:B------:R-:W-:Y:S02]  /*7cc20*/  PRMT R8, R3, 0x5410, R15 ;  /* 0x0000541003087816 */ /* 0x000fe4000000000f */
[----:B------:R-:W-:-:S04]  /*7cc30*/  LOP3.LUT R6, R6, 0xffff, RZ, 0xc0, !PT ;  /* 0x0000ffff06067812 */ /* 0x000fc800078ec0ff */
[----:B------:R-:W-:Y:S02]  /*7cc40*/  PRMT R2, R2, 0x3340, R6 ;  /* 0x0000334002027816 */ /* 0x000fe40000000006 */
[----:B------:R-:W0:Y:S03]  /*7cc50*/  S2R R6, SR_TID.X ;  /* 0x0000000000067919 */ /* 0x000e260000002100 */
[----:B------:R2:W-:Y:S04]  /*7cc60*/  STL [R1+0x20e0], R2 ;  /* 0x0020e00201007387 */ /* 0x0005e80000100800 */
[----:B--2---:R-:W2:Y:S04]  /*7cc70*/  LDL.LU R2, [R1+0xc8] ;  /* 0x0000c80001027983 */ /* 0x004ea80000300800 */
[----:B------:R-:W-:Y:S01]  /*7cc80*/  STL [R1+0x20e4], R22 ;  /* 0x0020e41601007387 */ /* 0x000fe20000100800 */
[----:B0-----:R-:W-:-:S04]  /*7cc90*/  LOP3.LUT R9, R6, 0x3f, RZ, 0xc0, !PT ;  /* 0x0000003f06097812 */ /* 0x001fc800078ec0ff */
[----:B------:R-:W-:Y:S01]  /*7cca0*/  LEA R3, R9, UR4, 0x4 ;  /* 0x0000000409037c11 */ /* 0x000fe2000f8e20ff */
[----:B------:R-:W0:Y:S04]  /*7ccb0*/  LDCU.64 UR4, c[0x0][0x398] ;  /* 0x00007300ff0477ac */ /* 0x000e280008000a00 */
[----:B------:R-:W-:Y:S04]  /*7ccc0*/  STL [R1+0xaa0], R3 ;  /* 0x000aa00301007387 */ /* 0x000fe80000100800 */
[----:B------:R-:W3:Y:S04]  /*7ccd0*/  LDL.LU R19, [R1+0x8c] ;  /* 0x00008c0001137983 */ /* 0x000ee80000300800 */
[----:B----4-:R4:W-:Y:S02]  /*7cce0*/  STSM.16.M88.4 [R16+0x200], R24 ;  /* 0x0002001810007844 */ /* 0x0109e40000000200 */
[----:B----4-:R-:W-:-:S02]  /*7ccf0*/  PRMT R26, R12, 0x5410, R7 ;  /* 0x000054100c1a7816 */ /* 0x010fc40000000007 */
[----:B------:R-:W-:Y:S01]  /*7cd00*/  PRMT R27, R14, 0x5410, R13 ;  /* 0x000054100e1b7816 */ /* 0x000fe2000000000d */
[----:B------:R-:W-:Y:S06]  /*7cd10*/  BAR.SYNC.DEFER_BLOCKING 0x0 ;  /* 0x0000000000007b1d */ /* 0x000fec0000010000 */
[----:B------:R-:W4:Y:S01]  /*7cd20*/  LDS.128 R12, [R3] ;  /* 0x00000000030c7984 */ /* 0x000f220000000c00 */
[----:B------:R-:W-:Y:S02]  /*7cd30*/  PRMT R11, R21, 0x5410, R0 ;  /* 0x00005410150b7816 */ /* 0x000fe40000000000 */
[----:B------:R-:W-:Y:S01]  /*7cd40*/  PRMT R25, R5, 0x5410, R28 ;  /* 0x0000541005197816 */ /* 0x000fe2000000001c */
[----:B---3--:R-:W-:Y:S04]  /*7cd50*/  STL [R1+0x22e8], R19 ;  /* 0x0022e81301007387 */ /* 0x008fe80000100800 */
[----:B----4-:R-:W-:Y:S04]  /*7cd60*/  STL.64 [R1], R12 ;  /* 0x0000000c01007387 */ /* 0x010fe80000100a00 */
[----:B------:R-:W-:Y:S04]  /*7cd70*/  STL.64 [R1+0x8], R14 ;  /* 0x0000080e01007387 */ /* 0x000fe80000100a00 */
[----:B------:R-:W3:Y:S04]  /*7cd80*/  LDS.128 R12, [R3+0x400] ;  /* 0x00040000030c7984 */ /* 0x000ee80000000c00 */
[----:B------:R-:W4:Y:S01]  /*7cd90*/  LDL.LU R0, [R1+0xd4] ;  /* 0x0000d40001007983 */ /* 0x000f220000300800 */
[----:B--2---:R-:W-:-:S03]  /*7cda0*/  PRMT R24, R29, 0x5410, R2 ;  /* 0x000054101d187816 */ /* 0x004fc60000000002 */
[----:B---3--:R2:W-:Y:S04]  /*7cdb0*/  STL.64 [R1+0x10], R12 ;  /* 0x0000100c01007387 */ /* 0x0085e80000100a00 */
        /* <DEDUP_REMOVED lines=9> */
[----:B------:R-:W-:-:S03]  /*7ce50*/  IMAD.MOV.U32 R20, RZ, RZ, R15 ;  /* 0x000000ffff147224 */ /* 0x000fc600078e000f */
[----:B------:R-:W4:Y:S04]  /*7ce60*/  LDL.LU R7, [R1+0x12c] ;  /* 0x00012c0001077983 */ /* 0x000f280000300800 */
[----:B--2---:R-:W2:Y:S04]  /*7ce70*/  LDL.LU R12, [R1+0x1dc] ;  /* 0x0001dc00010c7983 */ /* 0x004ea80000300800 */
[----:B------:R-:W2:Y:S04]  /*7ce80*/  LDL.LU R13, [R1+0x128] ;  /* 0x00012800010d7983 */ /* 0x000ea80000300800 */
[----:B---3--:R-:W3:Y:S04]  /*7ce90*/  LDL.LU R14, [R1+0x1e8] ;  /* 0x0001e800010e7983 */ /* 0x008ee80000300800 */
[----:B------:R-:W3:Y:S01]  /*7cea0*/  LDL.LU R15, [R1+0x124] ;  /* 0x00012400010f7983 */ /* 0x000ee20000300800 */
[----:B------:R-:W-:Y:S01]  /*7ceb0*/  PRMT R9, R18, 0x5410, R17 ;  /* 0x0000541012097816 */ /* 0x000fe20000000011 */
[----:B------:R-:W-:Y:S06]  /*7cec0*/  BAR.SYNC.DEFER_BLOCKING 0x0 ;  /* 0x0000000000007b1d */ /* 0x000fec0000010000 */
[----:B------:R-:W-:Y:S04]  /*7ced0*/  STSM.16.M88.4 [R16], R8 ;  /* 0x0000000810007844 */ /* 0x000fe80000000200 */
[----:B------:R-:W-:Y:S01]  /*7cee0*/  STSM.16.M88.4 [R16+0x200], R24 ;  /* 0x0002001810007844 */ /* 0x000fe20000000200 */
[----:B------:R-:W-:Y:S06]  /*7cef0*/  BAR.SYNC.DEFER_BLOCKING 0x0 ;  /* 0x0000000000007b1d */ /* 0x000fec0000010000 */
[----:B---3--:R3:W-:Y:S04]  /*7cf00*/  STL.64 [R1+0x22e0], R14 ;  /* 0x0022e00e01007387 */ /* 0x0087e80000100a00 */
[----:B---3--:R-:W3:Y:S04]  /*7cf10*/  LDL.LU R14, [R1+0xd8] ;  /* 0x0000d800010e7983 */ /* 0x008ee80000300800 */
[----:B------:R-:W3:Y:S04]  /*7cf20*/  LDL.LU R15, [R1+0x17c] ;  /* 0x00017c00010f7983 */ /* 0x000ee80000300800 */
[----:B--2---:R2:W-:Y:S04]  /*7cf30*/  STL.64 [R1+0x22d8], R12 ;  /* 0x0022d80c01007387 */ /* 0x0045e80000100a00 */
[----:B--2---:R-:W2:Y:S04]  /*7cf40*/  LDL.LU R12, [R1+0xe4] ;  /* 0x0000e400010c7983 */ /* 0x004ea80000300800 */
[----:B------:R-:W2:Y:S04]  /*7cf50*/  LDL.LU R13, [R1+0x198] ;  /* 0x00019800010d7983 */ /* 0x000ea80000300800 */
[----:B------:R-:W2:Y:S04]  /*7cf60*/  LDL.LU R17, [R1+0x1d8] ;  /* 0x0001d80001117983 */ /* 0x000ea80000300800 */
[----:B------:R-:W2:Y:S04]  /*7cf70*/  LDL.LU R18, [R1+0x90] ;  /* 0x0000900001127983 */ /* 0x000ea80000300800 */
[----:B------:R-:W2:Y:S04]  /*7cf80*/  LDL.LU R21, [R1+0xdc] ;  /* 0x0000dc0001157983 */ /* 0x000ea80000300800 */
[----:B------:R0:W-:Y:S04]  /*7cf90*/  STL [R1+0x20a4], R20 ;  /* 0x0020a41401007387 */ /* 0x0001e80000100800 */
[----:B0-----:R-:W2:Y:S04]  /*7cfa0*/  LDL.LU R20, [R1+0x190] ;  /* 0x0001900001147983 */ /* 0x001ea80000300800 */
[----:B------:R-:W2:Y:S04]  /*7cfb0*/  LDL.LU R8, [R1+0x1ac] ;  /* 0x0001ac0001087983 */ /* 0x000ea80000300800 */
[----:B------:R-:W2:Y:S04]  /*7cfc0*/  LDL.LU R9, [R1+0xec] ;  /* 0x0000ec0001097983 */ /* 0x000ea80000300800 */
[----:B------:R-:W2:Y:S04]  /*7cfd0*/  LDL.LU R10, [R1+0x194] ;  /* 0x00019400010a7983 */ /* 0x000ea80000300800 */
[----:B------:R-:W2:Y:S04]  /*7cfe0*/  LDL.LU R11, [R1+0xe8] ;  /* 0x0000e800010b7983 */ /* 0x000ea80000300800 */
[----:B------:R-:W4:Y:S04]  /*7cff0*/  LDL.LU R24, [R1+0x1b8] ;  /* 0x0001b80001187983 */ /* 0x000f280000300800 */
[----:B------:R-:W2:Y:S04]  /*7d000*/  LDL.LU R25, [R1+0x100] ;  /* 0x0001000001197983 */ /* 0x000ea80000300800 */
[----:B------:R-:W2:Y:S04]  /*7d010*/  LDL.LU R26, [R1+0x1b0] ;  /* 0x0001b000011a7983 */ /* 0x000ea80000300800 */
[----:B------:R-:W3:Y:S01]  /*7d020*/  LDL.LU R27, [R1+0xfc] ;  /* 0x0000fc00011b7983 */ /* 0x000ee20000300800 */
[----:B----4-:R-:W-:-:S03]  /*7d030*/  PRMT R24, R24, 0x5410, R19 ;  /* 0x0000541018187816 */ /* 0x010fc60000000013 */
[----:B------:R-:W4:Y:S01]  /*7d040*/  LDL.LU R19, [R1+0x22e8] ;  /* 0x0022e80001137983 */ /* 0x000f220000300800 */
[----:B--2---:R-:W-:Y:S02]  /*7d050*/  PRMT R25, R26, 0x5410, R25 ;  /* 0x000054101a197816 */ /* 0x004fe40000000019 */
[----:B---3--:R-:W-:Y:S02]  /*7d060*/  PRMT R26, R8, 0x5410, R27 ;  /* 0x00005410081a7816 */ /* 0x008fe4000000001b */
[----:B------:R-:W-:Y:S02]  /*7d070*/  PRMT R8, R10, 0x5410, R9 ;  /* 0x000054100a087816 */ /* 0x000fe40000000009 */
[----:B------:R-:W-:Y:S02]  /*7d080*/  PRMT R9, R20, 0x5410, R11 ;  /* 0x0000541014097816 */ /* 0x000fe4000000000b */
[----:B------:R-:W-:Y:S02]  /*7d090*/  PRMT R10, R13, 0x5410, R12 ;  /* 0x000054100d0a7816 */ /* 0x000fe4000000000c */
[----:B------:R-:W-:-:S02]  /*7d0a0*/  PRMT R11, R15, 0x5410, R14 ;  /* 0x000054100f0b7816 */ /* 0x000fc4000000000e */
[----:B------:R-:W0:Y:S04]  /*7d0b0*/  LDS.128 R12, [R3] ;  /* 0x00000000030c7984 */ /* 0x000e280000000c00 */
[----:B0-----:R-:W-:Y:S01]  /*7d0c0*/  STL [R1+0x34], R13 ;  /* 0x0000340d01007387 */ /* 0x001fe20000100800 */
[----:B------:R-:W-:-:S03]  /*7d0d0*/  IMAD.MOV.U32 R20, RZ, RZ, R12 ;  /* 0x000000ffff147224 */ /* 0x000fc600078e000c */
[----:B------:R-:W-:Y:S04]  /*7d0e0*/  STL.64 [R1+0x38], R14 ;  /* 0x0000380e01007387 */ /* 0x000fe80000100a00 */
[----:B------:R-:W0:Y:S04]  /*7d0f0*/  LDS.128 R12, [R3+0x400] ;  /* 0x00040000030c7984 */ /* 0x000e280000000c00 */
[----:B------:R2:W-:Y:S01]  /*7d100*/  STL [R1+0x20e8], R20 ;  /* 0x0020e81401007387 */ /* 0x0005e20000100800 */
[----:B------:R-:W-:Y:S06]  /*7d110*/  BAR.SYNC.DEFER_BLOCKING 0x0 ;  /* 0x0000000000007b1d */ /* 0x000fec0000010000 */
[----:B--2---:R-:W2:Y:S04]  /*7d120*/  LDL.LU R20, [R1+0x148] ;  /* 0x0001480001147983 */ /* 0x004ea80000300800 */
[----:B0-----:R0:W-:Y:S01]  /*7d130*/  STL.64 [R1+0x50], R12 ;  /* 0x0000500c01007387 */ /* 0x0011e20000100a00 */
[----:B----4-:R-:W-:Y:S01]  /*7d140*/  PRMT R27, R0, 0x5410, R19 ;  /* 0x00005410001b7816 */ /* 0x010fe20000000013 */
[----:B------:R-:W-:-:S02]  /*7d150*/  IMAD.MOV.U32 R0, RZ, RZ, R15 ;  /* 0x000000ffff007224 */ /* 0x000fc400078e000f */
[----:B------:R-:W-:Y:S02]  /*7d160*/  IMAD.MOV.U32 R19, RZ, RZ, R14 ;  /* 0x000000ffff137224 */ /* 0x000fe400078e000e */
[----:B------:R-:W3:Y:S04]  /*7d170*/  LDL.LU.64 R14, [R1+0x22e0] ;  /* 0x0022e000010e7983 */ /* 0x000ee80000300a00 */
[----:B0-----:R-:W4:Y:S04]  /*7d180*/  LDL.LU.64 R12, [R1+0x22d8] ;  /* 0x0022d800010c7983 */ /* 0x001f280000300a00 */
[----:B------:R0:W-:Y:S04]  /*7d190*/  STSM.16.M88.4 [R16], R8 ;  /* 0x0000000810007844 */ /* 0x0001e80000000200 */
[----:B------:R1:W-:Y:S01]  /*7d1a0*/  STSM.16.M88.4 [R16+0x200], R24 ;  /* 0x0002001810007844 */ /* 0x0003e20000000200 */
[----:B0-----:R-:W-:-:S02]  /*7d1b0*/  PRMT R11, R21, 0x5410, R18 ;  /* 0x00005410150b7816 */ /* 0x001fc40000000012 */
[----:B-1----:R-:W-:Y:S01]  /*7d1c0*/  PRMT R25, R2, 0x5410, R23 ;  /* 0x0000541002197816 */ /* 0x002fe20000000017 */
[----:B------:R-:W-:Y:S04]  /*7d1d0*/  STL [R1+0x2100], R0 ;  /* 0x0021000001007387 */ /* 0x000fe80000100800 */
[----:B------:R-:W-:Y:S01]  /*7d1e0*/  STL [R1+0x209c], R19 ;  /* 0x00209c1301007387 */ /* 0x000fe20000100800 */
[----:B--2---:R-:W-:Y:S01]  /*7d1f0*/  PRMT R24, R22, 0x5410, R20 ;  /* 0x0000541016187816 */ /* 0x004fe20000000014 */
[----:B------:R-:W-:Y:S06]  /*7d200*/  BAR.SYNC.DEFER_BLOCKING 0x0 ;  /* 0x0000000000007b1d */ /* 0x000fec0000010000 */
[----:B------:R-:W0:Y:S04]  /*7d210*/  LDS.128 R20, [R3] ;  /* 0x0000000003147984 */ /* 0x000e280000000c00 */
[----:B0-----:R-:W-:Y:S04]  /*7d220*/  STL.64 [R1+0x60], R20 ;  /* 0x0000601401007387 */ /* 0x001fe80000100a00 */
[----:B------:R-:W-:Y:S01]  /*7d230*/  STL.64 [R1+0x68], R22 ;  /* 0x0000681601007387 */ /* 0x000fe20000100a00 */
[----:B---3--:R-:W-:-:S02]  /*7d240*/  PRMT R10, R17, 0x5410, R15 ;  /* 0x00005410110a7816 */ /* 0x008fc4000000000f */
[----:B----4-:R-:W-:Y:S02]  /*7d250*/  PRMT R8, R12, 0x5410, R7 ;  /* 0x000054100c087816 */ /* 0x010fe40000000007 */
[----:B------:R-:W-:Y:S02]  /*7d260*/  PRMT R9, R14, 0x5410, R13 ;  /* 0x000054100e097816 */ /* 0x000fe4000000000d */
[----:B------:R-:W0:Y:S01]  /*7d270*/  LDS.128 R12, [R3+0x400] ;  /* 0x00040000030c7984 */ /* 0x000e220000000c00 */
[----:B------:R-:W-:Y:S02]  /*7d280*/  PRMT R26, R28, 0x5410, R29 ;  /* 0x000054101c1a7816 */ /* 0x000fe4000000001d */
[----:B------:R-:W-:Y:S01]  /*7d290*/  PRMT R27, R6, 0x5410, R5 ;  /* 0x00005410061b7816 */ /* 0x000fe20000000005 */
[----:B------:R-:W-:Y:S06]  /*7d2a0*/  BAR.SYNC.DEFER_BLOCKING 0x0 ;  /* 0x0000000000007b1d */ /* 0x000fec0000010000 */
[----:B0-----:R-:W-:Y:S04]  /*7d2b0*/  STL [R1+0x74], R13 ;  /* 0x0000740d01007387 */ /* 0x001fe80000100800 */
[----:B------:R-:W-:Y:S04]  /*7d2c0*/  STL [R1+0x78], R14 ;  /* 0x0000780e01007387 */ /* 0x000fe80000100800 */
[----:B------:R0:W-:Y:S04]  /*7d2d0*/  STL [R1+0x22d0], R3 ;  /* 0x0022d00301007387 */ /* 0x0001e80000100800 */
[----:B0-----:R-:W2:Y:S04]  /*7d2e0*/  LDL.LU R3, [R1+0x168] ;  /* 0x0001680001037983 */ /* 0x001ea80000300800 */
[----:B--2---:R0:W-:Y:S04]  /*7d2f0*/  STL [R1+0x22d4], R3 ;  /* 0x0022d40301007387 */ /* 0x0041e80000100800 */
[----:B0-----:R-:W2:Y:S04]  /*7d300*/  LDL.LU R3, [R1+0x164] ;  /* 0x0001640001037983 */ /* 0x001ea80000300800 */
[----:B------:R-:W3:Y:S04]  /*7d310*/  LDL.LU R17, [R1+0xe0] ;  /* 0x0000e00001117983 */ /* 0x000ee80000300800 */
        /* <DEDUP_REMOVED lines=10> */
[----:B------:R-:W-:-:S02]  /*7d3c0*/  IMAD.MOV.U32 R19, RZ, RZ, R12 ;  /* 0x000000ffff137224 */ /* 0x000fc400078e000c */
[----:B------:R-:W-:Y:S01]  /*7d3d0*/  IMAD.MOV.U32 R18, RZ, RZ, R15 ;  /* 0x000000ffff127224 */ /* 0x000fe200078e000f */
[----:B------:R-:W-:Y:S04]  /*7d3e0*/  STSM.16.M88.4 [R16], R8 ;  /* 0x0000000810007844 */ /* 0x000fe80000000200 */
[----:B------:R-:W-:Y:S01]  /*7d3f0*/  STSM.16.M88.4 [R16+0x200], R24 ;  /* 0x0002001810007844 */ /* 0x000fe20000000200 */
[----:B------:R-:W-:Y:S06]  /*7d400*/  BAR.SYNC.DEFER_BLOCKING 0x0 ;  /* 0x0000000000007b1d */ /* 0x000fec0000010000 */
[----:B--2---:R0:W-:Y:S04]  /*7d410*/  STL.64 [R1+0x22c8], R6 ;  /* 0x0022c80601007387 */ /* 0x0041e80000100a00 */
[----:B0-----:R-:W2:Y:S04]  /*7d420*/  LDL.LU R6, [R1+0x238] ;  /* 0x0002380001067983 */ /* 0x001ea80000300800 */
[----:B------:R-:W3:Y:S04]  /*7d430*/  LDL.LU R7, [R1+0x94] ;  /* 0x0000940001077983 */ /* 0x000ee80000300800 */
        /* <DEDUP_REMOVED lines=8> */
[----:B------:R0:W-:Y:S04]  /*7d4c0*/  STL [R1+0x20a8], R19 ;  /* 0x0020a81301007387 */ /* 0x0001e80000100800 */
[----:B0-----:R-:W4:Y:S04]  /*7d4d0*/  LDL.LU R19, [R1+0x18c] ;  /* 0x00018c0001137983 */ /* 0x001f280000300800 */
[----:B------:R0:W-:Y:S04]  /*7d4e0*/  STL [R1+0x2090], R18 ;  /* 0x0020901201007387 */ /* 0x0001e80000100800 */
[----:B0-----:R-:W2:Y:S04]  /*7d4f0*/  LDL.LU R18, [R1+0x178] ;  /* 0x0001780001127983 */ /* 0x001ea80000300800 */
[----:B------:R-:W2:Y:S04]  /*7d500*/  LDL.LU R8, [R1+0x170] ;  /* 0x0001700001087983 */ /* 0x000ea80000300800 */
[----:B------:R-:W2:Y:S04]  /*7d510*/  LDL.LU R9, [R1+0x250] ;  /* 0x0002500001097983 */ /* 0x000ea80000300800 */
[----:B------:R-:W2:Y:S04]  /*7d520*/  LDL.LU R10, [R1+0x174] ;  /* 0x00017400010a7983 */ /* 0x000ea80000300800 */
[----:B------:R-:W2:Y:S04]  /*7d530*/  LDL.LU R11, [R1+0x24c] ;  /* 0x00024c00010b7983 */ /* 0x000ea80000300800 */
[----:B------:R-:W2:Y:S04]  /*7d540*/  LDL.LU R24, [R1+0x270] ;  /* 0x0002700001187983 */ /* 0x000ea80000300800 */
[----:B------:R-:W3:Y:S04]  /*7d550*/  LDL.LU R25, [R1+0x25c] ;  /* 0x00025c0001197983 */ /* 0x000ee80000300800 */
[----:B------:R-:W3:Y:S04]  /*7d560*/  LDL.LU R26, [R1+0x16c] ;  /* 0x00016c00011a7983 */ /* 0x000ee80000300800 */
[----:B------:R-:W3:Y:S01]  /*7d570*/  LDL.LU R27, [R1+0x258] ;  /* 0x00025800011b7983 */ /* 0x000ee20000300800 */
[----:B--2---:R-:W-:-:S03]  /*7d580*/  PRMT R24, R24, 0x5410, R3 ;  /* 0x0000541018187816 */ /* 0x004fc60000000003 */
[----:B------:R-:W3:Y:S01]  /*7d590*/  LDL.LU R3, [R1+0x22d4] ;  /* 0x0022d40001037983 */ /* 0x000ee20000300800 */
[----:B------:R-:W-:Y:S02]  /*7d5a0*/  PRMT R8, R9, 0x5410, R8 ;  /* 0x0000541009087816 */ /* 0x000fe40000000008 */
[----:B---3--:R-:W-:Y:S02]  /*7d5b0*/  PRMT R25, R25, 0x5410, R3 ;  /* 0x0000541019197816 */ /* 0x008fe40000000003 */
[----:B------:R-:W2:Y:S01]  /*7d5c0*/  LDL.LU R3, [R1+0x22d0] ;  /* 0x0022d00001037983 */ /* 0x000ea20000300800 */
[----:B------:R-:W-:Y:S02]  /*7d5d0*/  PRMT R26, R27, 0x5410, R26 ;  /* 0x000054101b1a7816 */ /* 0x000fe4000000001a */
[----:B------:R-:W-:Y:S02]  /*7d5e0*/  PRMT R9, R11, 0x5410, R10 ;  /* 0x000054100b097816 */ /* 0x000fe4000000000a */
[----:B------:R-:W-:-:S02]  /*7d5f0*/  PRMT R10, R4, 0x5410, R18 ;  /* 0x00005410040a7816 */ /* 0x000fc40000000012 */
[----:B------:R-:W-:Y:S02]  /*7d600*/  PRMT R11, R6, 0x5410, R5 ;  /* 0x00005410060b7816 */ /* 0x000fe40000000005 */
[----:B------:R-:W-:Y:S02]  /*7d610*/  PRMT R27, R17, 0x5410, R7 ;  /* 0x00005410111b7816 */ /* 0x000fe40000000007 */
[----:B--2---:R-:W0:Y:S04]  /*7d620*/  LDS.128 R4, [R3] ;  /* 0x0000000003047984 */ /* 0x004e280000000c00 */
[----:B0-----:R-:W-:Y:S04]  /*7d630*/  STL.64 [R1+0x80], R4 ;  /* 0x0000800401007387 */ /* 0x001fe80000100a00 */
[----:B------:R-:W-:Y:S04]  /*7d640*/  STL.64 [R1+0x88], R6 ;  /* 0x0000880601007387 */ /* 0x000fe80000100a00 */
[----:B------:R-:W0:Y:S01]  /*7d650*/  LDS.128 R4, [R3+0x400] ;  /* 0x0004000003047984 */ /* 0x000e220000000c00 */
[----:B------:R-:W-:Y:S06]  /*7d660*/  BAR.SYNC.DEFER_BLOCKING 0x0 ;  /* 0x0000000000007b1d */ /* 0x000fec0000010000 */
[----:B------:R-:W-:Y:S04]  /*7d670*/  STSM.16.M88.4 [R16], R8 ;  /* 0x0000000810007844 */ /* 0x000fe80000000200 */
[----:B------:R1:W-:Y:S01]  /*7d680*/  STSM.16.M88.4 [R16+0x200], R24 ;  /* 0x0002001810007844 */ /* 0x0003e20000000200 */
[----:B0-----:R-:W-:-:S03]  /*7d690*/  IMAD.MOV.U32 R17, RZ, RZ, R7 ;  /* 0x000000ffff117224 */ /* 0x001fc600078e0007 */
[----:B------:R-:W-:Y:S04]  /*7d6a0*/  STL.64 [R1+0x90], R4 ;  /* 0x0000900401007387 */ /* 0x000fe80000100a00 */
[----:B------:R0:W-:Y:S01]  /*7d6b0*/  STL [R1+0x98], R6 ;  /* 0x0000980601007387 */ /* 0x0001e20000100800 */
[----:B-1----:R-:W-:Y:S02]  /*7d6c0*/  PRMT R26, R2, 0x5410, R23 ;  /* 0x00005410021a7816 */ /* 0x002fe40000000017 */
[----:B------:R-:W-:Y:S02]  /*7d6d0*/  PRMT R27, R28, 0x5410, R29 ;  /* 0x000054101c1b7816 */ /* 0x000fe4000000001d */
[----:B----4-:R-:W-:Y:S02]  /*7d6e0*/  PRMT R24, R0, 0x5410, R19 ;  /* 0x0000541000187816 */ /* 0x010fe40000000013 */
[----:B------:R-:W-:Y:S01]  /*7d6f0*/  PRMT R25, R22, 0x5410, R20 ;  /* 0x0000541016197816 */ /* 0x000fe20000000014 */
[----:B0-----:R-:W2:Y:S01]  /*7d700*/  LDL.LU.64 R6, [R1+0x22c8] ;  /* 0x0022c80001067983 */ /* 0x001ea20000300a00 */
[----:B------:R-:W-:-:S03]  /*7d710*/  PRMT R10, R14, 0x5410, R13 ;  /* 0x000054100e0a7816 */ /* 0x000fc6000000000d */
[----:B------:R-:W2:Y:S04]  /*7d720*/  LDL.LU.64 R4, [R1+0x22c0] ;  /* 0x0022c00001047983 */ /* 0x000ea80000300a00 */
[----:B------:R-:W-:Y:S04]  /*7d730*/  STL [R1+0x2094], R17 ;  /* 0x0020941101007387 */ /* 0x000fe80000100800 */
[----:B------:R-:W-:Y:S04]  /*7d740*/  STL.64 [R1+0x22b8], R26 ;  /* 0x0022b81a01007387 */ /* 0x000fe80000100a00 */
[----:B------:R-:W-:Y:S04]  /*7d750*/  STL.64 [R1+0x22b0], R24 ;  /* 0x0022b01801007387 */ /* 0x000fe80000100a00 */
[----:B------:R-:W3:Y:S01]  /*7d760*/  LDL.LU R14, [R1+0xf8] ;  /* 0x0000f800010e7983 */ /* 0x000ee20000300800 */
[----:B------:R-:W-:Y:S01]  /*7d770*/  BAR.SYNC.DEFER_BLOCKING 0x0 ;  /* 0x0000000000007b1d */ /* 0x000fe20000010000 */
[----:B------:R-:W-:-:S05]  /*7d780*/  PRMT R11, R21, 0x5410, R15 ;  /* 0x00005410150b7816 */ /* 0x000fca000000000f */
[----:B------:R-:W0:Y:S04]  /*7d790*/  LDS.128 R20, [R3] ;  /* 0x0000000003147984 */ /* 0x000e280000000c00 */
[----:B------:R-:W1:Y:S04]  /*7d7a0*/  LDS.128 R24, [R3+0x400] ;  /* 0x0004000003187984 */ /* 0x000e680000000c00 */
[----:B---3--:R3:W-:Y:S04]  /*7d7b0*/  STL [R1+0x22a8], R14 ;  /* 0x0022a80e01007387 */ /* 0x0087e80000100800 */
[----:B0-----:R-:W-:Y:S04]  /*7d7c0*/  STL.64 [R1+0xb0], R20 ;  /* 0x0000b01401007387 */ /* 0x001fe80000100a00 */
[----:B------:R-:W-:Y:S04]  /*7d7d0*/  STL.64 [R1+0xb8], R22 ;  /* 0x0000b81601007387 */ /* 0x000fe80000100a00 */
[----:B---3--:R-:W3:Y:S01]  /*7d7e0*/  LDL.LU R14, [R1+0x1d4] ;  /* 0x0001d400010e7983 */ /* 0x008ee20000300800 */
[----:B--2---:R-:W-:-:S02]  /*7d7f0*/  PRMT R8, R6, 0x5410, R5 ;  /* 0x0000541006087816 */ /* 0x004fc40000000005 */
[----:B------:R-:W-:Y:S01]  /*7d800*/  PRMT R9, R12, 0x5410, R7 ;  /* 0x000054100c097816 */ /* 0x000fe20000000007 */
[----:B------:R-:W-:Y:S06]  /*7d810*/  BAR.SYNC.DEFER_BLOCKING 0x0 ;  /* 0x0000000000007b1d */ /* 0x000fec0000010000 */
[----:B---3--:R0:W-:Y:S04]  /*7d820*/  STL [R1+0x22ac], R14 ;  /* 0x0022ac0e01007387 */ /* 0x0081e80000100800 */
[----:B0-----:R-:W2:Y:S04]  /*7d830*/  LDL.LU R14, [R1+0x1d0] ;  /* 0x0001d000010e7983 */ /* 0x001ea80000300800 */
[----:B------:R-:W3:Y:S04]  /*7d840*/  LDL.LU R17, [R1+0x21c] ;  /* 0x00021c0001117983 */ /* 0x000ee80000300800 */
[----:B------:R-:W3:Y:S04]  /*7d850*/  LDL.LU R18, [R1+0x4ac] ;  /* 0x0004ac0001127983 */ /* 0x000ee80000300800 */
[----:B------:R-:W4:Y:S04]  /*7d860*/  LDL.LU R19, [R1+0x22c] ;  /* 0x00022c0001137983 */ /* 0x000f280000300800 */
[----:B------:R-:W4:Y:S04]  /*7d870*/  LDL.LU R0, [R1+0x4a8] ;  /* 0x0004a80001007983 */ /* 0x000f280000300800 */
        /* <DEDUP_REMOVED lines=12> */
[----:B-1----:R-:W-:-:S03]  /*7d940*/  IMAD.MOV.U32 R15, RZ, RZ, R27 ;  /* 0x000000ffff0f7224 */ /* 0x002fc600078e001b */
[----:B--2---:R0:W-:Y:S04]  /*7d950*/  STL.64 [R1+0x22a0], R22 ;  /* 0x0022a01601007387 */ /* 0x0041e80000100a00 */
[----:B0-----:R-:W2:Y:S04]  /*7d960*/  LDL.LU R22, [R1+0x34c] ;  /* 0x00034c0001167983 */ /* 0x001ea80000300800 */
[----:B------:R-:W2:Y:S04]  /*7d970*/  LDL.LU R23, [R1+0xd0] ;  /* 0x0000d00001177983 */ /* 0x000ea80000300800 */
[----:B---3--:R0:W-:Y:S04]  /*7d980*/  STL.64 [R1+0x2298], R20 ;  /* 0x0022981401007387 */ /* 0x0081e80000100a00 */
[----:B0-----:R-:W3:Y:S04]  /*7d990*/  LDL.LU R20, [R1+0x36c] ;  /* 0x00036c0001147983 */ /* 0x001ee80000300800 */
[----:B------:R-:W2:Y:S04]  /*7d9a0*/  LDL.LU R21, [R1+0x1fc] ;  /* 0x0001fc0001157983 */ /* 0x000ea80000300800 */
[----:B------:R-:W-:Y:S04]  /*7d9b0*/  STL.64 [R1+0xc0], R24 ;  /* 0x0000c01801007387 */ /* 0x000fe80000100a00 */
[----:B------:R0:W-:Y:S04]  /*7d9c0*/  STL [R1+0xc8], R26 ;  /* 0x0000c81a01007387 */ /* 0x0001e80000100800 */
[----:B0-----:R-:W2:Y:S04]  /*7d9d0*/  LDL.LU.64 R26, [R1+0x22b8] ;  /* 0x0022b800011a7983 */ /* 0x001ea80000300a00 */
[----:B------:R-:W2:Y:S04]  /*7d9e0*/  LDL.LU.64 R24, [R1+0x22b0] ;  /* 0x0022b00001187983 */ /* 0x000ea80000300a00 */
[----:B------:R0:W-:Y:S04]  /*7d9f0*/  STL [R1+0x207c], R15 ;  /* 0x00207c0f01007387 */ /* 0x0001e80000100800 */
[----:B------:R1:W-:Y:S04]  /*7da00*/  STSM.16.M88.4 [R16], R8 ;  /* 0x0000000810007844 */ /* 0x0003e80000000200 */
[----:B0-----:R-:W3:Y:S04]  /*7da10*/  LDL.LU R15, [R1+0x1f8] ;  /* 0x0001f800010f7983 */ /* 0x001ee80000300800 */
[----:B-1----:R-:W3:Y:S04]  /*7da20*/  LDL.LU R8, [R1+0x1f0] ;  /* 0x0001f00001087983 */ /* 0x002ee80000300800 */
[----:B------:R-:W3:Y:S04]  /*7da30*/  LDL.LU R9, [R1+0x38c] ;  /* 0x00038c0001097983 */ /* 0x000ee80000300800 */
[----:B------:R-:W4:Y:S04]  /*7da40*/  LDL.LU R10, [R1+0x1f4] ;  /* 0x0001f400010a7983 */ /* 0x000f280000300800 */
[----:B------:R-:W4:Y:S04]  /*7da50*/  LDL.LU R11, [R1+0x388] ;  /* 0x00038800010b7983 */ /* 0x000f280000300800 */
[----:B--2---:R0:W-:Y:S04]  /*7da60*/  STSM.16.M88.4 [R16+0x200], R24 ;  /* 0x0002001810007844 */ /* 0x0041e80000000200 */
[----:B0-----:R-:W2:Y:S04]  /*7da70*/  LDL.LU R24, [R1+0x40c] ;  /* 0x00040c0001187983 */ /* 0x001ea80000300800 */
[----:B------:R-:W4:Y:S04]  /*7da80*/  LDL.LU R25, [R1+0x3e4] ;  /* 0x0003e40001197983 */ /* 0x000f280000300800 */
[----:B------:R-:W4:Y:S04]  /*7da90*/  LDL.LU R26, [R1+0x1ec] ;  /* 0x0001ec00011a7983 */ /* 0x000f280000300800 */
[----:B------:R-:W4:Y:S01]  /*7daa0*/  LDL.LU R27, [R1+0x3e0] ;  /* 0x0003e000011b7983 */ /* 0x000f220000300800 */
[----:B---3--:R-:W-:Y:S01]  /*7dab0*/  PRMT R8, R9, 0x5410, R8 ;  /* 0x0000541009087816 */ /* 0x008fe20000000008 */
[----:B------:R-:W-:Y:S01]  /*7dac0*/  BAR.SYNC.DEFER_BLOCKING 0x0 ;  /* 0x0000000000007b1d */ /* 0x000fe20000010000 */
[----:B--2---:R-:W-:-:S05]  /*7dad0*/  PRMT R24, R24, 0x5410, R14 ;  /* 0x0000541018187816 */ /* 0x004fca000000000e */
[----:B------:R-:W4:Y:S02]  /*7dae0*/  LDL.LU R14, [R1+0x22ac] ;  /* 0x0022ac00010e7983 */ /* 0x000f240000300800 */
[----:B----4-:R-:W-:Y:S02]  /*7daf0*/  PRMT R25, R25, 0x5410, R14 ;  /* 0x0000541019197816 */ /* 0x010fe4000000000e */
[----:B------:R-:W2:Y:S01]  /*7db00*/  LDL.LU R14, [R1+0x22a8] ;  /* 0x0022a800010e7983 */ /* 0x000ea20000300800 */
[----:B------:R-:W-:Y:S02]  /*7db10*/  PRMT R26, R27, 0x5410, R26 ;  /* 0x000054101b1a7816 */ /* 0x000fe4000000001a */
[----:B------:R-:W-:Y:S02]  /*7db20*/  PRMT R9, R11, 0x5410, R10 ;  /* 0x000054100b097816 */ /* 0x000fe4000000000a */
[----:B------:R-:W-:Y:S02]  /*7db30*/  PRMT R10, R20, 0x5410, R15 ;  /* 0x00005410140a7816 */ /* 0x000fe4000000000f */
[----:B------:R-:W-:-:S02]  /*7db40*/  PRMT R11, R22, 0x5410, R21 ;  /* 0x00005410160b7816 */ /* 0x000fc40000000015 */
[----:B--2---:R-:W-:Y:S02]  /*7db50*/  PRMT R27, R14, 0x5410, R23 ;  /* 0x000054100e1b7816 */ /* 0x004fe40000000017 */
[----:B------:R-:W0:Y:S04]  /*7db60*/  LDS.128 R20, [R3] ;  /* 0x0000000003147984 */ /* 0x000e280000000c00 */
[----:B0-----:R-:W-:Y:S04]  /*7db70*/  STL.64 [R1+0xd0], R20 ;  /* 0x0000d01401007387 */ /* 0x001fe80000100a00 */
[----:B------:R-:W-:Y:S04]  /*7db80*/  STL.64 [R1+0xd8], R22 ;  /* 0x0000d81601007387 */ /* 0x000fe80000100a00 */
[----:B------:R-:W0:Y:S01]  /*7db90*/  LDS.128 R20, [R3+0x400] ;  /* 0x0004000003147984 */ /* 0x000e220000000c00 */
[----:B------:R-:W-:Y:S06]  /*7dba0*/  BAR.SYNC.DEFER_BLOCKING 0x0 ;  /* 0x0000000000007b1d */ /* 0x000fec0000010000 */
[----:B0-----:R-:W-:Y:S01]  /*7dbb0*/  STL.64 [R1+0xe0], R20 ;  /* 0x0000e01401007387 */ /* 0x001fe20000100a00 */
[----:B------:R-:W-:-:S03]  /*7dbc0*/  IMAD.MOV.U32 R14, RZ, RZ, R23 ;  /* 0x000000ffff0e7224 */ /* 0x000fc600078e0017 */
[----:B------:R0:W-:Y:S04]  /*7dbd0*/  STL [R1+0xe8], R22 ;  /* 0x0000e81601007387 */ /* 0x0001e80000100800 */
[----:B0-----:R-:W2:Y:S04]  /*7dbe0*/  LDL.LU.64 R22, [R1+0x22a0] ;  /* 0x0022a00001167983 */ /* 0x001ea80000300a00 */
[----:B------:R-:W3:Y:S04]  /*7dbf0*/  LDL.LU.64 R20, [R1+0x2298] ;  /* 0x0022980001147983 */ /* 0x000ee80000300a00 */
[----:B------:R0:W-:Y:S04]  /*7dc00*/  STSM.16.M88.4 [R16], R8 ;  /* 0x0000000810007844 */ /* 0x0001e80000000200 */
[----:B------:R2:W-:Y:S04]  /*7dc10*/  STSM.16.M88.4 [R16+0x200], R24 ;  /* 0x0002001810007844 */ /* 0x0005e80000000200 */
[----:B------:R-:W-:Y:S01]  /*7dc20*/  STL [R1+0x2080], R14 ;  /* 0x0020800e01007387 */ /* 0x000fe20000100800 */
[----:B0-----:R-:W-:Y:S01]  /*7dc30*/  PRMT R10, R12, 0x5410, R7 ;  /* 0x000054100c0a7816 */ /* 0x001fe20000000007 */
[----:B------:R-:W-:Y:S01]  /*7dc40*/  BAR.SYNC.DEFER_BLOCKING 0x0 ;  /* 0x0000000000007b1d */ /* 0x000fe20000010000 */
[----:B--2---:R-:W-:-:S02]  /*7dc50*/  PRMT R27, R2, 0x5410, R23 ;  /* 0x00005410021b7816 */ /* 0x004fc40000000017 */
[----:B---3--:R-:W-:Y:S02]  /*7dc60*/  PRMT R11, R21, 0x5410, R13 ;  /* 0x00005410150b7816 */ /* 0x008fe4000000000d */
[----:B------:R-:W-:Y:S01]  /*7dc70*/  PRMT R26, R22, 0x5410, R20 ;  /* 0x00005410161a7816 */ /* 0x000fe20000000014 */
[----:B------:R-:W0:Y:S04]  /*7dc80*/  LDS.128 R12, [R3+0x400] ;  /* 0x00040000030c7984 */ /* 0x000e280000000c00 */
[----:B------:R-:W1:Y:S04]  /*7dc90*/  LDS.128 R20, [R3] ;  /* 0x0000000003147984 */ /* 0x000e680000000c00 */
[----:B0-----:R-:W-:Y:S04]  /*7dca0*/  STL.64 [R1+0x100], R12 ;  /* 0x0001000c01007387 */ /* 0x001fe80000100a00 */
[----:B-1----:R-:W-:Y:S04]  /*7dcb0*/  STL.64 [R1+0xf0], R20 ;  /* 0x0000f01401007387 */ /* 0x002fe80000100a00 */
[----:B------:R-:W-:Y:S04]  /*7dcc0*/  STL.64 [R1+0xf8], R22 ;  /* 0x0000f81601007387 */ /* 0x000fe80000100a00 */
[----:B------:R-:W-:Y:S04]  /*7dcd0*/  STL [R1+0x108], R14 ;  /* 0x0001080e01007387 */ /* 0x000fe80000100800 */
[----:B------:R0:W-:Y:S04]  /*7dce0*/  STL [R1+0x2290], R3 ;  /* 0x0022900301007387 */ /* 0x0001e80000100800 */
[----:B0-----:R-:W2:Y:S01]  /*7dcf0*/  LDL.LU R3, [R1+0x254] ;  /* 0x0002540001037983 */ /* 0x001ea20000300800 */
[----:B------:R-:W-:Y:S01]  /*7dd00*/  IMAD.MOV.U32 R13, RZ, RZ, R15 ;  /* 0x000000ffff0d7224 */ /* 0x000fe200078e000f */
[----:B------:R-:W-:-:S02]  /*7dd10*/  PRMT R24, R18, 0x5410, R17 ;  /* 0x0000541012187816 */ /* 0x000fc40000000011 */
[----:B------:R-:W-:Y:S02]  /*7dd20*/  PRMT R25, R0, 0x5410, R19 ;  /* 0x0000541000197816 */ /* 0x000fe40000000013 */
[----:B------:R-:W-:Y:S02]  /*7dd30*/  PRMT R8, R28, 0x5410, R29 ;  /* 0x000054101c087816 */ /* 0x000fe4000000001d */
[----:B------:R-:W-:Y:S01]  /*7dd40*/  PRMT R9, R6, 0x5410, R5 ;  /* 0x0000541006097816 */ /* 0x000fe20000000005 */
[----:B------:R-:W-:Y:S06]  /*7dd50*/  BAR.SYNC.DEFER_BLOCKING 0x0 ;  /* 0x0000000000007b1d */ /* 0x000fec0000010000 */
[----:B--2---:R0:W-:Y:S04]  /*7dd60*/  STL [R1+0x2294], R3 ;  /* 0x0022940301007387 */ /* 0x0041e80000100800 */
[----:B0-----:R-:W2:Y:S04]  /*7dd70*/  LDL.LU R3, [R1+0x268] ;  /* 0x0002680001037983 */ /* 0x001ea80000300800 */
        /* <DEDUP_REMOVED lines=17> */
[----:B------:R-:W-:Y:S04]  /*7de90*/  STSM.16.M88.4 [R16], R8 ;  /* 0x0000000810007844 */ /* 0x000fe80000000200 */
[----:B------:R-:W-:Y:S01]  /*7dea0*/  STSM.16.M88.4 [R16+0x200], R24 ;  /* 0x0002001810007844 */ /* 0x000fe20000000200 */
[----:B------:R-:W-:Y:S06]  /*7deb0*/  BAR.SYNC.DEFER_BLOCKING 0x0 ;  /* 0x0000000000007b1d */ /* 0x000fec0000010000 */
[----:B--2---:R0:W-:Y:S04]  /*7dec0*/  STL.64 [R1+0x2288], R22 ;  /* 0x0022881601007387 */ /* 0x0041e80000100a00 */
[----:B0-----:R-:W2:Y:S04]  /*7ded0*/  LDL.LU R22, [R1+0x4e0] ;  /* 0x0004e00001167983 */ /* 0x001ea80000300800 */
[----:B------:R-:W2:Y:S04]  /*7dee0*/  LDL.LU R23, [R1+0x114] ;  /* 0x0001140001177983 */ /* 0x000ea80000300800 */
[----:B---3--:R0:W-:Y:S04]  /*7def0*/  STL.64 [R1+0x2280], R20 ;  /* 0x0022801401007387 */ /* 0x0081e80000100a00 */
[----:B0-----:R-:W3:Y:S04]  /*7df00*/  LDL.LU R20, [R1+0x4e4] ;  /* 0x0004e40001147983 */ /* 0x001ee80000300800 */
[----:B------:R-:W2:Y:S04]  /*7df10*/  LDL.LU R21, [R1+0x278] ;  /* 0x0002780001157983 */ /* 0x000ea80000300800 */
[----:B------:R0:W-:Y:S04]  /*7df20*/  STL [R1+0x2088], R13 ;  /* 0x0020880d01007387 */ /* 0x0001e80000100800 */
[----:B0-----:R-:W3:Y:S04]  /*7df30*/  LDL.LU R13, [R1+0x274] ;  /* 0x00027400010d7983 */ /* 0x001ee80000300800 */
        /* <DEDUP_REMOVED lines=27> */
[----:B------:R-:W2:Y:S04]  /*7e0f0*/  LDL.LU.64 R20, [R1+0x2280] ;  /* 0x0022800001147983 */ /* 0x000ea80000300a00 */
[----:B------:R-:W-:Y:S04]  /*7e100*/  STSM.16.M88.4 [R16], R8 ;  /* 0x0000000810007844 */ /* 0x000fe80000000200 */
[----:B------:R0:W-:Y:S04]  /*7e110*/  STSM.16.M88.4 [R16+0x200], R24 ;  /* 0x0002001810007844 */ /* 0x0001e80000000200 */
[----:B------:R-:W-:Y:S01]  /*7e120*/  STL [R1+0x2104], R12 ;  /* 0x0021040c01007387 */ /* 0x000fe20000100800 */
[----:B0-----:R-:W-:-:S02]  /*7e130*/  PRMT R26, R0, 0x5410, R19 ;  /* 0x00005410001a7816 */ /* 0x001fc40000000013 */
[----:B----4-:R-:W-:Y:S02]  /*7e140*/  PRMT R24, R15, 0x5410, R14 ;  /* 0x000054100f187816 */ /* 0x010fe4000000000e */
[----:B------:R-:W-:Y:S02]  /*7e150*/  PRMT R25, R18, 0x5410, R17 ;  /* 0x0000541012197816 */ /* 0x000fe40000000011 */
[----:B------:R-:W-:Y:S02]  /*7e160*/  PRMT R10, R6, 0x5410, R5 ;  /* 0x00005410060a7816 */ /* 0x000fe40000000005 */
[----:B------:R-:W-:Y:S01]  /*7e170*/  PRMT R9, R28, 0x5410, R29 ;  /* 0x000054101c097816 */ /* 0x000fe2000000001d */
[----:B------:R-:W-:Y:S01]  /*7e180*/  BAR.SYNC.DEFER_BLOCKING 0x0 ;  /* 0x0000000000007b1d */ /* 0x000fe20000010000 */
[----:B--2---:R-:W-:Y:S02]  /*7e190*/  PRMT R27, R22, 0x5410, R20 ;  /* 0x00005410161b7816 */ /* 0x004fe40000000014 */
[----:B------:R-:W-:Y:S01]  /*7e1a0*/  PRMT R11, R21, 0x5410, R7 ;  /* 0x00005410150b7816 */ /* 0x000fe20000000007 */
[----:B------:R-:W-:-:S02]  /*7e1b0*/  IMAD.MOV.U32 R21, RZ, RZ, R4 ;  /* 0x000000ffff157224 */ /* 0x000fc400078e0004 */
[----:B------:R-:W-:Y:S04]  /*7e1c0*/  STL.64 [R1+0x2278], R26 ;  /* 0x0022781a01007387 */ /* 0x000fe80000100a00 */
[----:B------:R-:W-:Y:S04]  /*7e1d0*/  STL.64 [R1+0x2270], R24 ;  /* 0x0022701801007387 */ /* 0x000fe80000100a00 */
[----:B------:R0:W-:Y:S04]  /*7e1e0*/  STL [R1+0x2264], R21 ;  /* 0x0022641501007387 */ /* 0x0001e80000100800 */
[----:B------:R-:W1:Y:S04]  /*7e1f0*/  LDS.128 R24, [R3] ;  /* 0x0000000003187984 */ /* 0x000e680000000c00 */
        /* <DEDUP_REMOVED lines=8> */
[----:B------:R-:W2:Y:S01]  /*7e280*/  LDL.LU R15, [R1+0x408] ;  /* 0x00040800010f7983 */ /* 0x000ea20000300800 */
[----:B------:R-:W-:-:S03]  /*7e290*/  PRMT R8, R2, 0x5410, R23 ;  /* 0x0000541002087816 */ /* 0x000fc60000000017 */
[----:B--2---:R0:W-:Y:S04]  /*7e2a0*/  STL.64 [R1+0x2258], R14 ;  /* 0x0022580e01007387 */ /* 0x0041e80000100a00 */
[----:B0-----:R-:W2:Y:S04]  /*7e2b0*/  LDL.LU R14, [R1+0x9dc] ;  /* 0x0009dc00010e7983 */ /* 0x001ea80000300800 */
[----:B------:R-:W4:Y:S04]  /*7e2c0*/  LDL.LU R15, [R1+0x11c] ;  /* 0x00011c00010f7983 */ /* 0x000f280000300800 */
        /* <DEDUP_REMOVED lines=14> */
[----:B-1----:R-:W-:Y:S04]  /*7e3b0*/  STL.64 [R1+0x140], R24 ;  /* 0x0001401801007387 */ /* 0x002fe80000100a00 */
        /* <DEDUP_REMOVED lines=8> */
[----:B------:R0:W-:Y:S04]  /*7e440*/  STSM.16.M88.4 [R16], R8 ;  /* 0x0000000810007844 */ /* 0x0001e80000000200 */
[----:B0-----:R-:W3:Y:S04]  /*7e450*/  LDL.LU R8, [R1+0x9f4] ;  /* 0x0009f40001087983 */ /* 0x001ee80000300800 */
[----:B------:R-:W3:Y:S04]  /*7e460*/  LDL.LU R9, [R1+0x2d4] ;  /* 0x0002d40001097983 */ /* 0x000ee80000300800 */
[----:B------:R-:W3:Y:S04]  /*7e470*/  LDL.LU R10, [R1+0x9f0] ;  /* 0x0009f000010a7983 */ /* 0x000ee80000300800 */
[----:B------:R-:W4:Y:S04]  /*7e480*/  LDL.LU R11, [R1+0x2d0] ;  /* 0x0002d000010b7983 */ /* 0x000f280000300800 */
[----:B--2---:R0:W-:Y:S04]  /*7e490*/  STSM.16.M88.4 [R16+0x200], R24 ;  /* 0x0002001810007844 */ /* 0x0041e80000000200 */
[----:B0-----:R-:W2:Y:S04]  /*7e4a0*/  LDL.LU R24, [R1+0xa18] ;  /* 0x000a180001187983 */ /* 0x001ea80000300800 */
[----:B------:R-:W2:Y:S04]  /*7e4b0*/  LDL.LU R25, [R1+0xa04] ;  /* 0x000a040001197983 */ /* 0x000ea80000300800 */
[----:B------:R-:W2:Y:S04]  /*7e4c0*/  LDL.LU R26, [R1+0xa00] ;  /* 0x000a0000011a7983 */ /* 0x000ea80000300800 */
[----:B------:R-:W2:Y:S01]  /*7e4d0*/  LDL.LU R27, [R1+0x2d8] ;  /* 0x0002d800011b7983 */ /* 0x000ea20000300800 */
[----:B---3--:R-:W-:-:S02]  /*7e4e0*/  PRMT R9, R10, 0x5410, R9 ;  /* 0x000054100a097816 */ /* 0x008fc40000000009 */
[----:B----4-:R-:W-:Y:S02]  /*7e4f0*/  PRMT R10, R12, 0x5410, R11 ;  /* 0x000054100c0a7816 */ /* 0x010fe4000000000b */
[----:B------:R-:W-:Y:S01]  /*7e500*/  PRMT R11, R14, 0x5410, R13 ;  /* 0x000054100e0b7816 */ /* 0x000fe2000000000d */
[----:B------:R-:W-:Y:S01]  /*7e510*/  BAR.SYNC.DEFER_BLOCKING 0x0 ;  /* 0x0000000000007b1d */ /* 0x000fe20000010000 */
[----:B--2---:R-:W-:-:S05]  /*7e520*/  PRMT R24, R24, 0x5410, R21 ;  /* 0x0000541018187816 */ /* 0x004fca0000000015 */
[----:B------:R-:W2:Y:S01]  /*7e530*/  LDL.LU R21, [R1+0x2268] ;  /* 0x0022680001157983 */ /* 0x000ea20000300800 */
[----:B------:R-:W-:Y:S02]  /*7e540*/  PRMT R8, R8, 0x5410, R27 ;  /* 0x0000541008087816 */ /* 0x000fe4000000001b */
[----:B------:R-:W-:Y:S02]  /*7e550*/  PRMT R27, R6, 0x5410, R15 ;  /* 0x00005410061b7816 */ /* 0x000fe4000000000f */
[----:B------:R-:W0:Y:S01]  /*7e560*/  LDS.128 R12, [R3] ;  /* 0x00000000030c7984 */ /* 0x000e220000000c00 */
[----:B------:R-:W-:Y:S02]  /*7e570*/  PRMT R26, R26, 0x5410, R4 ;  /* 0x000054101a1a7816 */ /* 0x000fe40000000004 */
[----:B--2---:R-:W-:Y:S02]  /*7e580*/  PRMT R25, R25, 0x5410, R21 ;  /* 0x0000541019197816 */ /* 0x004fe40000000015 */
[----:B------:R-:W2:Y:S04]  /*7e590*/  LDL.LU R21, [R1+0x2264] ;  /* 0x0022640001157983 */ /* 0x000ea80000300800 */
[----:B------:R-:W3:Y:S04]  /*7e5a0*/  LDL.LU R4, [R1+0x2260] ;  /* 0x0022600001047983 */ /* 0x000ee80000300800 */
[----:B0-----:R-:W-:Y:S04]  /*7e5b0*/  STL.64 [R1+0x160], R12 ;  /* 0x0001600c01007387 */ /* 0x001fe80000100a00 */
[----:B------:R-:W-:Y:S04]  /*7e5c0*/  STL.64 [R1+0x168], R14 ;  /* 0x0001680e01007387 */ /* 0x000fe80000100a00 */
[----:B------:R-:W0:Y:S01]  /*7e5d0*/  LDS.128 R12, [R3+0x400] ;  /* 0x00040000030c7984 */ /* 0x000e220000000c00 */
[----:B------:R-:W-:Y:S01]  /*7e5e0*/  BAR.SYNC.DEFER_BLOCKING 0x0 ;  /* 0x0000000000007b1d */ /* 0x000fe20000010000 */
[----:B0-----:R-:W-:-:S05]  /*7e5f0*/  IMAD.MOV.U32 R6, RZ, RZ, R15 ;  /* 0x000000ffff067224 */ /* 0x001fca00078e000f */
[----:B------:R-:W-:Y:S04]  /*7e600*/  STL.64 [R1+0x170], R12 ;  /* 0x0001700c01007387 */ /* 0x000fe80000100a00 */
[----:B------:R0:W-:Y:S04]  /*7e610*/  STL [R1+0x178], R14 ;  /* 0x0001780e01007387 */ /* 0x0001e80000100800 */
[----:B0-----:R-:W4:Y:S04]  /*7e620*/  LDL.LU.64 R14, [R1+0x2258] ;  /* 0x00225800010e7983 */ /* 0x001f280000300a00 */
[----:B------:R-:W2:Y:S04]  /*7e630*/  LDL.LU.64 R12, [R1+0x2250] ;  /* 0x00225000010c7983 */ /* 0x000ea80000300a00 */
[----:B------:R0:W-:Y:S04]  /*7e640*/  STL.64 [R1+0x20b0], R6 ;  /* 0x0020b00601007387 */ /* 0x0001e80000100a00 */
[----:B0-----:R-:W3:Y:S04]  /*7e650*/  LDL.LU R7, [R1+0x42c] ;  /* 0x00042c0001077983 */ /* 0x001ee80000300800 */
[----:B------:R-:W-:Y:S04]  /*7e660*/  STSM.16.M88.4 [R16], R8 ;  /* 0x0000000810007844 */ /* 0x000fe80000000200 */
[----:B------:R4:W-:Y:S01]  /*7e670*/  STSM.16.M88.4 [R16+0x200], R24 ;  /* 0x0002001810007844 */ /* 0x0009e20000000200 */
[----:B------:R-:W-:Y:S01]  /*7e680*/  BAR.SYNC.DEFER_BLOCKING 0x0 ;  /* 0x0000000000007b1d */ /* 0x000fe20000010000 */
[----:B----4-:R-:W-:-:S02]  /*7e690*/  PRMT R26, R17, 0x5410, R15 ;  /* 0x00005410111a7816 */ /* 0x010fc4000000000f */
[----:B--2---:R-:W-:Y:S02]  /*7e6a0*/  PRMT R25, R14, 0x5410, R13 ;  /* 0x000054100e197816 */ /* 0x004fe4000000000d */
[----:B---3--:R-:W-:Y:S02]  /*7e6b0*/  PRMT R24, R12, 0x5410, R7 ;  /* 0x000054100c187816 */ /* 0x008fe40000000007 */
[----:B------:R-:W0:Y:S04]  /*7e6c0*/  LDS.128 R12, [R3] ;  /* 0x00000000030c7984 */ /* 0x000e280000000c00 */
[----:B0-----:R-:W-:Y:S04]  /*7e6d0*/  STL.64 [R1+0x180], R12 ;  /* 0x0001800c01007387 */ /* 0x001fe80000100a00 */
[----:B------:R-:W-:Y:S04]  /*7e6e0*/  STL.64 [R1+0x188], R14 ;  /* 0x0001880e01007387 */ /* 0x000fe80000100a00 */
[----:B------:R-:W0:Y:S04]  /*7e6f0*/  LDS.128 R12, [R3+0x400] ;  /* 0x00040000030c7984 */ /* 0x000e280000000c00 */
[----:B0-----:R-:W-:Y:S04]  /*7e700*/  STL.64 [R1+0x190], R12 ;  /* 0x0001900c01007387 */ /* 0x001fe80000100a00 */
[----:B------:R-:W-:Y:S04]  /*7e710*/  STL [R1+0x198], R14 ;  /* 0x0001980e01007387 */ /* 0x000fe80000100800 */
[----:B------:R0:W-:Y:S04]  /*7e720*/  STL [R1+0x2248], R3 ;  /* 0x0022480301007387 */ /* 0x0001e80000100800 */
[----:B0-----:R-:W2:Y:S01]  /*7e730*/  LDL.LU R3, [R1+0x4a4] ;  /* 0x0004a40001037983 */ /* 0x001ea20000300800 */
[----:B------:R-:W-:Y:S01]  /*7e740*/  PRMT R11, R5, 0x5410, R28 ;  /* 0x00005410050b7816 */ /* 0x000fe2000000001c */
        /* <DEDUP_REMOVED lines=33> */
[----:B------:R0:W-:Y:S04]  /*7e960*/  STL.64 [R1+0x20b8], R4 ;  /* 0x0020b80401007387 */ /* 0x0001e80000100a00 */
[----:B0-----:R-:W2:Y:S04]  /*7e970*/  LDL.LU R4, [R1+0x468] ;  /* 0x0004680001047983 */ /* 0x001ea80000300800 */
[----:B------:R-:W4:Y:S04]  /*7e980*/  LDL.LU R5, [R1+0x93c] ;  /* 0x00093c0001057983 */ /* 0x000f280000300800 */
        /* <DEDUP_REMOVED lines=28> */
[----:B------:R-:W-:Y:S04]  /*7eb50*/  STSM.16.M88.4 [R16], R8 ;  /* 0x0000000810007844 */ /* 0x000fe80000000200 */
[----:B------:R4:W-:Y:S02]  /*7eb60*/  STSM.16.M88.4 [R16+0x200], R24 ;  /* 0x0002001810007844 */ /* 0x0009e40000000200 */
[----:B----4-:R-:W-:-:S02]  /*7eb70*/  PRMT R24, R6, 0x5410, R5 ;  /* 0x0000541006187816 */ /* 0x010fc40000000005 */
[----:B------:R-:W-:Y:S01]  /*7eb80*/  STL [R1+0x2108], R28 ;  /* 0x0021081c01007387 */ /* 0x000fe20000100800 */
[----:B------:R-:W-:Y:S01]  /*7eb90*/  BAR.SYNC.DEFER_BLOCKING 0x0 ;  /* 0x0000000000007b1d */ /* 0x000fe20000010000 */
[----:B---3--:R-:W-:-:S05]  /*7eba0*/  PRMT R25, R12, 0x5410, R7 ;  /* 0x000054100c197816 */ /* 0x008fca0000000007 */
[----:B------:R-:W0:Y:S01]  /*7ebb0*/  LDS.128 R4, [R3] ;  /* 0x0000000003047984 */ /* 0x000e220000000c00 */
[----:B--2---:R-:W-:Y:S02]  /*7ebc0*/  PRMT R26, R14, 0x5410, R13 ;  /* 0x000054100e1a7816 */ /* 0x004fe4000000000d */
[----:B------:R-:W-:-:S05]  /*7ebd0*/  PRMT R27, R17, 0x5410, R15 ;  /* 0x00005410111b7816 */ /* 0x000fca000000000f */
[----:B------:R-:W-:Y:S04]  /*7ebe0*/  STL.64 [R1+0x2230], R26 ;  /* 0x0022301a01007387 */ /* 0x000fe80000100a00 */
[----:B------:R-:W-:Y:S04]  /*7ebf0*/  STL.64 [R1+0x2228], R24 ;  /* 0x0022281801007387 */ /* 0x000fe80000100a00 */
[----:B------:R1:W-:Y:S04]  /*7ec00*/  STL [R1+0x2220], R21 ;  /* 0x0022201501007387 */ /* 0x0003e80000100800 */
[----:B------:R-:W2:Y:S04]  /*7ec10*/  LDS.128 R24, [R3+0x400] ;  /* 0x0004000003187984 */ /* 0x000ea80000000c00 */
[----:B0-----:R-:W-:Y:S04]  /*7ec20*/  STL.64 [R1+0x1c0], R4 ;  /* 0x0001c00401007387 */ /* 0x001fe80000100a00 */
[----:B------:R-:W-:Y:S04]  /*7ec30*/  STL.64 [R1+0x1c8], R6 ;  /* 0x0001c80601007387 */ /* 0x000fe80000100a00 */
[----:B-1----:R-:W3:Y:S01]  /*7ec40*/  LDL.LU R21, [R1+0x9a4] ;  /* 0x0009a40001157983 */ /* 0x002ee20000300800 */
[----:B------:R-:W-:-:S02]  /*7ec50*/  PRMT R8, R19, 0x5410, R18 ;  /* 0x0000541013087816 */ /* 0x000fc40000000012 */
[----:B------:R-:W-:Y:S02]  /*7ec60*/  PRMT R9, R20, 0x5410, R0 ;  /* 0x0000541014097816 */ /* 0x000fe40000000000 */
[----:B------:R-:W-:Y:S02]  /*7ec70*/  PRMT R10, R23, 0x5410, R22 ;  /* 0x00005410170a7816 */ /* 0x000fe40000000016 */
[----:B------:R-:W-:Y:S01]  /*7ec80*/  PRMT R11, R29, 0x5410, R2 ;  /* 0x000054101d0b7816 */ /* 0x000fe20000000002 */
[----:B------:R-:W-:Y:S06]  /*7ec90*/  BAR.SYNC.DEFER_BLOCKING 0x0 ;  /* 0x0000000000007b1d */ /* 0x000fec0000010000 */
[----:B---3--:R0:W-:Y:S04]  /*7eca0*/  STL [R1+0x2224], R21 ;  /* 0x0022241501007387 */ /* 0x0081e80000100800 */
[----:B0-----:R-:W3:Y:S04]  /*7ecb0*/  LDL.LU R21, [R1+0x9b8] ;  /* 0x0009b80001157983 */ /* 0x001ee80000300800 */
[----:B------:R-:W4:Y:S04]  /*7ecc0*/  LDL.LU R28, [R1+0x1e4] ;  /* 0x0001e400011c7983 */ /* 0x000f280000300800 */
[----:B------:R-:W3:Y:S04]  /*7ecd0*/  LDL.LU R4, [R1+0x9e8] ;  /* 0x0009e80001047983 */ /* 0x000ee80000300800 */
[----:B------:R-:W3:Y:S04]  /*7ece0*/  LDL.LU R5, [R1+0xd5c] ;  /* 0x000d5c0001057983 */ /* 0x000ee80000300800 */
[----:B------:R-:W3:Y:S04]  /*7ecf0*/  LDL.LU R6, [R1+0x9e4] ;  /* 0x0009e40001067983 */ /* 0x000ee80000300800 */
[----:B------:R-:W3:Y:S01]  /*7ed00*/  LDL.LU R7, [R1+0xd4c] ;  /* 0x000d4c0001077983 */ /* 0x000ee20000300800 */
[----:B--2---:R-:W-:-:S03]  /*7ed10*/  IMAD.MOV.U32 R29, RZ, RZ, R25 ;  /* 0x000000ffff1d7224 */ /* 0x004fc600078e0019 */
[----:B---3--:R0:W-:Y:S04]  /*7ed20*/  STL.64 [R1+0x2218], R6 ;  /* 0x0022180601007387 */ /* 0x0081e80000100a00 */
[----:B0-----:R-:W2:Y:S04]  /*7ed30*/  LDL.LU R6, [R1+0xc58] ;  /* 0x000c580001067983 */ /* 0x001ea80000300800 */
[----:B------:R-:W4:Y:S04]  /*7ed40*/  LDL.LU R7, [R1+0x1e0] ;  /* 0x0001e00001077983 */ /* 0x000f280000300800 */
[----:B------:R0:W-:Y:S04]  /*7ed50*/  STL.64 [R1+0x2210], R4 ;  /* 0x0022100401007387 */ /* 0x0001e80000100a00 */
[----:B0-----:R-:W3:Y:S04]  /*7ed60*/  LDL.LU R4, [R1+0xc5c] ;  /* 0x000c5c0001047983 */ /* 0x001ee80000300800 */
        /* <DEDUP_REMOVED lines=13> */
[----:B------:R-:W-:Y:S04]  /*7ee40*/  STL [R1+0x1d0], R24 ;  /* 0x0001d01801007387 */ /* 0x000fe80000100800 */
[----:B------:R0:W-:Y:S04]  /*7ee50*/  STL.64 [R1+0x1d8], R26 ;  /* 0x0001d81a01007387 */ /* 0x0001e80000100a00 */
        /* <DEDUP_REMOVED lines=16> */
[----:B------:R-:W-:Y:S02]  /*7ef60*/  PRMT R10, R4, 0x5410, R29 ;  /* 0x00005410040a7816 */ /* 0x000fe4000000001d */
[----:B------:R-:W-:Y:S01]  /*7ef70*/  PRMT R11, R6, 0x5410, R5 ;  /* 0x00005410060b7816 */ /* 0x000fe20000000005 */
[----:B------:R-:W-:Y:S01]  /*7ef80*/  BAR.SYNC.DEFER_BLOCKING 0x0 ;  /* 0x0000000000007b1d */ /* 0x000fe20000010000 */
[----:B--2---:R-:W-:-:S05]  /*7ef90*/  PRMT R24, R24, 0x5410, R21 ;  /* 0x0000541018187816 */ /* 0x004fca0000000015 */
[----:B------:R-:W2:Y:S01]  /*7efa0*/  LDL.LU R21, [R1+0x2224] ;  /* 0x0022240001157983 */ /* 0x000ea20000300800 */
[----:B------:R-:W-:Y:S02]  /*7efb0*/  PRMT R26, R27, 0x5410, R26 ;  /* 0x000054101b1a7816 */ /* 0x000fe4000000001a */
[----:B------:R-:W-:Y:S02]  /*7efc0*/  PRMT R27, R28, 0x5410, R7 ;  /* 0x000054101c1b7816 */ /* 0x000fe40000000007 */
[----:B------:R-:W0:Y:S01]  /*7efd0*/  LDS.128 R4, [R3] ;  /* 0x0000000003047984 */ /* 0x000e220000000c00 */
[----:B--2---:R-:W-:-:S03]  /*7efe0*/  PRMT R25, R25, 0x5410, R21 ;  /* 0x0000541019197816 */ /* 0x004fc60000000015 */
[----:B------:R-:W2:Y:S04]  /*7eff0*/  LDL.LU R21, [R1+0x2220] ;  /* 0x0022200001157983 */ /* 0x000ea80000300800 */
[----:B0-----:R-:W-:Y:S04]  /*7f000*/  STL.64 [R1+0x1e0], R4 ;  /* 0x0001e00401007387 */ /* 0x001fe80000100a00 */
[----:B------:R-:W-:Y:S04]  /*7f010*/  STL.64 [R1+0x1e8], R6 ;  /* 0x0001e80601007387 */ /* 0x000fe80000100a00 */
[----:B------:R-:W0:Y:S01]  /*7f020*/  LDS.128 R4, [R3+0x400] ;  /* 0x0004000003047984 */ /* 0x000e220000000c00 */
[----:B------:R-:W-:Y:S06]  /*7f030*/  BAR.SYNC.DEFER_BLOCKING 0x0 ;  /* 0x0000000000007b1d */ /* 0x000fec0000010000 */
[----:B0-----:R-:W-:Y:S04]  /*7f040*/  STL.64 [R1+0x1f0], R4 ;  /* 0x0001f00401007387 */ /* 0x001fe80000100a00 */
[----:B------:R0:W-:Y:S04]  /*7f050*/  STL.64 [R1+0x1f8], R6 ;  /* 0x0001f80601007387 */ /* 0x0001e80000100a00 */
[----:B0-----:R-:W3:Y:S04]  /*7f060*/  LDL.LU.64 R6, [R1+0x2218] ;  /* 0x0022180001067983 */ /* 0x001ee80000300a00 */
[----:B------:R-:W4:Y:S04]  /*7f070*/  LDL.LU.64 R4, [R1+0x2210] ;  /* 0x0022100001047983 */ /* 0x000f280000300a00 */
[----:B------:R-:W-:Y:S04]  /*7f080*/  STSM.16.M88.4 [R16], R8 ;  /* 0x0000000810007844 */ /* 0x000fe80000000200 */
[----:B------:R0:W-:Y:S02]  /*7f090*/  STSM.16.M88.4 [R16+0x200], R24 ;  /* 0x0002001810007844 */ /* 0x0001e40000000200 */
[----:B0-----:R-:W-:-:S02]  /*7f0a0*/  PRMT R26, R13, 0x5410, R12 ;  /* 0x000054100d1a7816 */ /* 0x001fc4000000000c */
[----:B------:R-:W-:-:S05]  /*7f0b0*/  PRMT R27, R15, 0x5410, R14 ;  /* 0x000054100f1b7816 */ /* 0x000fca000000000e */
[----:B------:R-:W-:Y:S01]  /*7f0c0*/  STL.64 [R1+0x2208], R26 ;  /* 0x0022081a01007387 */ /* 0x000fe20000100a00 */
[----:B------:R-:W-:Y:S02]  /*7f0d0*/  PRMT R8, R18, 0x5410, R17 ;  /* 0x0000541012087816 */ /* 0x000fe40000000011 */
[----:B------:R-:W-:Y:S02]  /*7f0e0*/  PRMT R9, R0, 0x5410, R19 ;  /* 0x0000541000097816 */ /* 0x000fe40000000013 */
[----:B------:R-:W-:Y:S02]  /*7f0f0*/  PRMT R10, R22, 0x5410, R20 ;  /* 0x00005410160a7816 */ /* 0x000fe40000000014 */
[----:B------:R-:W-:Y:S01]  /*7f100*/  PRMT R11, R2, 0x5410, R23 ;  /* 0x00005410020b7816 */ /* 0x000fe20000000017 */
[----:B------:R-:W-:Y:S01]  /*7f110*/  BAR.SYNC.DEFER_BLOCKING 0x0 ;  /* 0x0000000000007b1d */ /* 0x000fe20000010000 */
[----:B---3--:R-:W-:Y:S02]  /*7f120*/  PRMT R25, R7, 0x5410, R6 ;  /* 0x0000541007197816 */ /* 0x008fe40000000006 */
[----:B----4-:R-:W-:-:S05]  /*7f130*/  PRMT R24, R5, 0x5410, R4 ;  /* 0x0000541005187816 */ /* 0x010fca0000000004 */
[----:B------:R-:W-:Y:S04]  /*7f140*/  STL.64 [R1+0x2200], R24 ;  /* 0x0022001801007387 */ /* 0x000fe80000100a00 */
[----:B------:R-:W3:Y:S04]  /*7f150*/  LDL.LU R29, [R1+0x220] ;  /* 0x00022000011d7983 */ /* 0x000ee80000300800 */
[----:B------:R-:W0:Y:S04]  /*7f160*/  LDS.128 R24, [R3] ;  /* 0x0000000003187984 */ /* 0x000e280000000c00 */
[----:B---3--:R1:W-:Y:S04]  /*7f170*/  STL [R1+0x21f8], R29 ;  /* 0x0021f81d01007387 */ /* 0x0083e80000100800 */
[----:B-1----:R-:W3:Y:S04]  /*7f180*/  LDL.LU R29, [R1+0xa2c] ;  /* 0x000a2c00011d7983 */ /* 0x002ee80000300800 */
[----:B---3--:R1:W-:Y:S04]  /*7f190*/  STL [R1+0x21fc], R29 ;  /* 0x0021fc1d01007387 */ /* 0x0083e80000100800 */
[----:B-1----:R-:W3:Y:S04]  /*7f1a0*/  LDL.LU R29, [R1+0xa3c] ;  /* 0x000a3c00011d7983 */ /* 0x002ee80000300800 */
[----:B------:R-:W4:Y:S04]  /*7f1b0*/  LDL.LU R28, [R1+0x224] ;  /* 0x00022400011c7983 */ /* 0x000f280000300800 */
[----:B------:R-:W2:Y:S04]  /*7f1c0*/  LDL.LU R4, [R1+0xa88] ;  /* 0x000a880001047983 */ /* 0x000ea80000300800 */
[----:B------:R-:W2:Y:S04]  /*7f1d0*/  LDL.LU R5, [R1+0xe44] ;  /* 0x000e440001057983 */ /* 0x000ea80000300800 */
[----:B------:R-:W2:Y:S04]  /*7f1e0*/  LDL.LU R6, [R1+0xa84] ;  /* 0x000a840001067983 */ /* 0x000ea80000300800 */
[----:B------:R-:W2:Y:S04]  /*7f1f0*/  LDL.LU R7, [R1+0xe3c] ;  /* 0x000e3c0001077983 */ /* 0x000ea80000300800 */
[----:B--2---:R1:W-:Y:S04]  /*7f200*/  STL.64 [R1+0x21f0], R6 ;  /* 0x0021f00601007387 */ /* 0x0043e80000100a00 */
[----:B-1----:R-:W2:Y:S04]  /*7f210*/  LDL.LU R6, [R1+0xa0c] ;  /* 0x000a0c0001067983 */ /* 0x002ea80000300800 */
[----:B------:R-:W2:Y:S04]  /*7f220*/  LDL.LU R7, [R1+0xdac] ;  /* 0x000dac0001077983 */ /* 0x000ea80000300800 */
[----:B------:R1:W-:Y:S04]  /*7f230*/  STL.64 [R1+0x21e8], R4 ;  /* 0x0021e80401007387 */ /* 0x0003e80000100a00 */
[----:B-1----:R-:W2:Y:S04]  /*7f240*/  LDL.LU R4, [R1+0xa10] ;  /* 0x000a100001047983 */ /* 0x002ea80000300800 */
        /* <DEDUP_REMOVED lines=13> */
[----:B0-----:R-:W-:Y:S04]  /*7f320*/  STL.64 [R1+0x200], R24 ;  /* 0x0002001801007387 */ /* 0x001fe80000100a00 */
[----:B------:R-:W-:Y:S04]  /*7f330*/  STL.64 [R1+0x208], R26 ;  /* 0x0002081a01007387 */ /* 0x000fe80000100a00 */
[----:B------:R-:W0:Y:S01]  /*7f340*/  LDS.128 R24, [R3+0x400] ;  /* 0x0004000003187984 */ /* 0x000e220000000c00 */
[----:B------:R-:W-:Y:S06]  /*7f350*/  BAR.SYNC.DEFER_BLOCKING 0x0 ;  /* 0x0000000000007b1d */ /* 0x000fec0000010000 */
[----:B0-----:R-:W-:Y:S04]  /*7f360*/  STL.64 [R1+0x210], R24 ;  /* 0x0002101801007387 */ /* 0x001fe80000100a00 */
[----:B------:R0:W-:Y:S04]  /*7f370*/  STL.64 [R1+0x218], R26 ;  /* 0x0002181a01007387 */ /* 0x0001e80000100a00 */
        /* <DEDUP_REMOVED lines=16> */
[----:B------:R-:W-:Y:S06]  /*7f480*/  BAR.SYNC.DEFER_BLOCKING 0x0 ;  /* 0x0000000000007b1d */ /* 0x000fec0000010000 */
[----:B------:R-:W0:Y:S01]  /*7f490*/  LDS.128 R4, [R3] ;  /* 0x0000000003047984 */ /* 0x000e220000000c00 */
[----:B--2---:R-:W-:-:S03]  /*7f4a0*/  PRMT R24, R24, 0x5410, R29 ;  /* 0x0000541018187816 */ /* 0x004fc6000000001d */
[----:B------:R-:W2:Y:S02]  /*7f4b0*/  LDL.LU R29, [R1+0x21fc] ;  /* 0x0021fc00011d7983 */ /* 0x000ea40000300800 */
[----:B--2---:R-:W-:Y:S02]  /*7f4c0*/  PRMT R25, R25, 0x5410, R29 ;  /* 0x0000541019197816 */ /* 0x004fe4000000001d */
        /* <DEDUP_REMOVED lines=8> */
[----:B------:R-:W4:Y:S01]  /*7f550*/  LDL.LU.64 R4, [R1+0x21e8] ;  /* 0x0021e80001047983 */ /* 0x000f220000300a00 */
[----:B------:R-:W-:-:S03]  /*7f560*/  PRMT R26, R27, 0x5410, R26 ;  /* 0x000054101b1a7816 */ /* 0x000fc6000000001a */
[----:B------:R-:W-:Y:S01]  /*7f570*/  STSM.16.M88.4 [R16], R8 ;  /* 0x0000000810007844 */ /* 0x000fe20000000200 */
[----:B--2---:R-:W-:-:S05]  /*7f580*/  PRMT R27, R28, 0x5410, R29 ;  /* 0x000054101c1b7816 */ /* 0x004fca000000001d */
[----:B------:R0:W-:Y:S02]  /*7f590*/  STSM.16.M88.4 [R16+0x200], R24 ;  /* 0x0002001810007844 */ /* 0x0001e40000000200 */
[----:B0-----:R-:W-:Y:S02]  /*7f5a0*/  PRMT R26, R13, 0x5410, R12 ;  /* 0x000054100d1a7816 */ /* 0x001fe4000000000c */
[----:B------:R-:W-:-:S05]  /*7f5b0*/  PRMT R27, R15, 0x5410, R14 ;  /* 0x000054100f1b7816 */ /* 0x000fca000000000e */
[----:B------:R-:W-:Y:S01]  /*7f5c0*/  STL.64 [R1+0x21e0], R26 ;  /* 0x0021e01a01007387 */ /* 0x000fe20000100a00 */
[----:B---3--:R-:W-:Y:S02]  /*7f5d0*/  PRMT R25, R7, 0x5410, R6 ;  /* 0x0000541007197816 */ /* 0x008fe40000000006 */
[----:B----4-:R-:W-:-:S05]  /*7f5e0*/  PRMT R24, R5, 0x5410, R4 ;  /* 0x0000541005187816 */ /* 0x010fca0000000004 */
[----:B------:R-:W-:Y:S04]  /*7f5f0*/  STL.64 [R1+0x21d8], R24 ;  /* 0x0021d81801007387 */ /* 0x000fe80000100a00 */
[----:B------:R0:W-:Y:S01]  /*7f600*/  STL [R1+0x21d0], R21 ;  /* 0x0021d01501007387 */ /* 0x0001e20000100800 */
[----:B------:R-:W-:Y:S06]  /*7f610*/  BAR.SYNC.DEFER_BLOCKING 0x0 ;  /* 0x0000000000007b1d */ /* 0x000fec0000010000 */
[----:B0-----:R-:W2:Y:S04]  /*7f620*/  LDL.LU R21, [R1+0xb8c] ;  /* 0x000b8c0001157983 */ /* 0x001ea80000300800 */
[----:B------:R-:W0:Y:S04]  /*7f630*/  LDS.128 R24, [R3] ;  /* 0x0000000003187984 */ /* 0x000e280000000c00 */
[----:B--2---:R1:W-:Y:S04]  /*7f640*/  STL [R1+0x21d4], R21 ;  /* 0x0021d41501007387 */ /* 0x0043e80000100800 */
[----:B-1----:R-:W2:Y:S04]  /*7f650*/  LDL.LU R21, [R1+0xbbc] ;  /* 0x000bbc0001157983 */ /* 0x002ea80000300800 */
[----:B------:R-:W3:Y:S04]  /*7f660*/  LDL.LU R29, [R1+0x260] ;  /* 0x00026000011d7983 */ /* 0x000ee80000300800 */
[----:B------:R-:W3:Y:S04]  /*7f670*/  LDL.LU R28, [R1+0x264] ;  /* 0x00026400011c7983 */ /* 0x000ee80000300800 */
[----:B------:R-:W4:Y:S04]  /*7f680*/  LDL.LU R4, [R1+0xc14] ;  /* 0x000c140001047983 */ /* 0x000f280000300800 */
[----:B------:R-:W4:Y:S04]  /*7f690*/  LDL.LU R5, [R1+0xf7c] ;  /* 0x000f7c0001057983 */ /* 0x000f280000300800 */
[----:B------:R-:W2:Y:S04]  /*7f6a0*/  LDL.LU R6, [R1+0xc0c] ;  /* 0x000c0c0001067983 */ /* 0x000ea80000300800 */
[----:B------:R-:W2:Y:S01]  /*7f6b0*/  LDL.LU R7, [R1+0xf6c] ;  /* 0x000f6c0001077983 */ /* 0x000ea20000300800 */
[----:B------:R-:W-:-:S02]  /*7f6c0*/  PRMT R8, R18, 0x5410, R17 ;  /* 0x0000541012087816 */ /* 0x000fc40000000011 */
[----:B------:R-:W-:Y:S02]  /*7f6d0*/  PRMT R9, R0, 0x5410, R19 ;  /* 0x0000541000097816 */ /* 0x000fe40000000013 */
[----:B------:R-:W-:Y:S02]  /*7f6e0*/  PRMT R10, R22, 0x5410, R20 ;  /* 0x00005410160a7816 */ /* 0x000fe40000000014 */
[----:B------:R-:W-:Y:S01]  /*7f6f0*/  PRMT R11, R2, 0x5410, R23 ;  /* 0x00005410020b7816 */ /* 0x000fe20000000017 */
[----:B--2---:R1:W-:Y:S04]  /*7f700*/  STL.64 [R1+0x21c8], R6 ;  /* 0x0021c80601007387 */ /* 0x0043e80000100a00 */
[----:B-1----:R-:W2:Y:S04]  /*7f710*/  LDL.LU R6, [R1+0xb1c] ;  /* 0x000b1c0001067983 */ /* 0x002ea80000300800 */
[----:B------:R-:W2:Y:S04]  /*7f720*/  LDL.LU R7, [R1+0xe68] ;  /* 0x000e680001077983 */ /* 0x000ea80000300800 */
[----:B----4-:R1:W-:Y:S04]  /*7f730*/  STL.64 [R1+0x21c0], R4 ;  /* 0x0021c00401007387 */ /* 0x0103e80000100a00 */
[----:B-1----:R-:W4:Y:S04]  /*7f740*/  LDL.LU R4, [R1+0xb28] ;  /* 0x000b280001047983 */ /* 0x002f280000300800 */
        /* <DEDUP_REMOVED lines=49> */
[----:B------:R-:W-:-:S02]  /*7fa60*/  PRMT R26, R27, 0x5410, R26 ;  /* 0x000054101b1a7816 */ /* 0x000fc4000000001a */
[----:B------:R-:W-:Y:S01]  /*7fa70*/  PRMT R27, R28, 0x5410, R29 ;  /* 0x000054101c1b7816 */ /* 0x000fe2000000001d */
[----:B------:R-:W-:Y:S04]  /*7fa80*/  STSM.16.M88.4 [R16], R8 ;  /* 0x0000000810007844 */ /* 0x000fe80000000200 */
[----:B------:R0:W-:Y:S02]  /*7fa90*/  STSM.16.M88.4 [R16+0x200], R24 ;  /* 0x0002001810007844 */ /* 0x0001e40000000200 */
[----:B0-----:R-:W-:Y:S02]  /*7faa0*/  PRMT R26, R13, 0x5410, R12 ;  /* 0x000054100d1a7816 */ /* 0x001fe4000000000c */
        /* <DEDUP_REMOVED lines=83> */
[----:B----4-:R-:W-:Y:S01]  /*7ffe0*/  PRMT R24, R5, 0x5410, R4 ;  /* 0x0000541005187816 */ /* 0x010fe20000000004 */
[----:B------:R-:W-:Y:S06]  /*7fff0*/  BAR.SYNC.DEFER_BLOCKING 0x0 ;  /* 0x0000000000007b1d */ /* 0x000fec0000010000 */
[----:B------:R-:W-:Y:S04]  /*80000*/  STL.64 [R1+0x2188], R24 ;  /* 0x0021881801007387 */ /* 0x000fe80000100a00 */
[----:B------:R-:W2:Y:S04]  /*80010*/  LDL.LU R29, [R1+0x2e0] ;  /* 0x0002e000011d7983 */ /* 0x000ea80000300800 */
[----:B------:R-:W0:Y:S04]  /*80020*/  LDS.128 R4, [R3] ;  /* 0x0000000003047984 */ /* 0x000e280000000c00 */
[----:B------:R-:W1:Y:S01]  /*80030*/  LDS.128 R24, [R3+0x400] ;  /* 0x0004000003187984 */ /* 0x000e620000000c00 */
[----:B------:R-:W-:-:S02]  /*80040*/  PRMT R8, R18, 0x5410, R17 ;  /* 0x0000541012087816 */ /* 0x000fc40000000011 */
[----:B------:R-:W-:Y:S02]  /*80050*/  PRMT R9, R0, 0x5410, R19 ;  /* 0x0000541000097816 */ /* 0x000fe40000000013 */
[----:B------:R-:W-:Y:S02]  /*80060*/  PRMT R10, R22, 0x5410, R20 ;  /* 0x00005410160a7816 */ /* 0x000fe40000000014 */
[----:B------:R-:W-:Y:S01]  /*80070*/  PRMT R11, R2, 0x5410, R23 ;  /* 0x00005410020b7816 */ /* 0x000fe20000000017 */
[----:B------:R-:W-:Y:S06]  /*80080*/  BAR.SYNC.DEFER_BLOCKING 0x0 ;  /* 0x0000000000007b1d */ /* 0x000fec0000010000 */
[----:B--2---:R2:W-:Y:S04]  /*80090*/  STL [R1+0x2180], R29 ;  /* 0x0021801d01007387 */ /* 0x0045e80000100800 */
[----:B0-----:R-:W-:Y:S04]  /*800a0*/  STL.64 [R1+0x2c0], R4 ;  /* 0x0002c00401007387 */ /* 0x001fe80000100a00 */
[----:B------:R-:W-:Y:S04]  /*800b0*/  STL.64 [R1+0x2c8], R6 ;  /* 0x0002c80601007387 */ /* 0x000fe80000100a00 */
[----:B--2---:R-:W2:Y:S04]  /*800c0*/  LDL.LU R29, [R1+0xd3c] ;  /* 0x000d3c00011d7983 */ /* 0x004ea80000300800 */
        /* <DEDUP_REMOVED lines=8> */
[----:B--2---:R0:W-:Y:S04]  /*80150*/  STL.64 [R1+0x2178], R6 ;  /* 0x0021780601007387 */ /* 0x0041e80000100a00 */
[----:B0-----:R-:W2:Y:S04]  /*80160*/  LDL.LU R6, [R1+0xcdc] ;  /* 0x000cdc0001067983 */ /* 0x001ea80000300800 */
[----:B------:R-:W2:Y:S04]  /*80170*/  LDL.LU R7, [R1+0x10fc] ;  /* 0x0010fc0001077983 */ /* 0x000ea80000300800 */
        /* <DEDUP_REMOVED lines=31> */
[----:B------:R-:W2:Y:S01]  /*80370*/  LDL.LU R29, [R1+0x2184] ;  /* 0x00218400011d7983 */ /* 0x000ea20000300800 */
[----:B----4-:R-:W-:Y:S02]  /*80380*/  PRMT R9, R11, 0x5410, R10 ;  /* 0x000054100b097816 */ /* 0x010fe4000000000a */
[----:B------:R-:W-:Y:S02]  /*80390*/  PRMT R10, R5, 0x5410, R4 ;  /* 0x00005410050a7816 */ /* 0x000fe40000000004 */
[----:B------:R-:W-:Y:S02]  /*803a0*/  PRMT R11, R7, 0x5410, R6 ;  /* 0x00005410070b7816 */ /* 0x000fe40000000006 */
[----:B------:R-:W0:Y:S01]  /*803b0*/  LDS.128 R4, [R3] ;  /* 0x0000000003047984 */ /* 0x000e220000000c00 */
[----:B--2---:R-:W-:-:S03]  /*803c0*/  PRMT R25, R25, 0x5410, R29 ;  /* 0x0000541019197816 */ /* 0x004fc6000000001d */
[----:B------:R-:W2:Y:S01]  /*803d0*/  LDL.LU R29, [R1+0x2180] ;  /* 0x00218000011d7983 */ /* 0x000ea20000300800 */
[----:B------:R-:W-:-:S03]  /*803e0*/  PRMT R26, R27, 0x5410, R26 ;  /* 0x000054101b1a7816 */ /* 0x000fc6000000001a */
[----:B0-----:R-:W-:Y:S04]  /*803f0*/  STL.64 [R1+0x760], R4 ;  /* 0x0007600401007387 */ /* 0x001fe80000100a00 */
[----:B------:R-:W-:Y:S01]  /*80400*/  STL [R1+0x76c], R7 ;  /* 0x00076c0701007387 */ /* 0x000fe20000100800 */
[----:B--2---:R-:W-:Y:S01]  /*80410*/  PRMT R27, R13, 0x5410, R29 ;  /* 0x000054100d1b7816 */ /* 0x004fe2000000001d */
[----:B------:R-:W-:Y:S02]  /*80420*/  IMAD.MOV.U32 R13, RZ, RZ, R6 ;  /* 0x000000ffff0d7224 */ /* 0x000fe400078e0006 */
[----:B------:R-:W0:Y:S04]  /*80430*/  LDS.128 R4, [R3+0x400] ;  /* 0x0004000003047984 */ /* 0x000e280000000c00 */
[----:B------:R-:W-:Y:S01]  /*80440*/  STL [R1+0x2130], R13 ;  /* 0x0021300d01007387 */ /* 0x000fe20000100800 */
[----:B------:R-:W-:Y:S06]  /*80450*/  BAR.SYNC.DEFER_BLOCKING 0x0 ;  /* 0x0000000000007b1d */ /* 0x000fec0000010000 */
[----:B0-----:R-:W-:Y:S04]  /*80460*/  STL.64 [R1+0x790], R4 ;  /* 0x0007900401007387 */ /* 0x001fe80000100a00 */
[----:B------:R0:W-:Y:S04]  /*80470*/  STL.64 [R1+0x798], R6 ;  /* 0x0007980601007387 */ /* 0x0001e80000100a00 */
[----:B0-----:R-:W2:Y:S04]  /*80480*/  LDL.LU.64 R6, [R1+0x2178] ;  /* 0x0021780001067983 */ /* 0x001ea80000300a00 */
[----:B------:R-:W3:Y:S04]  /*80490*/  LDL.LU.64 R4, [R1+0x2170] ;  /* 0x0021700001047983 */ /* 0x000ee80000300a00 */
[----:B------:R-:W-:Y:S04]  /*804a0*/  STSM.16.M88.4 [R16], R8 ;  /* 0x0000000810007844 */ /* 0x000fe80000000200 */
[----:B------:R0:W-:Y:S02]  /*804b0*/  STSM.16.M88.4 [R16+0x200], R24 ;  /* 0x0002001810007844 */ /* 0x0001e40000000200 */
[----:B0-----:R-:W-:-:S02]  /*804c0*/  PRMT R27, R15, 0x5410, R14 ;  /* 0x000054100f1b7816 */ /* 0x001fc4000000000e */
[----:B------:R-:W-:Y:S02]  /*804d0*/  PRMT R8, R18, 0x5410, R17 ;  /* 0x0000541012087816 */ /* 0x000fe40000000011 */
[----:B------:R-:W-:Y:S02]  /*804e0*/  PRMT R9, R0, 0x5410, R19 ;  /* 0x0000541000097816 */ /* 0x000fe40000000013 */
[----:B------:R-:W-:Y:S02]  /*804f0*/  PRMT R10, R22, 0x5410, R20 ;  /* 0x00005410160a7816 */ /* 0x000fe40000000014 */
[----:B------:R-:W-:Y:S01]  /*80500*/  PRMT R11, R2, 0x5410, R23 ;  /* 0x00005410020b7816 */ /* 0x000fe20000000017 */
[----:B------:R-:W-:Y:S01]  /*80510*/  BAR.SYNC.DEFER_BLOCKING 0x0 ;  /* 0x0000000000007b1d */ /* 0x000fe20000010000 */
[----:B--2---:R-:W-:Y:S02]  /*80520*/  PRMT R26, R12, 0x5410, R7 ;  /* 0x000054100c1a7816 */ /* 0x004fe40000000007 */
[----:B---3--:R-:W-:-:S02]  /*80530*/  PRMT R24, R4, 0x5410, R28 ;  /* 0x0000541004187816 */ /* 0x008fc4000000001c */
[----:B------:R-:W-:Y:S01]  /*80540*/  PRMT R25, R6, 0x5410, R5 ;  /* 0x0000541006197816 */ /* 0x000fe20000000005 */
[----:B------:R-:W-:Y:S04]  /*80550*/  STL.64 [R1+0x2168], R26 ;  /* 0x0021681a01007387 */ /* 0x000fe80000100a00 */
[----:B------:R-:W-:Y:S04]  /*80560*/  STL.64 [R1+0x2160], R24 ;  /* 0x0021601801007387 */ /* 0x000fe80000100a00 */
[----:B------:R-:W2:Y:S04]  /*80570*/  LDL.LU R13, [R1+0x2e8] ;  /* 0x0002e800010d7983 */ /* 0x000ea80000300800 */
[----:B------:R-:W0:Y:S04]  /*80580*/  LDS.128 R24, [R3] ;  /* 0x0000000003187984 */ /* 0x000e280000000c00 */
[----:B--2---:R1:W-:Y:S04]  /*80590*/  STL [R1+0x2158], R13 ;  /* 0x0021580d01007387 */ /* 0x0043e80000100800 */
[----:B-1----:R-:W2:Y:S04]  /*805a0*/  LDL.LU R13, [R1+0xe18] ;  /* 0x000e1800010d7983 */ /* 0x002ea80000300800 */
[----:B--2---:R1:W-:Y:S04]  /*805b0*/  STL [R1+0x215c], R13 ;  /* 0x00215c0d01007387 */ /* 0x0043e80000100800 */
[----:B-1----:R-:W2:Y:S04]  /*805c0*/  LDL.LU R13, [R1+0xe28] ;  /* 0x000e2800010d7983 */ /* 0x002ea80000300800 */
[----:B------:R-:W3:Y:S04]  /*805d0*/  LDL.LU R29, [R1+0x310] ;  /* 0x00031000011d7983 */ /* 0x000ee80000300800 */
        /* <DEDUP_REMOVED lines=63> */
[----:B---3--:R-:W-:Y:S02]  /*809d0*/  PRMT R26, R12, 0x5410, R7 ;  /* 0x000054100c1a7816 */ /* 0x008fe40000000007 */
[----:B----4-:R-:W-:Y:S02]  /*809e0*/  PRMT R24, R4, 0x5410, R28 ;  /* 0x0000541004187816 */ /* 0x010fe4000000001c */
[----:B------:R-:W-:Y:S01]  /*809f0*/  PRMT R25, R6, 0x5410, R5 ;  /* 0x0000541006197816 */ /* 0x000fe20000000005 */
[----:B------:R-:W-:Y:S04]  /*80a00*/  STL.64 [R1+0x2140], R26 ;  /* 0x0021401a01007387 */ /* 0x000fe80000100a00 */
[----:B------:R-:W-:Y:S04]  /*80a10*/  STL.64 [R1+0x2138], R24 ;  /* 0x0021381801007387 */ /* 0x000fe80000100a00 */
[----:B------:R-:W2:Y:S01]  /*80a20*/  LDL.LU R29, [R1+0x13d0] ;  /* 0x0013d000011d7983 */ /* 0x000ea20000300800 */
[----:B------:R-:W-:Y:S06]  /*80a30*/  BAR.SYNC.DEFER_BLOCKING 0x0 ;  /* 0x0000000000007b1d */ /* 0x000fec0000010000 */
[----:B------:R-:W0:Y:S04]  /*80a40*/  LDS.128 R24, [R3] ;  /* 0x0000000003187984 */ /* 0x000e280000000c00 */
[----:B--2---:R1:W-:Y:S04]  /*80a50*/  STL [R1+0x2134], R29 ;  /* 0x0021341d01007387 */ /* 0x0043e80000100800 */
[----:B------:R-:W2:Y:S04]  /*80a60*/  LDL.LU R28, [R1+0x2f0] ;  /* 0x0002f000011c7983 */ /* 0x000ea80000300800 */
[----:B------:R-:W2:Y:S04]  /*80a70*/  LDL.LU R4, [R1+0x318] ;  /* 0x0003180001047983 */ /* 0x000ea80000300800 */
[----:B-1----:R-:W3:Y:S04]  /*80a80*/  LDL.LU R29, [R1+0xebc] ;  /* 0x000ebc00011d7983 */ /* 0x002ee80000300800 */
[----:B------:R-:W4:Y:S04]  /*80a90*/  LDL.LU R13, [R1+0xeb8] ;  /* 0x000eb800010d7983 */ /* 0x000f280000300800 */
[----:B------:R-:W2:Y:S04]  /*80aa0*/  LDL.LU R5, [R1+0xf9c] ;  /* 0x000f9c0001057983 */ /* 0x000ea80000300800 */
        /* <DEDUP_REMOVED lines=9> */
[----:B------:R1:W-:Y:S04]  /*80b40*/  STL [R1+0x2120], R5 ;  /* 0x0021200501007387 */ /* 0x0003e80000100800 */
        /* <DEDUP_REMOVED lines=37> */
[----:B------:R-:W-:Y:S02]  /*80da0*/  PRMT R27, R4, 0x5410, R28 ;  /* 0x00005410041b7816 */ /* 0x000fe4000000001c */
[----:B------:R-:W-:Y:S02]  /*80db0*/  PRMT R25, R25, 0x5410, R13 ;  /* 0x0000541019197816 */ /* 0x000fe4000000000d */
[----:B------:R-:W3:Y:S01]  /*80dc0*/  LDL.LU R13, [R1+0x2130] ;  /* 0x00213000010d7983 */ /* 0x000ee20000300800 */
[----:B--2---:R-:W-:-:S03]  /*80dd0*/  PRMT R11, R29, 0x5410, R7 ;  /* 0x000054101d0b7816 */ /* 0x004fc60000000007 */
[----:B------:R-:W0:Y:S04]  /*80de0*/  LDS.128 R4, [R3] ;  /* 0x0000000003047984 */ /* 0x000e280000000c00 */
[----:B0-----:R-:W-:Y:S04]  /*80df0*/  STL.64 [R1+0x9e0], R4 ;  /* 0x0009e00401007387 */ /* 0x001fe80000100a00 */
[----:B------:R-:W-:Y:S04]  /*80e00*/  STL.64 [R1+0x9e8], R6 ;  /* 0x0009e80601007387 */ /* 0x000fe80000100a00 */
[----:B------:R-:W0:Y:S01]  /*80e10*/  LDS.128 R4, [R3+0x400] ;  /* 0x0004000003047984 */ /* 0x000e220000000c00 */
[----:B------:R-:W-:Y:S06]  /*80e20*/  BAR.SYNC.DEFER_BLOCKING 0x0 ;  /* 0x0000000000007b1d */ /* 0x000fec0000010000 */
[----:B0-----:R-:W-:Y:S04]  /*80e30*/  STL.64 [R1+0x9f0], R4 ;  /* 0x0009f00401007387 */ /* 0x001fe80000100a00 */
[----:B------:R0:W-:Y:S04]  /*80e40*/  STL.64 [R1+0x9f8], R6 ;  /* 0x0009f80601007387 */ /* 0x0001e80000100a00 */
[----:B0-----:R-:W2:Y:S04]  /*80e50*/  LDL.LU.64 R6, [R1+0x2128] ;  /* 0x0021280001067983 */ /* 0x001ea80000300a00 */
[----:B------:R-:W4:Y:S04]  /*80e60*/  LDL.LU R5, [R1+0x2120] ;  /* 0x0021200001057983 */ /* 0x000f280000300800 */
[----:B------:R0:W-:Y:S04]  /*80e70*/  STSM.16.M88.4 [R16], R8 ;  /* 0x0000000810007844 */ /* 0x0001e80000000200 */
[----:B------:R1:W-:Y:S04]  /*80e80*/  STSM.16.M88.4 [R16+0x200], R24 ;  /* 0x0002001810007844 */ /* 0x0003e80000000200 */
[----:B0-----:R-:W3:Y:S01]  /*80e90*/  LDL.LU R11, [R1+0x31c] ;  /* 0x00031c00010b7983 */ /* 0x001ee20000300800 */
[----:B-1----:R-:W-:-:S02]  /*80ea0*/  PRMT R26, R15, 0x5410, R14 ;  /* 0x000054100f1a7816 */ /* 0x002fc4000000000e */
[----:B------:R-:W-:-:S05]  /*80eb0*/  PRMT R27, R18, 0x5410, R17 ;  /* 0x00005410121b7816 */ /* 0x000fca0000000011 */
[----:B------:R0:W-:Y:S04]  /*80ec0*/  STL.64 [R1+0x2118], R26 ;  /* 0x0021181a01007387 */ /* 0x0001e80000100a00 */
[----:B0-----:R-:W3:Y:S01]  /*80ed0*/  LDL.LU R27, [R1+0x2f4] ;  /* 0x0002f400011b7983 */ /* 0x001ee20000300800 */
[----:B------:R-:W-:Y:S02]  /*80ee0*/  PRMT R8, R0, 0x5410, R19 ;  /* 0x0000541000087816 */ /* 0x000fe40000000013 */
[----:B------:R-:W-:Y:S02]  /*80ef0*/  PRMT R9, R22, 0x5410, R20 ;  /* 0x0000541016097816 */ /* 0x000fe40000000014 */
[----:B------:R-:W-:Y:S01]  /*80f00*/  PRMT R10, R2, 0x5410, R23 ;  /* 0x00005410020a7816 */ /* 0x000fe20000000017 */
[----:B------:R-:W-:Y:S01]  /*80f10*/  BAR.SYNC.DEFER_BLOCKING 0x0 ;  /* 0x0000000000007b1d */ /* 0x000fe20000010000 */
[----:B--2---:R-:W-:-:S02]  /*80f20*/  PRMT R25, R12, 0x5410, R7 ;  /* 0x000054100c197816 */ /* 0x004fc40000000007 */
[----:B----4-:R-:W-:-:S05]  /*80f30*/  PRMT R24, R6, 0x5410, R5 ;  /* 0x0000541006187816 */ /* 0x010fca0000000005 */
[----:B------:R-:W-:Y:S04]  /*80f40*/  STL.64 [R1+0x2110], R24 ;  /* 0x0021101801007387 */ /* 0x000fe80000100a00 */
[----:B------:R-:W2:Y:S04]  /*80f50*/  LDL.LU R29, [R1+0xff8] ;  /* 0x000ff800011d7983 */ /* 0x000ea80000300800 */
[----:B------:R-:W4:Y:S04]  /*80f60*/  LDL.LU R28, [R1+0xff4] ;  /* 0x000ff400011c7983 */ /* 0x000f280000300800 */
[----:B------:R-:W2:Y:S04]  /*80f70*/  LDL.LU R12, [R1+0xfec] ;  /* 0x000fec00010c7983 */ /* 0x000ea80000300800 */
[----:B------:R-:W2:Y:S04]  /*80f80*/  LDL.LU R0, [R1+0xfd8] ;  /* 0x000fd80001007983 */ /* 0x000ea80000300800 */
[----:B------:R-:W2:Y:S04]  /*80f90*/  LDL.LU R4, [R1+0x1438] ;  /* 0x0014380001047983 */ /* 0x000ea80000300800 */
[----:B------:R-:W2:Y:S04]  /*80fa0*/  LDL.LU R5, [R1+0x1034] ;  /* 0x0010340001057983 */ /* 0x000ea80000300800 */
[----:B------:R-:W2:Y:S04]  /*80fb0*/  LDL.LU R6, [R1+0x1434] ;  /* 0x0014340001067983 */ /* 0x000ea80000300800 */
[----:B------:R-:W2:Y:S01]  /*80fc0*/  LDL.LU R7, [R1+0x102c] ;  /* 0x00102c0001077983 */ /* 0x000ea20000300800 */
[----:B---3--:R-:W-:-:S03]  /*80fd0*/  PRMT R11, R11, 0x5410, R27 ;  /* 0x000054100b0b7816 */ /* 0x008fc6000000001b */
[----:B------:R-:W0:Y:S04]  /*80fe0*/  LDS.128 R24, [R3] ;  /* 0x0000000003187984 */ /* 0x000e280000000c00 */
[----:B--2---:R1:W-:Y:S04]  /*80ff0*/  STL.64 [R1+0x20f8], R6 ;  /* 0x0020f80601007387 */ /* 0x0043e80000100a00 */
[----:B-1----:R-:W2:Y:S04]  /*81000*/  LDL.LU R6, [R1+0x2f8] ;  /* 0x0002f80001067983 */ /* 0x002ea80000300800 */
[----:B------:R-:W2:Y:S04]  /*81010*/  LDL.LU R7, [R1+0x320] ;  /* 0x0003200001077983 */ /* 0x000ea80000300800 */
[----:B------:R1:W-:Y:S04]  /*81020*/  STL.64 [R1+0x20f0], R4 ;  /* 0x0020f00401007387 */ /* 0x0003e80000100a00 */
[----:B-1----:R-:W3:Y:S04]  /*81030*/  LDL.LU R4, [R1+0xfac] ;  /* 0x000fac0001047983 */ /* 0x002ee80000300800 */
[----:B------:R-:W3:Y:S04]  /*81040*/  LDL.LU R5, [R1+0x1408] ;  /* 0x0014080001057983 */ /* 0x000ee80000300800 */
        /* <DEDUP_REMOVED lines=21> */
[----:B------:R-:W3:Y:S04]  /*811a0*/  LDL.LU R11, [R1+0x140c] ;  /* 0x00140c00010b7983 */ /* 0x000ee80000300800 */
[----:B--2---:R0:W-:Y:S04]  /*811b0*/  STSM.16.M88.4 [R16+0x200], R24 ;  /* 0x0002001810007844 */ /* 0x0041e80000000200 */
[----:B0-----:R-:W2:Y:S04]  /*811c0*/  LDL.LU R24, [R1+0x1420] ;  /* 0x0014200001187983 */ /* 0x001ea80000300800 */
[----:B------:R-:W4:Y:S04]  /*811d0*/  LDL.LU R25, [R1+0x141c] ;  /* 0x00141c0001197983 */ /* 0x000f280000300800 */
[----:B------:R-:W2:Y:S04]  /*811e0*/  LDL.LU R26, [R1+0x1418] ;  /* 0x00141800011a7983 */ /* 0x000ea80000300800 */
[----:B------:R-:W2:Y:S01]  /*811f0*/  LDL.LU R27, [R1+0xfd4] ;  /* 0x000fd400011b7983 */ /* 0x000ea20000300800 */
[----:B---3--:R-:W-:-:S02]  /*81200*/  PRMT R10, R11, 0x5410, R10 ;  /* 0x000054100b0a7816 */ /* 0x008fc4000000000a */
[----:B------:R-:W-:Y:S02]  /*81210*/  PRMT R11, R5, 0x5410, R4 ;  /* 0x00005410050b7816 */ /* 0x000fe40000000004 */
[----:B------:R-:W-:Y:S01]  /*81220*/  PRMT R8, R8, 0x5410, R0 ;  /* 0x0000541008087816 */ /* 0x000fe20000000000 */
[----:B------:R-:W-:Y:S01]  /*81230*/  BAR.SYNC.DEFER_BLOCKING 0x0 ;  /* 0x0000000000007b1d */ /* 0x000fe20000010000 */
[----:B--2---:R-:W-:Y:S02]  /*81240*/  PRMT R9, R9, 0x5410, R27 ;  /* 0x0000541009097816 */ /* 0x004fe4000000001b */
[----:B------:R-:W-:-:S03]  /*81250*/  PRMT R27, R7, 0x5410, R6 ;  /* 0x00005410071b7816 */ /* 0x000fc60000000006 */
[----:B------:R-:W0:Y:S01]  /*81260*/  LDS.128 R4, [R3] ;  /* 0x0000000003047984 */ /* 0x000e220000000c00 */
[----:B------:R-:W-:Y:S02]  /*81270*/  PRMT R24, R24, 0x5410, R29 ;  /* 0x0000541018187816 */ /* 0x000fe4000000001d */
[----:B----4-:R-:W-:Y:S01]  /*81280*/  PRMT R25, R25, 0x5410, R28 ;  /* 0x0000541019197816 */ /* 0x010fe2000000001c */
[----:B------:R-:W2:Y:S01]  /*81290*/  LDL.LU R29, [R1+0x210c] ;  /* 0x00210c00011d7983 */ /* 0x000ea20000300800 */
[----:B------:R-:W-:-:S03]  /*812a0*/  PRMT R26, R26, 0x5410, R12 ;  /* 0x000054101a1a7816 */ /* 0x000fc6000000000c */
[----:B------:R-:W3:Y:S04]  /*812b0*/  LDL.LU R28, [R1+0x2108] ;  /* 0x00210800011c7983 */ /* 0x000ee80000300800 */
[----:B------:R-:W4:Y:S04]  /*812c0*/  LDL.LU R12, [R1+0x2104] ;  /* 0x00210400010c7983 */ /* 0x000f280000300800 */
[----:B------:R-:W2:Y:S04]  /*812d0*/  LDL.LU R0, [R1+0x2100] ;  /* 0x0021000001007983 */ /* 0x000ea80000300800 */
[----:B0-----:R-:W-:Y:S04]  /*812e0*/  STL.64 [R1+0xa20], R4 ;  /* 0x000a200401007387 */ /* 0x001fe80000100a00 */
[----:B------:R-:W-:Y:S04]  /*812f0*/  STL.64 [R1+0xa28], R6 ;  /* 0x000a280601007387 */ /* 0x000fe80000100a00 */
[----:B------:R-:W0:Y:S01]  /*81300*/  LDS.128 R4, [R3+0x400] ;  /* 0x0004000003047984 */ /* 0x000e220000000c00 */
[----:B------:R-:W-:Y:S06]  /*81310*/  BAR.SYNC.DEFER_BLOCKING 0x0 ;  /* 0x0000000000007b1d */ /* 0x000fec0000010000 */
[----:B------:R-:W-:Y:S04]  /*81320*/  STSM.16.M88.4 [R16], R8 ;  /* 0x0000000810007844 */ /* 0x000fe80000000200 */
[----:B0-----:R-:W-:Y:S04]  /*81330*/  STL.64 [R1+0xa30], R4 ;  /* 0x000a300401007387 */ /* 0x001fe80000100a00 */
[----:B------:R0:W-:Y:S04]  /*81340*/  STL.64 [R1+0xa38], R6 ;  /* 0x000a380601007387 */ /* 0x0001e80000100a00 */
[----:B0-----:R-:W3:Y:S04]  /*81350*/  LDL.LU.64 R6, [R1+0x20f8] ;  /* 0x0020f80001067983 */ /* 0x001ee80000300a00 */
[----:B------:R-:W4:Y:S04]  /*81360*/  LDL.LU.64 R4, [R1+0x20f0] ;  /* 0x0020f00001047983 */ /* 0x000f280000300a00 */
[----:B------:R-:W4:Y:S04]  /*81370*/  LDL.LU R9, [R1+0x104c] ;  /* 0x00104c0001097983 */ /* 0x000f280000300800 */
[----:B------:R-:W4:Y:S04]  /*81380*/  LDL.LU R10, [R1+0x143c] ;  /* 0x00143c00010a7983 */ /* 0x000f280000300800 */
[----:B------:R-:W4:Y:S04]  /*81390*/  LDL.LU R11, [R1+0x1048] ;  /* 0x00104800010b7983 */ /* 0x000f280000300800 */
[----:B------:R3:W-:Y:S01]  /*813a0*/  STSM.16.M88.4 [R16+0x200], R24 ;  /* 0x0002001810007844 */ /* 0x0007e20000000200 */
[----:B------:R-:W-:Y:S01]  /*813b0*/  PRMT R8, R17, 0x5410, R15 ;  /* 0x0000541011087816 */ /* 0x000fe2000000000f */
[----:B------:R-:W-:Y:S01]  /*813c0*/  BAR.SYNC.DEFER_BLOCKING 0x0 ;  /* 0x0000000000007b1d */ /* 0x000fe20000010000 */
[----:B--2---:R-:W-:Y:S01]  /*813d0*/  IMAD.MOV.U32 R17, RZ, RZ, R0 ;  /* 0x000000ffff117224 */ /* 0x004fe200078e0000 */
[----:B---3--:R-:W-:-:S04]  /*813e0*/  PRMT R27, R14, 0x5410, R7 ;  /* 0x000054100e1b7816 */ /* 0x008fc80000000007 */
[----:B------:R-:W2:Y:S01]  /*813f0*/  LDL.LU R14, [R1+0x300] ;  /* 0x00030000010e7983 */ /* 0x000ea20000300800 */
[----:B----4-:R-:W-:Y:S02]  /*81400*/  PRMT R26, R6, 0x5410, R5 ;  /* 0x00005410061a7816 */ /* 0x010fe40000000005 */
[----:B------:R-:W-:Y:S02]  /*81410*/  PRMT R25, R4, 0x5410, R11 ;  /* 0x0000541004197816 */ /* 0x000fe4000000000b */
[----:B------:R-:W0:Y:S01]  /*81420*/  LDS.128 R4, [R3] ;  /* 0x0000000003047984 */ /* 0x000e220000000c00 */
[----:B------:R-:W-:Y:S02]  /*81430*/  PRMT R24, R10, 0x5410, R9 ;  /* 0x000054100a187816 */ /* 0x000fe40000000009 */
[----:B------:R-:W-:Y:S02]  /*81440*/  PRMT R10, R22, 0x5410, R20 ;  /* 0x00005410160a7816 */ /* 0x000fe40000000014 */
[----:B------:R-:W3:Y:S01]  /*81450*/  LDL.LU R20, [R1+0x10ec] ;  /* 0x0010ec0001147983 */ /* 0x000ee20000300800 */
[----:B------:R-:W-:-:S02]  /*81460*/  PRMT R11, R2, 0x5410, R23 ;  /* 0x00005410020b7816 */ /* 0x000fc40000000017 */
[----:B------:R-:W-:Y:S01]  /*81470*/  PRMT R9, R19, 0x5410, R18 ;  /* 0x0000541013097816 */ /* 0x000fe20000000012 */
[----:B------:R-:W4:Y:S04]  /*81480*/  LDL.LU R22, [R1+0x10dc] ;  /* 0x0010dc0001167983 */ /* 0x000f280000300800 */
[----:B------:R-:W2:Y:S04]  /*81490*/  LDL.LU R2, [R1+0x10cc] ;  /* 0x0010cc0001027983 */ /* 0x000ea80000300800 */
[----:B------:R-:W2:Y:S04]  /*814a0*/  LDL.LU R19, [R1] ;  /* 0x0000000001137983 */ /* 0x000ea80000300800 */
[----:B0-----:R-:W-:Y:S04]  /*814b0*/  STL.64 [R1+0xa40], R4 ;  /* 0x000a400401007387 */ /* 0x001fe80000100a00 */
[----:B------:R-:W-:Y:S04]  /*814c0*/  STL.64 [R1+0xa48], R6 ;  /* 0x000a480601007387 */ /* 0x000fe80000100a00 */
[----:B------:R-:W0:Y:S01]  /*814d0*/  LDS.128 R4, [R3+0x400] ;  /* 0x0004000003047984 */ /* 0x000e220000000c00 */
[----:B------:R-:W-:Y:S01]  /*814e0*/  IMAD.MOV.U32 R18, RZ, RZ, R21 ;  /* 0x000000ffff127224 */ /* 0x000fe200078e0015 */
[----:B------:R-:W-:Y:S06]  /*814f0*/  BAR.SYNC.DEFER_BLOCKING 0x0 ;  /* 0x0000000000007b1d */ /* 0x000fec0000010000 */
[----:B0-----:R-:W-:Y:S04]  /*81500*/  STL.64 [R1+0xa50], R4 ;  /* 0x000a500401007387 */ /* 0x001fe80000100a00 */
[----:B------:R-:W-:Y:S04]  /*81510*/  STL.64 [R1+0xa58], R6 ;  /* 0x000a580601007387 */ /* 0x000fe80000100a00 */
[----:B------:R-:W2:Y:S04]  /*81520*/  LDL.LU R21, [R1+0x119c] ;  /* 0x00119c0001157983 */ /* 0x000ea80000300800 */
[----:B------:R-:W2:Y:S04]  /*81530*/  LDL.LU R0, [R1+0x1198] ;  /* 0x0011980001007983 */ /* 0x000ea80000300800 */
[----:B------:R-:W2:Y:S04]  /*81540*/  LDL.LU R15, [R1+0x1468] ;  /* 0x00146800010f7983 */ /* 0x000ea80000300800 */
[----:B------:R-:W-:Y:S04]  /*81550*/  STSM.16.M88.4 [R16], R8 ;  /* 0x0000000810007844 */ /* 0x000fe80000000200 */
[----:B------:R-:W-:Y:S01]  /*81560*/  STSM.16.M88.4 [R16+0x200], R24 ;  /* 0x0002001810007844 */ /* 0x000fe20000000200 */
[----:B------:R-:W-:Y:S06]  /*81570*/  BAR.SYNC.DEFER_BLOCKING 0x0 ;  /* 0x0000000000007b1d */ /* 0x000fec0000010000 */
[----:B--2---:R0:W-:Y:S04]  /*81580*/  STL [R1+0x20d8], R15 ;  /* 0x0020d80f01007387 */ /* 0x0041e80000100800 */
[----:B0-----:R-:W2:Y:S04]  /*81590*/  LDL.LU R15, [R1+0x1440] ;  /* 0x00144000010f7983 */ /* 0x001ea80000300800 */
        /* <DEDUP_REMOVED lines=13> */
[----:B------:R-:W4:Y:S04]  /*81670*/  LDL.LU R25, [R1+0x1454] ;  /* 0x0014540001197983 */ /* 0x000f280000300800 */
[----:B------:R-:W2:Y:S04]  /*81680*/  LDL.LU R26, [R1+0x1450] ;  /* 0x00145000011a7983 */ /* 0x000ea80000300800 */
[----:B------:R-:W2:Y:S01]  /*81690*/  LDL.LU R27, [R1+0x10bc] ;  /* 0x0010bc00011b7983 */ /* 0x000ea20000300800 */
[----:B---3--:R-:W-:-:S03]  /*816a0*/  PRMT R24, R24, 0x5410, R20 ;  /* 0x0000541018187816 */ /* 0x008fc60000000014 */
[----:B------:R-:W3:Y:S01]  /*816b0*/  LDL.LU R20, [R1+0x20e8] ;  /* 0x0020e80001147983 */ /* 0x000ee20000300800 */
[----:B----4-:R-:W-:-:S03]  /*816c0*/  PRMT R25, R25, 0x5410, R22 ;  /* 0x0000541019197816 */ /* 0x010fc60000000016 */
[----:B------:R-:W4:Y:S01]  /*816d0*/  LDL.LU R22, [R1+0x20e4] ;  /* 0x0020e40001167983 */ /* 0x000f220000300800 */
[----:B--2---:R-:W-:-:S03]  /*816e0*/  PRMT R26, R26, 0x5410, R2 ;  /* 0x000054101a1a7816 */ /* 0x004fc60000000002 */
[----:B------:R-:W2:Y:S01]  /*816f0*/  LDL.LU R2, [R1+0x20e0] ;  /* 0x0020e00001027983 */ /* 0x000ea20000300800 */
[----:B------:R-:W-:Y:S02]  /*81700*/  PRMT R9, R10, 0x5410, R9 ;  /* 0x000054100a097816 */ /* 0x000fe40000000009 */
[----:B------:R-:W-:Y:S02]  /*81710*/  PRMT R8, R8, 0x5410, R27 ;  /* 0x0000541008087816 */ /* 0x000fe4000000001b */
[----:B------:R-:W-:Y:S02]  /*81720*/  PRMT R10, R12, 0x5410, R11 ;  /* 0x000054100c0a7816 */ /* 0x000fe4000000000b */
[----:B------:R-:W-:Y:S02]  /*81730*/  PRMT R11, R15, 0x5410, R13 ;  /* 0x000054100f0b7816 */ /* 0x000fe4000000000d */
[----:B--2---:R-:W-:Y:S02]  /*81740*/  PRMT R27, R14, 0x5410, R2 ;  /* 0x000054100e1b7816 */ /* 0x004fe40000000002 */
[----:B------:R-:W0:Y:S04]  /*81750*/  LDS.128 R12, [R3] ;  /* 0x00000000030c7984 */ /* 0x000e280000000c00 */
[----:B------:R-:W2:Y:S04]  /*81760*/  LDL.LU R2, [R1+0x20dc] ;  /* 0x0020dc0001027983 */ /* 0x000ea80000300800 */
[----:B0-----:R-:W-:Y:S04]  /*81770*/  STL.64 [R1+0xa60], R12 ;  /* 0x000a600c01007387 */ /* 0x001fe80000100a00 */
[----:B------:R-:W-:Y:S04]  /*81780*/  STL.64 [R1+0xa68], R14 ;  /* 0x000a680e01007387 */ /* 0x000fe80000100a00 */
[----:B------:R-:W0:Y:S01]  /*81790*/  LDS.128 R12, [R3+0x400] ;  /* 0x00040000030c7984 */ /* 0x000e220000000c00 */
[----:B------:R-:W-:Y:S06]  /*817a0*/  BAR.SYNC.DEFER_BLOCKING 0x0 ;  /* 0x0000000000007b1d */ /* 0x000fec0000010000 */
[----:B------:R-:W-:Y:S04]  /*817b0*/  STSM.16.M88.4 [R16], R8 ;  /* 0x0000000810007844 */ /* 0x000fe80000000200 */
[----:B------:R-:W-:Y:S04]  /*817c0*/  STSM.16.M88.4 [R16+0x200], R24 ;  /* 0x0002001810007844 */ /* 0x000fe80000000200 */
[----:B0-----:R-:W-:Y:S04]  /*817d0*/  STL.64 [R1+0xa70], R12 ;  /* 0x000a700c01007387 */ /* 0x001fe80000100a00 */
[----:B------:R0:W-:Y:S04]  /*817e0*/  STL.64 [R1+0xa78], R14 ;  /* 0x000a780e01007387 */ /* 0x0001e80000100a00 */
[----:B0-----:R-:W2:Y:S04]  /*817f0*/  LDL.LU R15, [R1+0x20d8] ;  /* 0x0020d800010f7983 */ /* 0x001ea80000300800 */
[----:B------:R-:W2:Y:S04]  /*81800*/  LDL.LU.64 R12, [R1+0x20d0] ;  /* 0x0020d000010c7983 */ /* 0x000ea80000300a00 */
[----:B------:R-:W2:Y:S04]  /*81810*/  LDL.LU R14, [R1+0x1360] ;  /* 0x00136000010e7983 */ /* 0x000ea80000300800 */
[----:B------:R-:W2:Y:S04]  /*81820*/  LDL R8, [R1+0xa0] ;  /* 0x0000a00001087983 */ /* 0x000ea80000100800 */
[----:B------:R-:W3:Y:S04]  /*81830*/  LDL.LU R9, [R1+0x117c] ;  /* 0x00117c0001097983 */ /* 0x000ee80000300800 */
[----:B------:R-:W3:Y:S04]  /*81840*/  LDL.LU R10, [R1+0x1178] ;  /* 0x00117800010a7983 */ /* 0x000ee80000300800 */
[----:B------:R-:W3:Y:S04]  /*81850*/  LDL.LU R11, [R1+0x1464] ;  /* 0x00146400010b7983 */ /* 0x000ee80000300800 */
[----:B------:R-:W4:Y:S04]  /*81860*/  LDL.LU R24, [R1+0x1474] ;  /* 0x0014740001187983 */ /* 0x000f280000300800 */
[----:B------:R-:W4:Y:S04]  /*81870*/  LDL.LU R25, [R1+0x1470] ;  /* 0x0014700001197983 */ /* 0x000f280000300800 */
[----:B------:R-:W4:Y:S04]  /*81880*/  LDL.LU R26, [R1+0x1188] ;  /* 0x00118800011a7983 */ /* 0x000f280000300800 */
[----:B------:R-:W4:Y:S01]  /*81890*/  LDL.LU R27, [R1+0x146c] ;  /* 0x00146c00011b7983 */ /* 0x000f220000300800 */
[----:B------:R-:W-:Y:S01]  /*818a0*/  BAR.SYNC.DEFER_BLOCKING 0x0 ;  /* 0x0000000000007b1d */ /* 0x000fe20000010000 */
[----:B--2---:R-:W-:-:S05]  /*818b0*/  ISETP.LT.AND P0, PT, R8, UR43, !P0 ;  /* 0x0000002b08007c0c */ /* 0x004fca000c701270 */
[----:B------:R-:W0:Y:S01]  /*818c0*/  LDCU UR43, c[0x0][0x398] ;  /* 0x00007300ff2b77ac */ /* 0x000e220008000800 */
[----:B---3--:R-:W-:Y:S02]  /*818d0*/  PRMT R8, R11, 0x5410, R10 ;  /* 0x000054100b087816 */ /* 0x008fe4000000000a */
[----:B------:R-:W-:Y:S02]  /*818e0*/  PRMT R10, R7, 0x5410, R6 ;  /* 0x00005410070a7816 */ /* 0x000fe40000000006 */
[----:B----4-:R-:W-:Y:S02]  /*818f0*/  PRMT R26, R27, 0x5410, R26 ;  /* 0x000054101b1a7816 */ /* 0x010fe4000000001a */
[----:B------:R-:W-:Y:S02]  /*81900*/  PRMT R27, R15, 0x5410, R9 ;  /* 0x000054100f1b7816 */ /* 0x000fe40000000009 */
[----:B------:R-:W-:Y:S02]  /*81910*/  PRMT R9, R5, 0x5410, R4 ;  /* 0x0000541005097816 */ /* 0x000fe40000000004 */
[----:B------:R-:W1:Y:S01]  /*81920*/  LDS.128 R4, [R3] ;  /* 0x0000000003047984 */ /* 0x000e620000000c00 */
[----:B------:R-:W-:-:S02]  /*81930*/  PRMT R24, R24, 0x5410, R21 ;  /* 0x0000541018187816 */ /* 0x000fc40000000015 */
[----:B------:R-:W-:Y:S01]  /*81940*/  PRMT R25, R25, 0x5410, R0 ;  /* 0x0000541019197816 */ /* 0x000fe20000000000 */
[----:B------:R-:W2:Y:S01]  /*81950*/  LDL.LU R21, [R1+0x20c8] ;  /* 0x0020c80001157983 */ /* 0x000ea20000300800 */
[----:B------:R-:W-:-:S03]  /*81960*/  PRMT R11, R23, 0x5410, R22 ;  /* 0x00005410170b7816 */ /* 0x000fc60000000016 */
[----:B------:R-:W3:Y:S04]  /*81970*/  LDL.LU R0, [R1+0x20c4] ;  /* 0x0020c40001007983 */ /* 0x000ee80000300800 */
[----:B------:R-:W4:Y:S04]  /*81980*/  LDL.LU R15, [R1+0x1390] ;  /* 0x00139000010f7983 */ /* 0x000f280000300800 */
[----:B------:R-:W2:Y:S04]  /*81990*/  LDL.LU R23, [R1+0x12b4] ;  /* 0x0012b40001177983 */ /* 0x000ea80000300800 */
[----:B-1----:R-:W-:Y:S04]  /*819a0*/  STL.64 [R1+0xa80], R4 ;  /* 0x000a800401007387 */ /* 0x002fe80000100a00 */
[----:B------:R-:W-:Y:S04]  /*819b0*/  STL.64 [R1+0xa88], R6 ;  /* 0x000a880601007387 */ /* 0x000fe80000100a00 */
[----:B------:R1:W0:Y:S01]  /*819c0*/  LDS.128 R4, [R3+0x400] ;  /* 0x0004000003047984 */ /* 0x0002220000000c00 */
[----:B------:R-:W-:Y:S06]  /*819d0*/  BAR.SYNC.DEFER_BLOCKING 0x0 ;  /* 0x0000000000007b1d */ /* 0x000fec0000010000 */
[----:B-1----:R-:W2:Y:S04]  /*819e0*/  LDL.LU R3, [R1+0x20c0] ;  /* 0x0020c00001037983 */ /* 0x002ea80000300800 */
[----:B------:R-:W-:Y:S04]  /*819f0*/  STSM.16.M88.4 [R16], R8 ;  /* 0x0000000810007844 */ /* 0x000fe80000000200 */
[----:B0-----:R0:W-:Y:S04]  /*81a00*/  STL.64 [R1+0xa90], R4 ;  /* 0x000a900401007387 */ /* 0x0011e80000100a00 */
[----:B------:R1:W-:Y:S04]  /*81a10*/  STL.64 [R1+0xa98], R6 ;  /* 0x000a980601007387 */ /* 0x0003e80000100a00 */
[----:B0-----:R-:W2:Y:S04]  /*81a20*/  LDL.LU.64 R4, [R1+0x20b8] ;  /* 0x0020b80001047983 */ /* 0x001ea80000300a00 */
[----:B-1----:R-:W2:Y:S04]  /*81a30*/  LDL.LU.64 R6, [R1+0x1310] ;  /* 0x0013100001067983 */ /* 0x002ea80000300a00 */
[----:B------:R-:W2:Y:S04]  /*81a40*/  LDL.LU.64 R8, [R1+0x1300] ;  /* 0x0013000001087983 */ /* 0x000ea80000300a00 */
[----:B------:R-:W3:Y:S04]  /*81a50*/  LDL.LU R10, [R1+0x1398] ;  /* 0x00139800010a7983 */ /* 0x000ee80000300800 */
[----:B------:R-:W3:Y:S04]  /*81a60*/  LDL.LU R11, [R1+0x12d8] ;  /* 0x0012d800010b7983 */ /* 0x000ee80000300800 */
[----:B------:R0:W-:Y:S04]  /*81a70*/  STSM.16.M88.4 [R16+0x200], R24 ;  /* 0x0002001810007844 */ /* 0x0001e80000000200 */
[----:B0-----:R-:W4:Y:S04]  /*81a80*/  LDL.LU R26, [R1+0x1324] ;  /* 0x00132400011a7983 */ /* 0x001f280000300800 */
[----:B------:R-:W4:Y:S04]  /*81a90*/  LDL.LU R16, [R1+0x1394] ;  /* 0x0013940001107983 */ /* 0x000f280000300800 */
[----:B------:R-:W4:Y:S04]  /*81aa0*/  LDL.LU.64 R24, [R1+0x1308] ;  /* 0x0013080001187983 */ /* 0x000f280000300a00 */
[----:B------:R-:W4:Y:S01]  /*81ab0*/  LDL.LU R27, [R1+0x4] ;  /* 0x00000400011b7983 */ /* 0x000f220000300800 */
[----:B------:R-:W-:Y:S01]  /*81ac0*/  PRMT R22, R19, 0x7770, RZ ;  /* 0x0000777013167816 */ /* 0x000fe200000000ff */
[----:B------:R-:W-:Y:S06]  /*81ad0*/  BAR.SYNC.DEFER_BLOCKING 0x0 ;  /* 0x0000000000007b1d */ /* 0x000fec0000010000 */
[----:B--2---:R0:W-:Y:S02]  /*81ae0*/  @P0 STG.E.U8 desc[UR74][R8.64], R22 ;  /* 0x0000001608000986 */ /* 0x0041e4000c10114a */
[----:B0-----:R-:W-:-:S02]  /*81af0*/  IADD3 R8, P0, PT, R14, R2, RZ ;  /* 0x000000020e087210 */ /* 0x001fc40007f1e0ff */
[----:B------:R-:W2:Y:S03]  /*81b00*/  LDL.LU R14, [R1+0x11c0] ;  /* 0x0011c000010e7983 */ /* 0x000ea60000300800 */
[----:B---3--:R-:W-:Y:S01]  /*81b10*/  IMAD.X R9, R10, 0x1, R4, P0 ;  /* 0x000000010a097824 */ /* 0x008fe200000e0604 */
[----:B------:R-:W-:-:S05]  /*81b20*/  PRMT R10, R19, 0x7771, RZ ;  /* 0x00007771130a7816 */ /* 0x000fca00000000ff */
[----:B------:R4:W-:Y:S02]  /*81b30*/  @P6 STG.E.U8 desc[UR74][R8.64], R10 ;  /* 0x0000000a08006986 */ /* 0x0009e4000c10114a */
[----:B----4-:R-:W-:Y:S02]  /*81b40*/  IADD3 R8, P0, PT, R26, R2, RZ ;  /* 0x000000021a087210 */ /* 0x010fe40007f1e0ff */
[----:B------:R-:W-:-:S03]  /*81b50*/  PRMT R10, R19, 0x7772, RZ ;  /* 0x00007772130a7816 */ /* 0x000fc600000000ff */
[----:B------:R-:W-:Y:S02]  /*81b60*/  IMAD.X R9, R16, 0x1, R4, P0 ;  /* 0x0000000110097824 */ /* 0x000fe400000e0604 */
[----:B------:R0:W-:Y:S02]  /*81b70*/  @P5 STG.E.U8 desc[UR74][R24.64], R10 ;  /* 0x0000000a18005986 */ /* 0x0001e4000c10114a */
[----:B0-----:R-:W-:-:S05]  /*81b80*/  IADD3 R10, P0, PT, R11, R2, RZ ;  /* 0x000000020b0a7210 */ /* 0x001fca0007f1e0ff */
[----:B------:R-:W-:Y:S02]  /*81b90*/  IMAD.X R11, R15, 0x1, R4, P0 ;  /* 0x000000010f0b7824 */ /* 0x000fe400000e0604 */
[----:B------:R-:W3:Y:S04]  /*81ba0*/  LDL.LU R15, [R1+0x11c4] ;  /* 0x0011c400010f7983 */ /* 0x000ee80000300800 */
[----:B------:R-:W4:Y:S01]  /*81bb0*/  LDL.LU R25, [R1+0x8] ;  /* 0x0000080001197983 */ /* 0x000f220000300800 */
[----:B------:R-:W-:Y:S02]  /*81bc0*/  PRMT R16, R19, 0x7773, RZ ;  /* 0x0000777313107816 */ /* 0x000fe400000000ff */
[----:B------:R-:W-:-:S03]  /*81bd0*/  PRMT R22, R27, 0x7770, RZ ;  /* 0x000077701b167816 */ /* 0x000fc600000000ff */
[----:B------:R-:W-:Y:S04]  /*81be0*/  @P4 STG.E.U8 desc[UR74][R8.64], R16 ;  /* 0x0000001008004986 */ /* 0x000fe8000c10114a */
[----:B------:R0:W-:Y:S04]  /*81bf0*/  @P3 STG.E.U8 desc[UR74][R6.64], R22 ;  /* 0x0000001606003986 */ /* 0x0001e8000c10114a */
[----:B0-----:R-:W4:Y:S04]  /*81c00*/  LDL.LU.64 R6, [R1+0x20b0] ;  /* 0x0020b00001067983 */ /* 0x001f280000300a00 */
[----:B------:R-:W4:Y:S01]  /*81c10*/  LDL.LU R19, [R1+0x11c8] ;  /* 0x0011c80001137983 */ /* 0x000f220000300800 */
[----:B------:R-:W-:-:S02]  /*81c20*/  SHF.R.S32.HI R16, RZ, 0x1f, R23 ;  /* 0x0000001fff107819 */ /* 0x000fc40000011417 */
[C---:B------:R-:W-:Y:S01]  /*81c30*/  IADD3 R8, P0, PT, R23.reuse, R0, RZ ;  /* 0x0000000017087210 */ /* 0x040fe20007f1e0ff */
[----:B------:R-:W4:Y:S04]  /*81c40*/  LDL.LU R26, [R1+0x11cc] ;  /* 0x0011cc00011a7983 */ /* 0x000f280000300800 */
[----:B------:R-:W-:Y:S01]  /*81c50*/  IMAD.X R9, R16, 0x1, R3, P0 ;  /* 0x0000000110097824 */ /* 0x000fe200000e0603 */
[----:B------:R-:W-:-:S05]  /*81c60*/  IADD3 R22, P0, PT, R23, R2, RZ ;  /* 0x0000000217167210 */ /* 0x000fca0007f1e0ff */
[----:B------:R-:W-:Y:S01]  /*81c70*/  IMAD.X R23, R16, 0x1, R4, P0 ;  /* 0x0000000110177824 */ /* 0x000fe200000e0604 */
[C---:B------:R-:W-:Y:S02]  /*81c80*/  PRMT R16, R27.reuse, 0x7771, RZ ;  /* 0x000077711b107816 */ /* 0x040fe400000000ff */
[----:B------:R-:W-:-:S03]  /*81c90*/  PRMT R24, R27, 0x7772, RZ ;  /* 0x000077721b187816 */ /* 0x000fc600000000ff */
[----:B------:R2:W-:Y:S04]  /*81ca0*/  @P2 STG.E.U8 desc[UR74][R10.64], R16 ;  /* 0x000000100a002986 */ /* 0x0005e8000c10114a */
[----:B------:R0:W-:Y:S01]  /*81cb0*/  @P1 STG.E.U8 desc[UR74][R8.64], R24 ;  /* 0x0000001808001986 */ /* 0x0001e2000c10114a */
[C---:B------:R-:W-:Y:S02]  /*81cc0*/  LOP3.LUT P4, RZ, R21.reuse, 0x1, RZ, 0xc0, !PT ;  /* 0x0000000115ff7812 */ /* 0x040fe4000788c0ff */
[C---:B------:R-:W-:Y:S02]  /*81cd0*/  LOP3.LUT P5, RZ, R21.reuse, 0x2, RZ, 0xc0, !PT ;  /* 0x0000000215ff7812 */ /* 0x040fe400078ac0ff */
[C---:B------:R-:W-:Y:S02]  /*81ce0*/  LOP3.LUT P6, RZ, R21.reuse, 0x4, RZ, 0xc0, !PT ;  /* 0x0000000415ff7812 */ /* 0x040fe400078cc0ff */
[----:B------:R-:W-:-:S02]  /*81cf0*/  LOP3.LUT P1, RZ, R21, 0x8, RZ, 0xc0, !PT ;  /* 0x0000000815ff7812 */ /* 0x000fc4000782c0ff */
[----:B--2---:R-:W-:Y:S02]  /*81d00*/  SHF.R.S32.HI R16, RZ, 0x1f, R14 ;  /* 0x0000001fff107819 */ /* 0x004fe4000001140e */
[----:B------:R-:W-:-:S05]  /*81d10*/  IADD3 R10, P0, PT, R14, R0, RZ ;  /* 0x000000000e0a7210 */ /* 0x000fca0007f1e0ff */
[----:B------:R-:W-:Y:S01]  /*81d20*/  IMAD.X R11, R16, 0x1, R3, P0 ;  /* 0x00000001100b7824 */ /* 0x000fe200000e0603 */
[----:B0-----:R-:W-:Y:S01]  /*81d30*/  IADD3 R8, P0, PT, R14, R2, RZ ;  /* 0x000000020e087210 */ /* 0x001fe20007f1e0ff */
[----:B------:R-:W-:Y:S02]  /*81d40*/  IMAD.MOV.U32 R14, RZ, RZ, R17 ;  /* 0x000000ffff0e7224 */ /* 0x000fe400078e0011 */
[----:B------:R-:W-:Y:S02]  /*81d50*/  IMAD.MOV.U32 R17, RZ, RZ, R18 ;  /* 0x000000ffff117224 */ /* 0x000fe400078e0012 */
[----:B------:R-:W2:Y:S01]  /*81d60*/  LDL.LU R18, [R1+0xc] ;  /* 0x00000c0001127983 */ /* 0x000ea20000300800 */
[----:B------:R-:W-:Y:S01]  /*81d70*/  IMAD.X R9, R16, 0x1, R4, P0 ;  /* 0x0000000110097824 */ /* 0x000fe200000e0604 */
[----:B------:R-:W-:Y:S02]  /*81d80*/  PRMT R16, R27, 0x7773, RZ ;  /* 0x000077731b107816 */ /* 0x000fe400000000ff */
[----:B------:R-:W2:Y:S04]  /*81d90*/  LDL.LU R27, [R1+0x11d0] ;  /* 0x0011d000011b7983 */ /* 0x000ea80000300800 */
[----:B------:R3:W-:Y:S02]  /*81da0*/  @P4 STG.E.U8 desc[UR74][R22.64], R16 ;  /* 0x0000001016004986 */ /* 0x0007e4000c10114a */
[----:B---3--:R-:W-:-:S02]  /*81db0*/  SHF.R.S32.HI R16, RZ, 0x1f, R15 ;  /* 0x0000001fff107819 */ /* 0x008fc4000001140f */
[----:B------:R-:W-:Y:S02]  /*81dc0*/  IADD3 R22, P0, PT, R15, R0, RZ ;  /* 0x000000000f167210 */ /* 0x000fe40007f1e0ff */
[----:B----4-:R-:W-:-:S03]  /*81dd0*/  PRMT R24, R25, 0x7770, RZ ;  /* 0x0000777019187816 */ /* 0x010fc600000000ff */
[C---:B------:R-:W-:Y:S02]  /*81de0*/  IMAD.X R23, R16.reuse, 0x1, R3, P0 ;  /* 0x0000000110177824 */ /* 0x040fe400000e0603 */
[----:B------:R0:W-:Y:S02]  /*81df0*/  @P5 STG.E.U8 desc[UR74][R10.64], R24 ;  /* 0x000000180a005986 */ /* 0x0001e4000c10114a */
[----:B0-----:R-:W-:Y:S02]  /*81e00*/  IADD3 R10, P0, PT, R15, R2, RZ ;  /* 0x000000020f0a7210 */ /* 0x001fe40007f1e0ff */
[C---:B------:R-:W-:Y:S01]  /*81e10*/  PRMT R24, R25.reuse, 0x7772, RZ ;  /* 0x0000777219187816 */ /* 0x040fe200000000ff */
[----:B------:R-:W3:Y:S02]  /*81e20*/  LDL.LU R15, [R1+0x11d4] ;  /* 0x0011d400010f7983 */ /* 0x000ee40000300800 */
[----:B------:R-:W-:Y:S01]  /*81e30*/  IMAD.X R11, R16, 0x1, R4, P0 ;  /* 0x00000001100b7824 */ /* 0x000fe200000e0604 */
[----:B------:R-:W-:-:S05]  /*81e40*/  PRMT R16, R25, 0x7771, RZ ;  /* 0x0000777119107816 */ /* 0x000fca00000000ff */
[----:B------:R0:W-:Y:S04]  /*81e50*/  @P6 STG.E.U8 desc[UR74][R8.64], R16 ;  /* 0x0000001008006986 */ /* 0x0001e8000c10114a */
[----:B------:R1:W-:Y:S01]  /*81e60*/  @P1 STG.E.U8 desc[UR74][R22.64], R24 ;  /* 0x0000001816001986 */ /* 0x0003e2000c10114a */
[----:B0-----:R-:W-:Y:S02]  /*81e70*/  SHF.R.S32.HI R16, RZ, 0x1f, R19 ;  /* 0x0000001fff107819 */ /* 0x001fe40000011413 */
[----:B------:R-:W-:-:S05]  /*81e80*/  IADD3 R8, P0, PT, R19, R0, RZ ;  /* 0x0000000013087210 */ /* 0x000fca0007f1e0ff */
[C---:B------:R-:W-:Y:S01]  /*81e90*/  IMAD.X R9, R16.reuse, 0x1, R3, P0 ;  /* 0x0000000110097824 */ /* 0x040fe200000e0603 */
[----:B-1----:R-:W-:Y:S02]  /*81ea0*/  IADD3 R22, P0, PT, R19, R2, RZ ;  /* 0x0000000213167210 */ /* 0x002fe40007f1e0ff */
[----:B------:R-:W4:Y:S01]  /*81eb0*/  LDL.LU R19, [R1+0x10] ;  /* 0x0000100001137983 */ /* 0x000f220000300800 */
[C---:B------:R-:W-:Y:S02]  /*81ec0*/  LOP3.LUT P2, RZ, R21.reuse, 0x10, RZ, 0xc0, !PT ;  /* 0x0000001015ff7812 */ /* 0x040fe4000784c0ff */
[----:B------:R-:W-:Y:S01]  /*81ed0*/  LOP3.LUT P3, RZ, R21, 0x20, RZ, 0xc0, !PT ;  /* 0x0000002015ff7812 */ /* 0x000fe2000786c0ff */
[----:B------:R-:W-:Y:S01]  /*81ee0*/  IMAD.X R23, R16, 0x1, R4, P0 ;  /* 0x0000000110177824 */ /* 0x000fe200000e0604 */
[----:B------:R-:W-:Y:S02]  /*81ef0*/  PRMT R16, R25, 0x7773, RZ ;  /* 0x0000777319107816 */ /* 0x000fe400000000ff */
[----:B------:R-:W-:-:S07]  /*81f00*/  LOP3.LUT P4, RZ, R21, 0x40, RZ, 0xc0, !PT ;  /* 0x0000004015ff7812 */ /* 0x000fce000788c0ff */
[----:B------:R0:W-:Y:S01]  /*81f10*/  @P2 STG.E.U8 desc[UR74][R10.64], R16 ;  /* 0x000000100a002986 */ /* 0x0001e2000c10114a */
[----:B------:R-:W-:Y:S02]  /*81f20*/  LOP3.LUT P5, RZ, R21, 0x80, RZ, 0xc0, !PT ;  /* 0x0000008015ff7812 */ /* 0x000fe400078ac0ff */
[----:B0-----:R-:W-:Y:S02]  /*81f30*/  SHF.R.S32.HI R16, RZ, 0x1f, R26 ;  /* 0x0000001fff107819 */ /* 0x001fe4000001141a */
[----:B------:R-:W-:-:S05]  /*81f40*/  IADD3 R10, P0, PT, R26, R0, RZ ;  /* 0x000000001a0a7210 */ /* 0x000fca0007f1e0ff */
[----:B------:R-:W-:Y:S01]  /*81f50*/  IMAD.X R11, R16, 0x1, R3, P0 ;  /* 0x00000001100b7824 */ /* 0x000fe200000e0603 */
[C---:B------:R-:W-:Y:S02]  /*81f60*/  LOP3.LUT P6, RZ, R21.reuse, 0x100, RZ, 0xc0, !PT ;  /* 0x0000010015ff7812 */ /* 0x040fe400078cc0ff */
[----:B------:R-:W-:Y:S02]  /*81f70*/  LOP3.LUT P1, RZ, R21, 0x200, RZ, 0xc0, !PT ;  /* 0x0000020015ff7812 */ /* 0x000fe4000782c0ff */
[----:B--2---:R-:W-:-:S05]  /*81f80*/  PRMT R24, R18, 0x7770, RZ ;  /* 0x0000777012187816 */ /* 0x004fca00000000ff */
[----:B------:R0:W-:Y:S02]  /*81f90*/  @P3 STG.E.U8 desc[UR74][R8.64], R24 ;  /* 0x0000001808003986 */ /* 0x0001e4000c10114a */
[----:B0-----:R-:W-:Y:S02]  /*81fa0*/  IADD3 R8, P0, PT, R26, R2, RZ ;  /* 0x000000021a087210 */ /* 0x001fe40007f1e0ff */
[----:B------:R-:W2:Y:S03]  /*81fb0*/  LDL.LU R26, [R1+0x11d8] ;  /* 0x0011d800011a7983 */ /* 0x000ea60000300800 */
[----:B------:R-:W-:Y:S01]  /*81fc0*/  IMAD.X R9, R16, 0x1, R4, P0 ;  /* 0x0000000110097824 */ /* 0x000fe200000e0604 */
[C---:B------:R-:W-:Y:S02]  /*81fd0*/  PRMT R16, R18.reuse, 0x7771, RZ ;  /* 0x0000777112107816 */ /* 0x040fe400000000ff */
[----:B------:R-:W-:-:S03]  /*81fe0*/  PRMT R24, R18, 0x7772, RZ ;  /* 0x0000777212187816 */ /* 0x000fc600000000ff */
[----:B------:R0:W-:Y:S04]  /*81ff0*/  @P4 STG.E.U8 desc[UR74][R22.64], R16 ;  /* 0x0000001016004986 */ /* 0x0001e8000c10114a */
[----:B------:R1:W-:Y:S01]  /*82000*/  @P5 STG.E.U8 desc[UR74][R10.64], R24 ;  /* 0x000000180a005986 */ /* 0x0003e2000c10114a */
[----:B0-----:R-:W-:Y:S02]  /*82010*/  SHF.R.S32.HI R16, RZ, 0x1f, R27 ;  /* 0x0000001fff107819 */ /* 0x001fe4000001141b */
[----:B------:R-:W-:-:S05]  /*82020*/  IADD3 R22, P0, PT, R27, R0, RZ ;  /* 0x000000001b167210 */ /* 0x000fca0007f1e0ff */
[C---:B------:R-:W-:Y:S01]  /*82030*/  IMAD.X R23, R16.reuse, 0x1, R3, P0 ;  /* 0x0000000110177824 */ /* 0x040fe200000e0603 */
[----:B-1----:R-:W-:Y:S02]  /*82040*/  IADD3 R10, P0, PT, R27, R2, RZ ;  /* 0x000000021b0a7210 */ /* 0x002fe40007f1e0ff */
[----:B------:R-:W2:Y:S03]  /*82050*/  LDL.LU R27, [R1+0x11dc] ;  /* 0x0011dc00011b7983 */ /* 0x000ea60000300800 */
[----:B------:R-:W-:Y:S01]  /*82060*/  IMAD.X R11, R16, 0x1, R4, P0 ;  /* 0x00000001100b7824 */ /* 0x000fe200000e0604 */
[----:B------:R-:W-:Y:S01]  /*82070*/  PRMT R16, R18, 0x7773, RZ ;  /* 0x0000777312107816 */ /* 0x000fe200000000ff */
[----:B------:R-:W-:Y:S02]  /*82080*/  IMAD.MOV.U32 R18, RZ, RZ, R20 ;  /* 0x000000ffff127224 */ /* 0x000fe400078e0014 */
[----:B------:R-:W2:Y:S04]  /*82090*/  LDL.LU R20, [R1+0x14] ;  /* 0x0000140001147983 */ /* 0x000ea80000300800 */
[----:B------:R3:W-:Y:S02]  /*820a0*/  @P6 STG.E.U8 desc[UR74][R8.64], R16 ;  /* 0x0000001008006986 */ /* 0x0007e4000c10114a */
[----:B---3--:R-:W-:-:S02]  /*820b0*/  SHF.R.S32.HI R16, RZ, 0x1f, R15 ;  /* 0x0000001fff107819 */ /* 0x008fc4000001140f */
[----:B------:R-:W-:-:S05]  /*820c0*/  IADD3 R8, P0, PT, R15, R0, RZ ;  /* 0x000000000f087210 */ /* 0x000fca0007f1e0ff */
[----:B------:R-:W-:Y:S01]  /*820d0*/  IMAD.X R9, R16, 0x1, R3, P0 ;  /* 0x0000000110097824 */ /* 0x000fe200000e0603 */
[----:B----4-:R-:W-:-:S05]  /*820e0*/  PRMT R24, R19, 0x7770, RZ ;  /* 0x0000777013187816 */ /* 0x010fca00000000ff */
[----:B------:R0:W-:Y:S02]  /*820f0*/  @P1 STG.E.U8 desc[UR74][R22.64], R24 ;  /* 0x0000001816001986 */ /* 0x0001e4000c10114a */
[----:B0-----:R-:W-:Y:S02]  /*82100*/  IADD3 R22, P0, PT, R15, R2, RZ ;  /* 0x000000020f167210 */ /* 0x001fe40007f1e0ff */
[----:B------:R-:W3:Y:S01]  /*82110*/  LDL.LU R15, [R1+0x11e0] ;  /* 0x0011e000010f7983 */ /* 0x000ee20000300800 */
[C---:B------:R-:W-:Y:S02]  /*82120*/  LOP3.LUT P2, RZ, R21.reuse, 0x400, RZ, 0xc0, !PT ;  /* 0x0000040015ff7812 */ /* 0x040fe4000784c0ff */
[----:B------:R-:W-:Y:S01]  /*82130*/  LOP3.LUT P3, RZ, R21, 0x800, RZ, 0xc0, !PT ;  /* 0x0000080015ff7812 */ /* 0x000fe2000786c0ff */
[----:B------:R-:W-:Y:S01]  /*82140*/  IMAD.X R23, R16, 0x1, R4, P0 ;  /* 0x0000000110177824 */ /* 0x000fe200000e0604 */
[C---:B------:R-:W-:Y:S02]  /*82150*/  PRMT R16, R19.reuse, 0x7771, RZ ;  /* 0x0000777113107816 */ /* 0x040fe400000000ff */
[----:B------:R-:W-:-:S07]  /*82160*/  PRMT R24, R19, 0x7772, RZ ;  /* 0x0000777213187816 */ /* 0x000fce00000000ff */
[----:B------:R2:W-:Y:S01]  /*82170*/  @P2 STG.E.U8 desc[UR74][R10.64], R16 ;  /* 0x000000100a002986 */ /* 0x0005e2000c10114a */
[----:B------:R-:W-:-:S03]  /*82180*/  LOP3.LUT P4, RZ, R21, 0x1000, RZ, 0xc0, !PT ;  /* 0x0000100015ff7812 */ /* 0x000fc6000788c0ff */
[----:B------:R0:W-:Y:S01]  /*82190*/  @P3 STG.E.U8 desc[UR74][R8.64], R24 ;  /* 0x0000001808003986 */ /* 0x0001e2000c10114a */
[C---:B------:R-:W-:Y:S02]  /*821a0*/  LOP3.LUT P5, RZ, R21.reuse, 0x2000, RZ, 0xc0, !PT ;  /* 0x0000200015ff7812 */ /* 0x040fe400078ac0ff */
[C---:B------:R-:W-:Y:S02]  /*821b0*/  LOP3.LUT P6, RZ, R21.reuse, 0x4000, RZ, 0xc0, !PT ;  /* 0x0000400015ff7812 */ /* 0x040fe400078cc0ff */
[----:B------:R-:W-:Y:S02]  /*821c0*/  LOP3.LUT P1, RZ, R21, 0x8000, RZ, 0xc0, !PT ;  /* 0x0000800015ff7812 */ /* 0x000fe4000782c0ff */
[----:B--2---:R-:W-:Y:S02]  /*821d0*/  SHF.R.S32.HI R16, RZ, 0x1f, R26 ;  /* 0x0000001fff107819 */ /* 0x004fe4000001141a */
[----:B------:R-:W-:-:S05]  /*821e0*/  IADD3 R10, P0, PT, R26, R0, RZ ;  /* 0x000000001a0a7210 */ /* 0x000fca0007f1e0ff */
[----:B------:R-:W-:Y:S01]  /*821f0*/  IMAD.X R11, R16, 0x1, R3, P0 ;  /* 0x00000001100b7824 */ /* 0x000fe200000e0603 */
[----:B0-----:R-:W-:Y:S02]  /*82200*/  IADD3 R8, P0, PT, R26, R2, RZ ;  /* 0x000000021a087210 */ /* 0x001fe40007f1e0ff */
[----:B------:R-:W2:Y:S04]  /*82210*/  LDL.LU R26, [R1+0x11e4] ;  /* 0x0011e400011a7983 */ /* 0x000ea80000300800 */
[----:B------:R-:W4:Y:S01]  /*82220*/  LDL.LU R25, [R1+0x18] ;  /* 0x0000180001197983 */ /* 0x000f220000300800 */
[----:B------:R-:W-:Y:S01]  /*82230*/  IMAD.X R9, R16, 0x1, R4, P0 ;  /* 0x0000000110097824 */ /* 0x000fe200000e0604 */
[----:B------:R-:W-:Y:S02]  /*82240*/  PRMT R16, R19, 0x7773, RZ ;  /* 0x0000777313107816 */ /* 0x000fe400000000ff */
[----:B------:R-:W4:Y:S04]  /*82250*/  LDL.LU R19, [R1+0x20a8] ;  /* 0x0020a80001137983 */ /* 0x000f280000300800 */
[----:B------:R0:W-:Y:S02]  /*82260*/  @P4 STG.E.U8 desc[UR74][R22.64], R16 ;  /* 0x0000001016004986 */ /* 0x0001e4000c10114a */
[----:B0-----:R-:W-:-:S02]  /*82270*/  SHF.R.S32.HI R16, RZ, 0x1f, R27 ;  /* 0x0000001fff107819 */ /* 0x001fc4000001141b */
[----:B------:R-:W-:Y:S02]  /*82280*/  IADD3 R22, P0, PT, R27, R0, RZ ;  /* 0x000000001b167210 */ /* 0x000fe40007f1e0ff */
[----:B------:R-:W-:-:S03]  /*82290*/  PRMT R24, R20, 0x7770, RZ ;  /* 0x0000777014187816 */ /* 0x000fc600000000ff */
[C---:B------:R-:W-:Y:S02]  /*822a0*/  IMAD.X R23, R16.reuse, 0x1, R3, P0 ;  /* 0x0000000110177824 */ /* 0x040fe400000e0603 */
[----:B------:R0:W-:Y:S02]  /*822b0*/  @P5 STG.E.U8 desc[UR74][R10.64], R24 ;  /* 0x000000180a005986 */ /* 0x0001e4000c10114a */
[----:B0-----:R-:W-:Y:S02]  /*822c0*/  IADD3 R10, P0, PT, R27, R2, RZ ;  /* 0x000000021b0a7210 */ /* 0x001fe40007f1e0ff */
[----:B------:R-:W4:Y:S03]  /*822d0*/  LDL.LU R27, [R1+0x11e8] ;  /* 0x0011e800011b7983 */ /* 0x000f260000300800 */
[----:B------:R-:W-:Y:S01]  /*822e0*/  IMAD.X R11, R16, 0x1, R4, P0 ;  /* 0x00000001100b7824 */ /* 0x000fe200000e0604 */
[----:B------:R-:W-:-:S02]  /*822f0*/  PRMT R16, R20, 0x7771, RZ ;  /* 0x0000777114107816 */ /* 0x000fc400000000ff */
[----:B------:R-:W-:-:S03]  /*82300*/  PRMT R24, R20, 0x7772, RZ ;  /* 0x0000777214187816 */ /* 0x000fc600000000ff */
[----:B------:R3:W-:Y:S04]  /*82310*/  @P6 STG.E.U8 desc[UR74][R8.64], R16 ;  /* 0x0000001008006986 */ /* 0x0007e8000c10114a */
[----:B------:R0:W-:Y:S01]  /*82320*/  @P1 STG.E.U8 desc[UR74][R22.64], R24 ;  /* 0x0000001816001986 */ /* 0x0001e2000c10114a */
[----:B---3--:R-:W-:Y:S02]  /*82330*/  SHF.R.S32.HI R16, RZ, 0x1f, R15 ;  /* 0x0000001fff107819 */ /* 0x008fe4000001140f */
[----:B------:R-:W-:-:S05]  /*82340*/  IADD3 R8, P0, PT, R15, R0, RZ ;  /* 0x000000000f087210 */ /* 0x000fca0007f1e0ff */
[C---:B------:R-:W-:Y:S01]  /*82350*/  IMAD.X R9, R16.reuse, 0x1, R3, P0 ;  /* 0x0000000110097824 */ /* 0x040fe200000e0603 */
[----:B0-----:R-:W-:Y:S02]  /*82360*/  IADD3 R22, P0, PT, R15, R2, RZ ;  /* 0x000000020f167210 */ /* 0x001fe40007f1e0ff */
[----:B------:R-:W3:Y:S03]  /*82370*/  LDL.LU R15, [R1+0x11ec] ;  /* 0x0011ec00010f7983 */ /* 0x000ee60000300800 */
[----:B------:R-:W-:Y:S01]  /*82380*/  IMAD.X R23, R16, 0x1, R4, P0 ;  /* 0x0000000110177824 */ /* 0x000fe200000e0604 */
[----:B------:R-:W-:Y:S02]  /*82390*/  PRMT R16, R20, 0x7773, RZ ;  /* 0x0000777314107816 */ /* 0x000fe400000000ff */
[----:B------:R-:W3:Y:S01]  /*823a0*/  LDL.LU R20, [R1+0x20a4] ;  /* 0x0020a40001147983 */ /* 0x000ee20000300800 */
[----:B------:R-:W-:-:S02]  /*823b0*/  LOP3.LUT P2, RZ, R21, 0x10000, RZ, 0xc0, !PT ;  /* 0x0001000015ff7812 */ /* 0x000fc4000784c0ff */
[C---:B------:R-:W-:Y:S02]  /*823c0*/  LOP3.LUT P3, RZ, R21.reuse, 0x20000, RZ, 0xc0, !PT ;  /* 0x0002000015ff7812 */ /* 0x040fe4000786c0ff */
[----:B------:R-:W-:-:S09]  /*823d0*/  LOP3.LUT P4, RZ, R21, 0x40000, RZ, 0xc0, !PT ;  /* 0x0004000015ff7812 */ /* 0x000fd2000788c0ff */
[----:B------:R2:W-:Y:S01]  /*823e0*/  @P2 STG.E.U8 desc[UR74][R10.64], R16 ;  /* 0x000000100a002986 */ /* 0x0005e2000c10114a */
[C---:B------:R-:W-:Y:S02]  /*823f0*/  LOP3.LUT P5, RZ, R21.reuse, 0x80000, RZ, 0xc0, !PT ;  /* 0x0008000015ff7812 */ /* 0x040fe400078ac0ff */
[C---:B------:R-:W-:Y:S02]  /*82400*/  LOP3.LUT P6, RZ, R21.reuse, 0x100000, RZ, 0xc0, !PT ;  /* 0x0010000015ff7812 */ /* 0x040fe400078cc0ff */
[----:B------:R-:W-:Y:S02]  /*82410*/  LOP3.LUT P1, RZ, R21, 0x200000, RZ, 0xc0, !PT ;  /* 0x0020000015ff7812 */ /* 0x000fe4000782c0ff */
[----:B--2---:R-:W-:Y:S02]  /*82420*/  SHF.R.S32.HI R16, RZ, 0x1f, R26 ;  /* 0x0000001fff107819 */ /* 0x004fe4000001141a */
[----:B------:R-:W-:Y:S02]  /*82430*/  IADD3 R10, P0, PT, R26, R0, RZ ;  /* 0x000000001a0a7210 */ /* 0x000fe40007f1e0ff */
[----:B----4-:R-:W-:-:S03]  /*82440*/  PRMT R24, R25, 0x7770, RZ ;  /* 0x0000777019187816 */ /* 0x010fc600000000ff */
[----:B------:R-:W-:Y:S02]  /*82450*/  IMAD.X R11, R16, 0x1, R3, P0 ;  /* 0x00000001100b7824 */ /* 0x000fe400000e0603 */
[----:B------:R0:W-:Y:S02]  /*82460*/  @P3 STG.E.U8 desc[UR74][R8.64], R24 ;  /* 0x0000001808003986 */ /* 0x0001e4000c10114a */
[----:B0-----:R-:W-:Y:S02]  /*82470*/  IADD3 R8, P0, PT, R26, R2, RZ ;  /* 0x000000021a087210 */ /* 0x001fe40007f1e0ff */
[----:B------:R-:W2:Y:S03]  /*82480*/  LDL.LU R26, [R1+0x11f0] ;  /* 0x0011f000011a7983 */ /* 0x000ea60000300800 */
[----:B------:R-:W-:Y:S01]  /*82490*/  IMAD.X R9, R16, 0x1, R4, P0 ;  /* 0x0000000110097824 */ /* 0x000fe200000e0604 */
[----:B------:R-:W-:-:S02]  /*824a0*/  PRMT R16, R25, 0x7771, RZ ;  /* 0x0000777119107816 */ /* 0x000fc400000000ff */
[----:B------:R-:W-:-:S03]  /*824b0*/  PRMT R24, R25, 0x7772, RZ ;  /* 0x0000777219187816 */ /* 0x000fc600000000ff */
[----:B------:R0:W-:Y:S04]  /*824c0*/  @P4 STG.E.U8 desc[UR74][R22.64], R16 ;  /* 0x0000001016004986 */ /* 0x0001e8000c10114a */
[----:B------:R1:W-:Y:S01]  /*824d0*/  @P5 STG.E.U8 desc[UR74][R10.64], R24 ;  /* 0x000000180a005986 */ /* 0x0003e2000c10114a */
[----:B0-----:R-:W-:Y:S02]  /*824e0*/  SHF.R.S32.HI R16, RZ, 0x1f, R27 ;  /* 0x0000001fff107819 */ /* 0x001fe4000001141b */
[----:B------:R-:W-:-:S05]  /*824f0*/  IADD3 R22, P0, PT, R27, R0, RZ ;  /* 0x000000001b167210 */ /* 0x000fca0007f1e0ff */
[C---:B------:R-:W-:Y:S01]  /*82500*/  IMAD.X R23, R16.reuse, 0x1, R3, P0 ;  /* 0x0000000110177824 */ /* 0x040fe200000e0603 */
[----:B-1----:R-:W-:Y:S01]  /*82510*/  IADD3 R10, P0, PT, R27, R2, RZ ;  /* 0x000000021b0a7210 */ /* 0x002fe20007f1e0ff */
[----:B------:R-:W-:Y:S02]  /*82520*/  IMAD.MOV.U32 R27, RZ, RZ, R18 ;  /* 0x000000ffff1b7224 */ /* 0x000fe400078e0012 */
[----:B------:R-:W4:Y:S02]  /*82530*/  LDL.LU R18, [R1+0x11f4] ;  /* 0x0011f40001127983 */ /* 0x000f240000300800 */
[----:B------:R-:W-:Y:S01]  /*82540*/  IMAD.X R11, R16, 0x1, R4, P0 ;  /* 0x00000001100b7824 */ /* 0x000fe200000e0604 */
[----:B------:R-:W-:-:S05]  /*82550*/  PRMT R16, R25, 0x7773, RZ ;  /* 0x0000777319107816 */ /* 0x000fca00000000ff */
[----:B------:R3:W-:Y:S02]  /*82560*/  @P6 STG.E.U8 desc[UR74][R8.64], R16 ;  /* 0x0000001008006986 */ /* 0x0007e4000c10114a */
[----:B---3--:R-:W-:Y:S02]  /*82570*/  SHF.R.S32.HI R16, RZ, 0x1f, R15 ;  /* 0x0000001fff107819 */ /* 0x008fe4000001140f */
[----:B------:R-:W-:Y:S02]  /*82580*/  IADD3 R8, P0, PT, R15, R0, RZ ;  /* 0x000000000f087210 */ /* 0x000fe40007f1e0ff */
[----:B------:R-:W-:-:S03]  /*82590*/  PRMT R24, R20, 0x7770, RZ ;  /* 0x0000777014187816 */ /* 0x000fc600000000ff */
[C---:B------:R-:W-:Y:S02]  /*825a0*/  IMAD.X R9, R16.reuse, 0x1, R3, P0 ;  /* 0x0000000110097824 */ /* 0x040fe400000e0603 */
[----:B------:R0:W-:Y:S02]  /*825b0*/  @P1 STG.E.U8 desc[UR74][R22.64], R24 ;  /* 0x0000001816001986 */ /* 0x0001e4000c10114a */
[----:B0-----:R-:W-:Y:S02]  /*825c0*/  IADD3 R24, P0, PT, R15, R2, RZ ;  /* 0x000000020f187210 */ /* 0x001fe40007f1e0ff */
[----:B------:R-:W3:Y:S01]  /*825d0*/  LDL.LU R15, [R1+0x11f8] ;  /* 0x0011f800010f7983 */ /* 0x000ee20000300800 */
[C---:B------:R-:W-:Y:S02]  /*825e0*/  LOP3.LUT P2, RZ, R21.reuse, 0x400000, RZ, 0xc0, !PT ;  /* 0x0040000015ff7812 */ /* 0x040fe4000784c0ff */
[----:B------:R-:W-:Y:S01]  /*825f0*/  LOP3.LUT P3, RZ, R21, 0x800000, RZ, 0xc0, !PT ;  /* 0x0080000015ff7812 */ /* 0x000fe2000786c0ff */
[----:B------:R-:W-:Y:S01]  /*82600*/  IMAD.X R25, R16, 0x1, R4, P0 ;  /* 0x0000000110197824 */ /* 0x000fe200000e0604 */
[----:B------:R-:W-:-:S02]  /*82610*/  PRMT R16, R20, 0x7771, RZ ;  /* 0x0000777114107816 */ /* 0x000fc400000000ff */
[C---:B------:R-:W-:Y:S02]  /*82620*/  LOP3.LUT P4, RZ, R21.reuse, 0x1000000, RZ, 0xc0, !PT ;  /* 0x0100000015ff7812 */ /* 0x040fe4000788c0ff */
[----:B------:R-:W-:-:S05]  /*82630*/  LOP3.LUT P5, RZ, R21, 0x2000000, RZ, 0xc0, !PT ;  /* 0x0200000015ff7812 */ /* 0x000fca00078ac0ff */
[----:B------:R0:W-:Y:S01]  /*82640*/  @P2 STG.E.U8 desc[UR74][R10.64], R16 ;  /* 0x000000100a002986 */ /* 0x0001e2000c10114a */
[----:B------:R-:W-:Y:S02]  /*82650*/  LOP3.LUT P6, RZ, R21, 0x4000000, RZ, 0xc0, !PT ;  /* 0x0400000015ff7812 */ /* 0x000fe400078cc0ff */
[----:B0-----:R-:W-:-:S05]  /*82660*/  PRMT R10, R20, 0x7772, RZ ;  /* 0x00007772140a7816 */ /* 0x001fca00000000ff */
[----:B------:R0:W-:Y:S01]  /*82670*/  @P3 STG.E.U8 desc[UR74][R8.64], R10 ;  /* 0x0000000a08003986 */ /* 0x0001e2000c10114a */
[C---:B------:R-:W-:Y:S02]  /*82680*/  LOP3.LUT P1, RZ, R21.reuse, 0x8000000, RZ, 0xc0, !PT ;  /* 0x0800000015ff7812 */ /* 0x040fe4000782c0ff */
[----:B0-----:R-:W-:Y:S02]  /*82690*/  PRMT R8, R20, 0x7773, RZ ;  /* 0x0000777314087816 */ /* 0x001fe400000000ff */
[C---:B------:R-:W-:Y:S01]  /*826a0*/  LOP3.LUT P2, RZ, R21.reuse, 0x10000000, RZ, 0xc0, !PT ;  /* 0x1000000015ff7812 */ /* 0x040fe2000784c0ff */
[----:B------:R-:W3:Y:S04]  /*826b0*/  LDL.LU R20, [R1+0x20a0] ;  /* 0x0020a00001147983 */ /* 0x000ee80000300800 */
[----:B------:R0:W-:Y:S01]  /*826c0*/  @P4 STG.E.U8 desc[UR74][R24.64], R8 ;  /* 0x0000000818004986 */ /* 0x0001e2000c10114a */
[----:B------:R-:W-:-:S02]  /*826d0*/  LOP3.LUT P3, RZ, R21, 0x20000000, RZ, 0xc0, !PT ;  /* 0x2000000015ff7812 */ /* 0x000fc4000786c0ff */
[----:B------:R-:W-:Y:S02]  /*826e0*/  LOP3.LUT P4, RZ, R21, 0x40000000, RZ, 0xc0, !PT ;  /* 0x4000000015ff7812 */ /* 0x000fe4000788c0ff */
[C---:B------:R-:W-:Y:S02]  /*826f0*/  PRMT R16, R27.reuse, 0x7771, RZ ;  /* 0x000077711b107816 */ /* 0x040fe400000000ff */
[----:B0-----:R-:W-:Y:S02]  /*82700*/  PRMT R8, R27, 0x7770, RZ ;  /* 0x000077701b087816 */ /* 0x001fe400000000ff */
[----:B--2---:R-:W-:Y:S02]  /*82710*/  SHF.R.S32.HI R11, RZ, 0x1f, R26 ;  /* 0x0000001fff0b7819 */ /* 0x004fe4000001141a */
[----:B------:R-:W-:-:S05]  /*82720*/  IADD3 R22, P0, PT, R26, R0, RZ ;  /* 0x000000001a167210 */ /* 0x000fca0007f1e0ff */
[C---:B------:R-:W-:Y:S01]  /*82730*/  IMAD.X R23, R11.reuse, 0x1, R3, P0 ;  /* 0x000000010b177824 */ /* 0x040fe200000e0603 */
[----:B------:R-:W-:Y:S02]  /*82740*/  IADD3 R10, P0, PT, R26, R2, RZ ;  /* 0x000000021a0a7210 */ /* 0x000fe40007f1e0ff */
[----:B------:R-:W2:Y:S03]  /*82750*/  LDL.LU R26, [R1+0x11fc] ;  /* 0x0011fc00011a7983 */ /* 0x000ea60000300800 */
[----:B------:R-:W-:Y:S01]  /*82760*/  IMAD.X R11, R11, 0x1, R4, P0 ;  /* 0x000000010b0b7824 */ /* 0x000fe200000e0604 */
[----:B------:R0:W-:Y:S01]  /*82770*/  @P5 STG.E.U8 desc[UR74][R22.64], R8 ;  /* 0x0000000816005986 */ /* 0x0001e2000c10114a */
[----:B------:R-:W-:Y:S02]  /*82780*/  LOP3.LUT P5, RZ, R21, 0x80000000, RZ, 0xc0, !PT ;  /* 0x8000000015ff7812 */ /* 0x000fe400078ac0ff */
[----:B------:R-:W-:Y:S01]  /*82790*/  PRMT R21, R27, 0x7772, RZ ;  /* 0x000077721b157816 */ /* 0x000fe200000000ff */
[----:B------:R-:W-:Y:S01]  /*827a0*/  @P6 STG.E.U8 desc[UR74][R10.64], R16 ;  /* 0x000000100a006986 */ /* 0x000fe2000c10114a */
[----:B----4-:R-:W-:-:S02]  /*827b0*/  SHF.R.S32.HI R9, RZ, 0x1f, R18 ;  /* 0x0000001fff097819 */ /* 0x010fc40000011412 */
[----:B------:R-:W-:-:S05]  /*827c0*/  IADD3 R24, P0, PT, R18, R0, RZ ;  /* 0x0000000012187210 */ /* 0x000fca0007f1e0ff */
[C---:B------:R-:W-:Y:S01]  /*827d0*/  IMAD.X R25, R9.reuse, 0x1, R3, P0 ;  /* 0x0000000109197824 */ /* 0x040fe200000e0603 */
[----:B0-----:R-:W-:Y:S02]  /*827e0*/  IADD3 R8, P0, PT, R18, R2, RZ ;  /* 0x0000000212087210 */ /* 0x001fe40007f1e0ff */
[----:B------:R-:W4:Y:S04]  /*827f0*/  LDL.LU R18, [R1+0x1200] ;  /* 0x0012000001127983 */ /* 0x000f280000300800 */
[----:B------:R0:W-:Y:S04]  /*82800*/  @P1 STG.E.U8 desc[UR74][R24.64], R21 ;  /* 0x0000001518001986 */ /* 0x0001e8000c10114a */
[----:B0-----:R-:W4:Y:S01]  /*82810*/  LDL.LU R24, [R1+0x34] ;  /* 0x0000340001187983 */ /* 0x001f220000300800 */
[----:B------:R-:W-:-:S02]  /*82820*/  IMAD.X R9, R9, 0x1, R4, P0 ;  /* 0x0000000109097824 */ /* 0x000fc400000e0604 */
[----:B------:R-:W-:Y:S01]  /*82830*/  IMAD.MOV.U32 R25, RZ, RZ, R27 ;  /* 0x000000ffff197224 */ /* 0x000fe200078e001b */
[----:B---3--:R-:W-:Y:S02]  /*82840*/  SHF.R.S32.HI R16, RZ, 0x1f, R15 ;  /* 0x0000001fff107819 */ /* 0x008fe4000001140f */
[----:B------:R-:W-:-:S05]  /*82850*/  IADD3 R10, P0, PT, R15, R0, RZ ;  /* 0x000000000f0a7210 */ /* 0x000fca0007f1e0ff */
[C---:B------:R-:W-:Y:S01]  /*82860*/  IMAD.X R11, R16.reuse, 0x1, R3, P0 ;  /* 0x00000001100b7824 */ /* 0x040fe200000e0603 */
[----:B------:R-:W-:Y:S02]  /*82870*/  IADD3 R22, P0, PT, R15, R2, RZ ;  /* 0x000000020f167210 */ /* 0x000fe40007f1e0ff */
[----:B------:R-:W3:Y:S04]  /*82880*/  LDL.LU R15, [R1+0x1204] ;  /* 0x00120400010f7983 */ /* 0x000ee80000300800 */
[----:B------:R-:W3:Y:S01]  /*82890*/  LDL.LU R27, [R1+0x38] ;  /* 0x00003800011b7983 */ /* 0x000ee20000300800 */
[----:B------:R-:W-:Y:S01]  /*828a0*/  IMAD.X R23, R16, 0x1, R4, P0 ;  /* 0x0000000110177824 */ /* 0x000fe200000e0604 */
[----:B------:R-:W-:Y:S02]  /*828b0*/  PRMT R16, R25, 0x7773, RZ ;  /* 0x0000777319107816 */ /* 0x000fe400000000ff */
[----:B------:R-:W3:Y:S04]  /*828c0*/  LDL.LU R25, [R1+0x1208] ;  /* 0x0012080001197983 */ /* 0x000ee80000300800 */
[----:B------:R2:W-:Y:S01]  /*828d0*/  @P2 STG.E.U8 desc[UR74][R8.64], R16 ;  /* 0x0000001008002986 */ /* 0x0005e2000c10114a */
[----:B------:R-:W-:-:S02]  /*828e0*/  LOP3.LUT P6, RZ, R20, 0x1, RZ, 0xc0, !PT ;  /* 0x0000000114ff7812 */ /* 0x000fc400078cc0ff */
[----:B------:R-:W-:Y:S02]  /*828f0*/  LOP3.LUT P1, RZ, R20, 0x2, RZ, 0xc0, !PT ;  /* 0x0000000214ff7812 */ /* 0x000fe4000782c0ff */
[----:B--2---:R-:W-:Y:S02]  /*82900*/  SHF.R.S32.HI R16, RZ, 0x1f, R26 ;  /* 0x0000001fff107819 */ /* 0x004fe4000001141a */
[----:B------:R-:W-:-:S05]  /*82910*/  IADD3 R8, P0, PT, R26, R0, RZ ;  /* 0x000000001a087210 */ /* 0x000fca0007f1e0ff */
[----:B------:R-:W-:Y:S01]  /*82920*/  IMAD.X R9, R16, 0x1, R3, P0 ;  /* 0x0000000110097824 */ /* 0x000fe200000e0603 */
[----:B----4-:R-:W-:-:S05]  /*82930*/  PRMT R21, R24, 0x7770, RZ ;  /* 0x0000777018157816 */ /* 0x010fca00000000ff */
[----:B------:R0:W-:Y:S02]  /*82940*/  @P3 STG.E.U8 desc[UR74][R10.64], R21 ;  /* 0x000000150a003986 */ /* 0x0001e4000c10114a */
[----:B0-----:R-:W-:-:S05]  /*82950*/  IADD3 R10, P0, PT, R26, R2, RZ ;  /* 0x000000021a0a7210 */ /* 0x001fca0007f1e0ff */
[----:B------:R-:W-:Y:S01]  /*82960*/  IMAD.X R11, R16, 0x1, R4, P0 ;  /* 0x00000001100b7824 */ /* 0x000fe200000e0604 */
[C---:B------:R-:W-:Y:S02]  /*82970*/  PRMT R16, R24.reuse, 0x7771, RZ ;  /* 0x0000777118107816 */ /* 0x040fe400000000ff */
[----:B------:R-:W-:-:S03]  /*82980*/  PRMT R21, R24, 0x7772, RZ ;  /* 0x0000777218157816 */ /* 0x000fc600000000ff */
[----:B------:R0:W-:Y:S01]  /*82990*/  @P4 STG.E.U8 desc[UR74][R22.64], R16 ;  /* 0x0000001016004986 */ /* 0x0001e2000c10114a */
[----:B------:R-:W-:-:S03]  /*829a0*/  IMAD.MOV.U32 R26, RZ, RZ, R14 ;  /* 0x000000ffff1a7224 */ /* 0x000fc600078e000e */
[----:B------:R1:W-:Y:S04]  /*829b0*/  @P5 STG.E.U8 desc[UR74][R8.64], R21 ;  /* 0x0000001508005986 */ /* 0x0003e8000c10114a */
[----:B------:R-:W2:Y:S01]  /*829c0*/  LDL.LU R14, [R1+0x120c] ;  /* 0x00120c00010e7983 */ /* 0x000ea20000300800 */
[----:B0-----:R-:W-:Y:S02]  /*829d0*/  SHF.R.S32.HI R16, RZ, 0x1f, R18 ;  /* 0x0000001fff107819 */ /* 0x001fe40000011412 */
[----:B------:R-:W-:-:S05]  /*829e0*/  IADD3 R22, P0, PT, R18, R0, RZ ;  /* 0x0000000012167210 */ /* 0x000fca0007f1e0ff */
[----:B------:R-:W-:Y:S01]  /*829f0*/  IMAD.X R23, R16, 0x1, R3, P0 ;  /* 0x0000000110177824 */ /* 0x000fe200000e0603 */
[----:B-1----:R-:W-:Y:S01]  /*82a00*/  IADD3 R8, P0, PT, R18, R2, RZ ;  /* 0x0000000212087210 */ /* 0x002fe20007f1e0ff */
[----:B------:R-:W-:Y:S02]  /*82a10*/  IMAD.MOV.U32 R18, RZ, RZ, R19 ;  /* 0x000000ffff127224 */ /* 0x000fe400078e0013 */
[----:B------:R-:W4:Y:S02]  /*82a20*/  LDL.LU R19, [R1+0x3c] ;  /* 0x00003c0001137983 */ /* 0x000f240000300800 */
[----:B------:R-:W-:Y:S01]  /*82a30*/  IMAD.X R9, R16, 0x1, R4, P0 ;  /* 0x0000000110097824 */ /* 0x000fe200000e0604 */
[----:B------:R-:W-:Y:S02]  /*82a40*/  PRMT R16, R24, 0x7773, RZ ;  /* 0x0000777318107816 */ /* 0x000fe400000000ff */
[----:B---3--:R-:W-:-:S03]  /*82a50*/  PRMT R21, R27, 0x7770, RZ ;  /* 0x000077701b157816 */ /* 0x008fc600000000ff */
[----:B------:R0:W-:Y:S04]  /*82a60*/  @P6 STG.E.U8 desc[UR74][R10.64], R16 ;  /* 0x000000100a006986 */ /* 0x0001e8000c10114a */
[----:B------:R1:W-:Y:S01]  /*82a70*/  @P1 STG.E.U8 desc[UR74][R22.64], R21 ;  /* 0x0000001516001986 */ /* 0x0003e2000c10114a */
[----:B0-----:R-:W-:Y:S02]  /*82a80*/  SHF.R.S32.HI R16, RZ, 0x1f, R15 ;  /* 0x0000001fff107819 */ /* 0x001fe4000001140f */
[----:B------:R-:W-:-:S05]  /*82a90*/  IADD3 R10, P0, PT, R15, R0, RZ ;  /* 0x000000000f0a7210 */ /* 0x000fca0007f1e0ff */
[----:B------:R-:W-:Y:S01]  /*82aa0*/  IMAD.X R11, R16, 0x1, R3, P0 ;  /* 0x00000001100b7824 */ /* 0x000fe200000e0603 */
[----:B-1----:R-:W-:Y:S02]  /*82ab0*/  IADD3 R22, P0, PT, R15, R2, RZ ;  /* 0x000000020f167210 */ /* 0x002fe40007f1e0ff */
[----:B------:R-:W3:Y:S01]  /*82ac0*/  LDL.LU R15, [R1+0x1210] ;  /* 0x00121000010f7983 */ /* 0x000ee20000300800 */
[C---:B------:R-:W-:Y:S02]  /*82ad0*/  LOP3.LUT P2, RZ, R20.reuse, 0x4, RZ, 0xc0, !PT ;  /* 0x0000000414ff7812 */ /* 0x040fe4000784c0ff */
[----:B------:R-:W-:Y:S01]  /*82ae0*/  LOP3.LUT P3, RZ, R20, 0x8, RZ, 0xc0, !PT ;  /* 0x0000000814ff7812 */ /* 0x000fe2000786c0ff */
[----:B------:R-:W-:Y:S01]  /*82af0*/  IMAD.X R23, R16, 0x1, R4, P0 ;  /* 0x0000000110177824 */ /* 0x000fe200000e0604 */
[C---:B------:R-:W-:Y:S02]  /*82b00*/  PRMT R16, R27.reuse, 0x7771, RZ ;  /* 0x000077711b107816 */ /* 0x040fe400000000ff */
[----:B------:R-:W-:-:S02]  /*82b10*/  PRMT R21, R27, 0x7772, RZ ;  /* 0x000077721b157816 */ /* 0x000fc400000000ff */
[----:B------:R-:W-:-:S05]  /*82b20*/  LOP3.LUT P4, RZ, R20, 0x10, RZ, 0xc0, !PT ;  /* 0x0000001014ff7812 */ /* 0x000fca000788c0ff */
[----:B------:R0:W-:Y:S04]  /*82b30*/  @P2 STG.E.U8 desc[UR74][R8.64], R16 ;  /* 0x0000001008002986 */ /* 0x0001e8000c10114a */
[----:B------:R1:W-:Y:S01]  /*82b40*/  @P3 STG.E.U8 desc[UR74][R10.64], R21 ;  /* 0x000000150a003986 */ /* 0x0003e2000c10114a */
[----:B0-----:R-:W-:Y:S02]  /*82b50*/  SHF.R.S32.HI R16, RZ, 0x1f, R25 ;  /* 0x0000001fff107819 */ /* 0x001fe40000011419 */
[----:B------:R-:W-:-:S05]  /*82b60*/  IADD3 R8, P0, PT, R25, R0, RZ ;  /* 0x0000000019087210 */ /* 0x000fca0007f1e0ff */
[----:B------:R-:W-:Y:S01]  /*82b70*/  IMAD.X R9, R16, 0x1, R3, P0 ;  /* 0x0000000110097824 */ /* 0x000fe200000e0603 */
[----:B-1----:R-:W-:Y:S02]  /*82b80*/  IADD3 R10, P0, PT, R25, R2, RZ ;  /* 0x00000002190a7210 */ /* 0x002fe40007f1e0ff */
[----:B------:R-:W3:Y:S01]  /*82b90*/  LDL.LU R25, [R1+0x1214] ;  /* 0x0012140001197983 */ /* 0x000ee20000300800 */
[----:B------:R-:W-:-:S03]  /*82ba0*/  LOP3.LUT P5, RZ, R20, 0x20, RZ, 0xc0, !PT ;  /* 0x0000002014ff7812 */ /* 0x000fc600078ac0ff */
[----:B------:R-:W3:Y:S01]  /*82bb0*/  LDL.LU R24, [R1+0x50] ;  /* 0x0000500001187983 */ /* 0x000ee20000300800 */
[----:B------:R-:W-:Y:S01]  /*82bc0*/  IMAD.X R11, R16, 0x1, R4, P0 ;  /* 0x00000001100b7824 */ /* 0x000fe200000e0604 */
[----:B------:R-:W-:-:S05]  /*82bd0*/  PRMT R16, R27, 0x7773, RZ ;  /* 0x000077731b107816 */ /* 0x000fca00000000ff */
[----:B------:R2:W-:Y:S01]  /*82be0*/  @P4 STG.E.U8 desc[UR74][R22.64], R16 ;  /* 0x0000001016004986 */ /* 0x0005e2000c10114a */
[C---:B------:R-:W-:Y:S02]  /*82bf0*/  LOP3.LUT P6, RZ, R20.reuse, 0x40, RZ, 0xc0, !PT ;  /* 0x0000004014ff7812 */ /* 0x040fe400078cc0ff */
[----:B------:R-:W-:Y:S02]  /*82c00*/  LOP3.LUT P1, RZ, R20, 0x80, RZ, 0xc0, !PT ;  /* 0x0000008014ff7812 */ /* 0x000fe4000782c0ff */
[----:B--2---:R-:W-:Y:S02]  /*82c10*/  SHF.R.S32.HI R16, RZ, 0x1f, R14 ;  /* 0x0000001fff107819 */ /* 0x004fe4000001140e */
[----:B------:R-:W-:-:S05]  /*82c20*/  IADD3 R22, P0, PT, R14, R0, RZ ;  /* 0x000000000e167210 */ /* 0x000fca0007f1e0ff */
[----:B------:R-:W-:Y:S01]  /*82c30*/  IMAD.X R23, R16, 0x1, R3, P0 ;  /* 0x0000000110177824 */ /* 0x000fe200000e0603 */
[----:B----4-:R-:W-:-:S05]  /*82c40*/  PRMT R21, R19, 0x7770, RZ ;  /* 0x0000777013157816 */ /* 0x010fca00000000ff */
[----:B------:R0:W-:Y:S02]  /*82c50*/  @P5 STG.E.U8 desc[UR74][R8.64], R21 ;  /* 0x0000001508005986 */ /* 0x0001e4000c10114a */
[----:B0-----:R-:W-:Y:S01]  /*82c60*/  IADD3 R8, P0, PT, R14, R2, RZ ;  /* 0x000000020e087210 */ /* 0x001fe20007f1e0ff */
[----:B------:R-:W-:Y:S02]  /*82c70*/  IMAD.MOV.U32 R14, RZ, RZ, R18 ;  /* 0x000000ffff0e7224 */ /* 0x000fe400078e0012 */
[----:B------:R-:W2:Y:S02]  /*82c80*/  LDL.LU R18, [R1+0x1218] ;  /* 0x0012180001127983 */ /* 0x000ea40000300800 */
[----:B------:R-:W-:Y:S01]  /*82c90*/  IMAD.X R9, R16, 0x1, R4, P0 ;  /* 0x0000000110097824 */ /* 0x000fe200000e0604 */
[C---:B------:R-:W-:Y:S02]  /*82ca0*/  PRMT R16, R19.reuse, 0x7771, RZ ;  /* 0x0000777113107816 */ /* 0x040fe400000000ff */
[----:B------:R-:W-:-:S03]  /*82cb0*/  PRMT R21, R19, 0x7772, RZ ;  /* 0x0000777213157816 */ /* 0x000fc600000000ff */
[----:B------:R3:W-:Y:S04]  /*82cc0*/  @P6 STG.E.U8 desc[UR74][R10.64], R16 ;  /* 0x000000100a006986 */ /* 0x0007e8000c10114a */
[----:B------:R0:W-:Y:S01]  /*82cd0*/  @P1 STG.E.U8 desc[UR74][R22.64], R21 ;  /* 0x0000001516001986 */ /* 0x0001e2000c10114a */
[----:B---3--:R-:W-:Y:S02]  /*82ce0*/  SHF.R.S32.HI R16, RZ, 0x1f, R15 ;  /* 0x0000001fff107819 */ /* 0x008fe4000001140f */
[----:B------:R-:W-:-:S05]  /*82cf0*/  IADD3 R10, P0, PT, R15, R0, RZ ;  /* 0x000000000f0a7210 */ /* 0x000fca0007f1e0ff */
[----:B------:R-:W-:Y:S01]  /*82d00*/  IMAD.X R11, R16, 0x1, R3, P0 ;  /* 0x00000001100b7824 */ /* 0x000fe200000e0603 */
[----:B0-----:R-:W-:Y:S02]  /*82d10*/  IADD3 R22, P0, PT, R15, R2, RZ ;  /* 0x000000020f167210 */ /* 0x001fe40007f1e0ff */
[----:B------:R-:W3:Y:S04]  /*82d20*/  LDL.LU R15, [R1+0x121c] ;  /* 0x00121c00010f7983 */ /* 0x000ee80000300800 */
[----:B------:R-:W4:Y:S01]  /*82d30*/  LDL.LU R27, [R1+0x54] ;  /* 0x00005400011b7983 */ /* 0x000f220000300800 */
[----:B------:R-:W-:Y:S01]  /*82d40*/  LOP3.LUT P2, RZ, R20, 0x100, RZ, 0xc0, !PT ;  /* 0x0000010014ff7812 */ /* 0x000fe2000784c0ff */
[----:B------:R-:W-:Y:S01]  /*82d50*/  IMAD.X R23, R16, 0x1, R4, P0 ;  /* 0x0000000110177824 */ /* 0x000fe200000e0604 */
[----:B------:R-:W-:-:S02]  /*82d60*/  LOP3.LUT P3, RZ, R20, 0x200, RZ, 0xc0, !PT ;  /* 0x0000020014ff7812 */ /* 0x000fc4000786c0ff */
[----:B------:R-:W-:Y:S02]  /*82d70*/  PRMT R16, R19, 0x7773, RZ ;  /* 0x0000777313107816 */ /* 0x000fe400000000ff */
[----:B------:R-:W-:Y:S01]  /*82d80*/  LOP3.LUT P4, RZ, R20, 0x400, RZ, 0xc0, !PT ;  /* 0x0000040014ff7812 */ /* 0x000fe2000788c0ff */
[----:B------:R-:W4:Y:S06]  /*82d90*/  LDL.LU R19, [R1+0x209c] ;  /* 0x00209c0001137983 */ /* 0x000f2c0000300800 */
[----:B------:R0:W-:Y:S01]  /*82da0*/  @P2 STG.E.U8 desc[UR74][R8.64], R16 ;  /* 0x0000001008002986 */ /* 0x0001e2000c10114a */
[----:B------:R-:W-:-:S05]  /*82db0*/  PRMT R21, R24, 0x7770, RZ ;  /* 0x0000777018157816 */ /* 0x000fca00000000ff */
[----:B------:R1:W-:Y:S01]  /*82dc0*/  @P3 STG.E.U8 desc[UR74][R10.64], R21 ;  /* 0x000000150a003986 */ /* 0x0003e2000c10114a */
[----:B0-----:R-:W-:Y:S02]  /*82dd0*/  SHF.R.S32.HI R16, RZ, 0x1f, R25 ;  /* 0x0000001fff107819 */ /* 0x001fe40000011419 */
[----:B------:R-:W-:-:S05]  /*82de0*/  IADD3 R8, P0, PT, R25, R0, RZ ;  /* 0x0000000019087210 */ /* 0x000fca0007f1e0ff */
[----:B------:R-:W-:Y:S01]  /*82df0*/  IMAD.X R9, R16, 0x1, R3, P0 ;  /* 0x0000000110097824 */ /* 0x000fe200000e0603 */
[----:B-1----:R-:W-:Y:S02]  /*82e00*/  IADD3 R10, P0, PT, R25, R2, RZ ;  /* 0x00000002190a7210 */ /* 0x002fe40007f1e0ff */
[----:B------:R-:W4:Y:S01]  /*82e10*/  LDL.LU R25, [R1+0x1220] ;  /* 0x0012200001197983 */ /* 0x000f220000300800 */
[----:B------:R-:W-:Y:S02]  /*82e20*/  LOP3.LUT P5, RZ, R20, 0x800, RZ, 0xc0, !PT ;  /* 0x0000080014ff7812 */ /* 0x000fe400078ac0ff */
[----:B------:R-:W-:Y:S01]  /*82e30*/  IMAD.X R11, R16, 0x1, R4, P0 ;  /* 0x00000001100b7824 */ /* 0x000fe200000e0604 */
[C---:B------:R-:W-:Y:S02]  /*82e40*/  PRMT R16, R24.reuse, 0x7771, RZ ;  /* 0x0000777118107816 */ /* 0x040fe400000000ff */
[----:B------:R-:W-:-:S03]  /*82e50*/  PRMT R21, R24, 0x7772, RZ ;  /* 0x0000777218157816 */ /* 0x000fc600000000ff */
[----:B------:R2:W-:Y:S01]  /*82e60*/  @P4 STG.E.U8 desc[UR74][R22.64], R16 ;  /* 0x0000001016004986 */ /* 0x0005e2000c10114a */
[----:B------:R-:W-:-:S04]  /*82e70*/  LOP3.LUT P6, RZ, R20, 0x1000, RZ, 0xc0, !PT ;  /* 0x0000100014ff7812 */ /* 0x000fc800078cc0ff */
[----:B------:R0:W-:Y:S01]  /*82e80*/  @P5 STG.E.U8 desc[UR74][R8.64], R21 ;  /* 0x0000001508005986 */ /* 0x0001e2000c10114a */
[----:B------:R-:W-:Y:S02]  /*82e90*/  LOP3.LUT P1, RZ, R20, 0x2000, RZ, 0xc0, !PT ;  /* 0x0000200014ff7812 */ /* 0x000fe4000782c0ff */
[----:B--2---:R-:W-:Y:S02]  /*82ea0*/  SHF.R.S32.HI R16, RZ, 0x1f, R18 ;  /* 0x0000001fff107819 */ /* 0x004fe40000011412 */
[----:B------:R-:W-:-:S05]  /*82eb0*/  IADD3 R22, P0, PT, R18, R0, RZ ;  /* 0x0000000012167210 */ /* 0x000fca0007f1e0ff */
[----:B------:R-:W-:Y:S01]  /*82ec0*/  IMAD.X R23, R16, 0x1, R3, P0 ;  /* 0x0000000110177824 */ /* 0x000fe200000e0603 */
[----:B0-----:R-:W-:Y:S02]  /*82ed0*/  IADD3 R8, P0, PT, R18, R2, RZ ;  /* 0x0000000212087210 */ /* 0x001fe40007f1e0ff */
[----:B------:R-:W2:Y:S03]  /*82ee0*/  LDL.LU R18, [R1+0x122c] ;  /* 0x00122c0001127983 */ /* 0x000ea60000300800 */
[----:B------:R-:W-:Y:S01]  /*82ef0*/  IMAD.X R9, R16, 0x1, R4, P0 ;  /* 0x0000000110097824 */ /* 0x000fe200000e0604 */
[----:B------:R-:W-:-:S05]  /*82f00*/  PRMT R16, R24, 0x7773, RZ ;  /* 0x0000777318107816 */ /* 0x000fca00000000ff */
[----:B------:R3:W-:Y:S02]  /*82f10*/  @P6 STG.E.U8 desc[UR74][R10.64], R16 ;  /* 0x000000100a006986 */ /* 0x0007e4000c10114a */
[----:B---3--:R-:W-:Y:S02]  /*82f20*/  SHF.R.S32.HI R16, RZ, 0x1f, R15 ;  /* 0x0000001fff107819 */ /* 0x008fe4000001140f */
[----:B------:R-:W-:Y:S02]  /*82f30*/  IADD3 R10, P0, PT, R15, R0, RZ ;  /* 0x000000000f0a7210 */ /* 0x000fe40007f1e0ff */
[----:B----4-:R-:W-:-:S03]  /*82f40*/  PRMT R21, R27, 0x7770, RZ ;  /* 0x000077701b157816 */ /* 0x010fc600000000ff */
[----:B------:R-:W-:Y:S02]  /*82f50*/  IMAD.X R11, R16, 0x1, R3, P0 ;  /* 0x00000001100b7824 */ /* 0x000fe400000e0603 */
[----:B------:R0:W-:Y:S02]  /*82f60*/  @P1 STG.E.U8 desc[UR74][R22.64], R21 ;  /* 0x0000001516001986 */ /* 0x0001e4000c10114a */
[----:B0-----:R-:W-:Y:S02]  /*82f70*/  IADD3 R22, P0, PT, R15, R2, RZ ;  /* 0x000000020f167210 */ /* 0x001fe40007f1e0ff */
[----:B------:R-:W3:Y:S01]  /*82f80*/  LDL.LU R15, [R1+0x1230] ;  /* 0x00123000010f7983 */ /* 0x000ee20000300800 */
[C---:B------:R-:W-:Y:S02]  /*82f90*/  LOP3.LUT P2, RZ, R20.reuse, 0x4000, RZ, 0xc0, !PT ;  /* 0x0000400014ff7812 */ /* 0x040fe4000784c0ff */
[----:B------:R-:W-:Y:S01]  /*82fa0*/  LOP3.LUT P3, RZ, R20, 0x8000, RZ, 0xc0, !PT ;  /* 0x0000800014ff7812 */ /* 0x000fe2000786c0ff */
[----:B------:R-:W-:Y:S01]  /*82fb0*/  IMAD.X R23, R16, 0x1, R4, P0 ;  /* 0x0000000110177824 */ /* 0x000fe200000e0604 */
[----:B------:R-:W-:-:S02]  /*82fc0*/  PRMT R16, R27, 0x7771, RZ ;  /* 0x000077711b107816 */ /* 0x000fc400000000ff */
[----:B------:R-:W-:Y:S02]  /*82fd0*/  PRMT R21, R27, 0x7772, RZ ;  /* 0x000077721b157816 */ /* 0x000fe400000000ff */
[----:B------:R-:W-:-:S05]  /*82fe0*/  LOP3.LUT P4, RZ, R20, 0x10000, RZ, 0xc0, !PT ;  /* 0x0001000014ff7812 */ /* 0x000fca000788c0ff */
[----:B------:R0:W-:Y:S01]  /*82ff0*/  @P2 STG.E.U8 desc[UR74][R8.64], R16 ;  /* 0x0000001008002986 */ /* 0x0001e2000c10114a */
[----:B------:R-:W-:-:S03]  /*83000*/  LOP3.LUT P5, RZ, R20, 0x20000, RZ, 0xc0, !PT ;  /* 0x0002000014ff7812 */ /* 0x000fc600078ac0ff */
[----:B------:R1:W-:Y:S01]  /*83010*/  @P3 STG.E.U8 desc[UR74][R10.64], R21 ;  /* 0x000000150a003986 */ /* 0x0003e2000c10114a */
[----:B0-----:R-:W-:Y:S02]  /*83020*/  SHF.R.S32.HI R16, RZ, 0x1f, R25 ;  /* 0x0000001fff107819 */ /* 0x001fe40000011419 */
[----:B------:R-:W-:-:S05]  /*83030*/  IADD3 R8, P0, PT, R25, R0, RZ ;  /* 0x0000000019087210 */ /* 0x000fca0007f1e0ff */
[----:B------:R-:W-:Y:S01]  /*83040*/  IMAD.X R9, R16, 0x1, R3, P0 ;  /* 0x0000000110097824 */ /* 0x000fe200000e0603 */
[----:B-1----:R-:W-:Y:S02]  /*83050*/  IADD3 R10, P0, PT, R25, R2, RZ ;  /* 0x00000002190a7210 */ /* 0x002fe40007f1e0ff */
[----:B------:R-:W-:-:S03]  /*83060*/  PRMT R21, R19, 0x7770, RZ ;  /* 0x0000777013157816 */ /* 0x000fc600000000ff */
[----:B------:R-:W-:Y:S01]  /*83070*/  IMAD.X R11, R16, 0x1, R4, P0 ;  /* 0x00000001100b7824 */ /* 0x000fe200000e0604 */
[----:B------:R-:W-:-:S05]  /*83080*/  PRMT R16, R27, 0x7773, RZ ;  /* 0x000077731b107816 */ /* 0x000fca00000000ff */
[----:B------:R-:W-:Y:S01]  /*83090*/  @P4 STG.E.U8 desc[UR74][R22.64], R16 ;  /* 0x0000001016004986 */ /* 0x000fe2000c10114a */
[----:B------:R-:W-:-:S03]  /*830a0*/  LOP3.LUT P6, RZ, R20, 0x40000, RZ, 0xc0, !PT ;  /* 0x0004000014ff7812 */ /* 0x000fc600078cc0ff */
[----:B------:R0:W-:Y:S01]  /*830b0*/  @P5 STG.E.U8 desc[UR74][R8.64], R21 ;  /* 0x0000001508005986 */ /* 0x0001e2000c10114a */
[----:B------:R-:W-:-:S03]  /*830c0*/  LOP3.LUT P1, RZ, R20, 0x80000, RZ, 0xc0, !PT ;  /* 0x0008000014ff7812 */ /* 0x000fc6000782c0ff */
[----:B0-----:R-:W4:Y:S01]  /*830d0*/  LDL.LU R21, [R1+0x1234] ;  /* 0x0012340001157983 */ /* 0x001f220000300800 */
[----:B------:R-:W-:Y:S01]  /*830e0*/  IMAD.MOV.U32 R27, RZ, RZ, R14 ;  /* 0x000000ffff1b7224 */ /* 0x000fe200078e000e */
[----:B--2---:R-:W-:Y:S02]  /*830f0*/  SHF.R.S32.HI R16, RZ, 0x1f, R18 ;  /* 0x0000001fff107819 */ /* 0x004fe40000011412 */
[----:B------:R-:W-:-:S05]  /*83100*/  IADD3 R24, P0, PT, R18, R0, RZ ;  /* 0x0000000012187210 */ /* 0x000fca0007f1e0ff */
[----:B------:R-:W-:Y:S01]  /*83110*/  IMAD.X R25, R16, 0x1, R3, P0 ;  /* 0x0000000110197824 */ /* 0x000fe200000e0603 */
[----:B------:R-:W-:Y:S02]  /*83120*/  IADD3 R8, P0, PT, R18, R2, RZ ;  /* 0x0000000212087210 */ /* 0x000fe40007f1e0ff */
[----:B------:R-:W2:Y:S03]  /*83130*/  LDL.LU R18, [R1+0x1238] ;  /* 0x0012380001127983 */ /* 0x000ea60000300800 */
[----:B------:R-:W-:Y:S01]  /*83140*/  IMAD.X R9, R16, 0x1, R4, P0 ;  /* 0x0000000110097824 */ /* 0x000fe200000e0604 */
[C---:B------:R-:W-:Y:S01]  /*83150*/  PRMT R16, R19.reuse, 0x7771, RZ ;  /* 0x0000777113107816 */ /* 0x040fe200000000ff */
[----:B------:R-:W2:Y:S04]  /*83160*/  LDL.LU R14, [R1+0x123c] ;  /* 0x00123c00010e7983 */ /* 0x000ea80000300800 */
[----:B------:R0:W-:Y:S02]  /*83170*/  @P6 STG.E.U8 desc[UR74][R10.64], R16 ;  /* 0x000000100a006986 */ /* 0x0001e4000c10114a */
[----:B0-----:R-:W-:-:S05]  /*83180*/  PRMT R11, R19, 0x7772, RZ ;  /* 0x00007772130b7816 */ /* 0x001fca00000000ff */
[----:B------:R0:W-:Y:S01]  /*83190*/  @P1 STG.E.U8 desc[UR74][R24.64], R11 ;  /* 0x0000000b18001986 */ /* 0x0001e2000c10114a */
[----:B---3--:R-:W-:Y:S02]  /*831a0*/  SHF.R.S32.HI R10, RZ, 0x1f, R15 ;  /* 0x0000001fff0a7819 */ /* 0x008fe4000001140f */
[----:B------:R-:W-:-:S05]  /*831b0*/  IADD3 R22, P0, PT, R15, R0, RZ ;  /* 0x000000000f167210 */ /* 0x000fca0007f1e0ff */
[----:B------:R-:W-:Y:S01]  /*831c0*/  IMAD.X R23, R10, 0x1, R3, P0 ;  /* 0x000000010a177824 */ /* 0x000fe200000e0603 */
[----:B0-----:R-:W-:Y:S01]  /*831d0*/  IADD3 R24, P0, PT, R15, R2, RZ ;  /* 0x000000020f187210 */ /* 0x001fe20007f1e0ff */
[----:B------:R-:W-:Y:S02]  /*831e0*/  IMAD.MOV.U32 R15, RZ, RZ, R17 ;  /* 0x000000ffff0f7224 */ /* 0x000fe400078e0011 */
[----:B------:R-:W3:Y:S01]  /*831f0*/  LDL.LU R17, [R1+0x60] ;  /* 0x0000600001117983 */ /* 0x000ee20000300800 */
[----:B------:R-:W-:Y:S01]  /*83200*/  LOP3.LUT P2, RZ, R20, 0x100000, RZ, 0xc0, !PT ;  /* 0x0010000014ff7812 */ /* 0x000fe2000784c0ff */
[----:B------:R-:W-:Y:S01]  /*83210*/  IMAD.X R25, R10, 0x1, R4, P0 ;  /* 0x000000010a197824 */ /* 0x000fe200000e0604 */
[C---:B------:R-:W-:Y:S02]  /*83220*/  LOP3.LUT P3, RZ, R20.reuse, 0x200000, RZ, 0xc0, !PT ;  /* 0x0020000014ff7812 */ /* 0x040fe4000786c0ff */
[----:B------:R-:W-:Y:S02]  /*83230*/  PRMT R10, R19, 0x7773, RZ ;  /* 0x00007773130a7816 */ /* 0x000fe400000000ff */
[C---:B------:R-:W-:Y:S01]  /*83240*/  LOP3.LUT P4, RZ, R20.reuse, 0x400000, RZ, 0xc0, !PT ;  /* 0x0040000014ff7812 */ /* 0x040fe2000788c0ff */
[----:B------:R-:W3:Y:S01]  /*83250*/  LDL.LU R19, [R1+0x2098] ;  /* 0x0020980001137983 */ /* 0x000ee20000300800 */
[----:B------:R-:W-:-:S05]  /*83260*/  LOP3.LUT P5, RZ, R20, 0x800000, RZ, 0xc0, !PT ;  /* 0x0080000014ff7812 */ /* 0x000fca00078ac0ff */
[----:B------:R0:W-:Y:S01]  /*83270*/  @P2 STG.E.U8 desc[UR74][R8.64], R10 ;  /* 0x0000000a08002986 */ /* 0x0001e2000c10114a */
[C---:B------:R-:W-:Y:S02]  /*83280*/  PRMT R16, R26.reuse, 0x7771, RZ ;  /* 0x000077711a107816 */ /* 0x040fe400000000ff */
[----:B0-----:R-:W-:-:S05]  /*83290*/  PRMT R8, R26, 0x7770, RZ ;  /* 0x000077701a087816 */ /* 0x001fca00000000ff */
[----:B------:R0:W-:Y:S01]  /*832a0*/  @P3 STG.E.U8 desc[UR74][R22.64], R8 ;  /* 0x0000000816003986 */ /* 0x0001e2000c10114a */
[----:B------:R-:W-:-:S03]  /*832b0*/  LOP3.LUT P6, RZ, R20, 0x1000000, RZ, 0xc0, !PT ;  /* 0x0100000014ff7812 */ /* 0x000fc600078cc0ff */
[----:B------:R-:W-:Y:S01]  /*832c0*/  @P4 STG.E.U8 desc[UR74][R24.64], R16 ;  /* 0x0000001018004986 */ /* 0x000fe2000c10114a */
[----:B----4-:R-:W-:Y:S02]  /*832d0*/  SHF.R.S32.HI R9, RZ, 0x1f, R21 ;  /* 0x0000001fff097819 */ /* 0x010fe40000011415 */
[----:B------:R-:W-:-:S05]  /*832e0*/  IADD3 R10, P0, PT, R21, R0, RZ ;  /* 0x00000000150a7210 */ /* 0x000fca0007f1e0ff */
[----:B------:R-:W-:Y:S01]  /*832f0*/  IMAD.X R11, R9, 0x1, R3, P0 ;  /* 0x00000001090b7824 */ /* 0x000fe200000e0603 */
[----:B0-----:R-:W-:Y:S02]  /*83300*/  IADD3 R8, P0, PT, R21, R2, RZ ;  /* 0x0000000215087210 */ /* 0x001fe40007f1e0ff */
[----:B------:R-:W-:-:S05]  /*83310*/  PRMT R21, R26, 0x7772, RZ ;  /* 0x000077721a157816 */ /* 0x000fca00000000ff */
[----:B------:R0:W-:Y:S01]  /*83320*/  @P5 STG.E.U8 desc[UR74][R10.64], R21 ;  /* 0x000000150a005986 */ /* 0x0001e2000c10114a */
[----:B------:R-:W-:Y:S01]  /*83330*/  LOP3.LUT P1, RZ, R20, 0x2000000, RZ, 0xc0, !PT ;  /* 0x0200000014ff7812 */ /* 0x000fe2000782c0ff */
[----:B------:R-:W-:Y:S02]  /*83340*/  IMAD.X R9, R9, 0x1, R4, P0 ;  /* 0x0000000109097824 */ /* 0x000fe400000e0604 */
[----:B0-----:R-:W-:Y:S02]  /*83350*/  IMAD.MOV.U32 R11, RZ, RZ, R26 ;  /* 0x000000ffff0b7224 */ /* 0x001fe400078e001a */
[----:B------:R-:W4:Y:S03]  /*83360*/  LDL.LU R26, [R1+0x1244] ;  /* 0x00124400011a7983 */ /* 0x000f260000300800 */
[----:B------:R-:W-:-:S05]  /*83370*/  PRMT R10, R11, 0x7773, RZ ;  /* 0x000077730b0a7816 */ /* 0x000fca00000000ff */
[----:B------:R3:W-:Y:S01]  /*83380*/  @P6 STG.E.U8 desc[UR74][R8.64], R10 ;  /* 0x0000000a08006986 */ /* 0x0007e2000c10114a */
[----:B--2---:R-:W-:Y:S02]  /*83390*/  SHF.R.S32.HI R16, RZ, 0x1f, R18 ;  /* 0x0000001fff107819 */ /* 0x004fe40000011412 */
[----:B------:R-:W-:-:S05]  /*833a0*/  IADD3 R24, P0, PT, R18, R0, RZ ;  /* 0x0000000012187210 */ /* 0x000fca0007f1e0ff */
[----:B------:R-:W-:Y:S01]  /*833b0*/  IMAD.X R25, R16, 0x1, R3, P0 ;  /* 0x0000000110197824 */ /* 0x000fe200000e0603 */
[----:B------:R-:W-:Y:S02]  /*833c0*/  IADD3 R22, P0, PT, R18, R2, RZ ;  /* 0x0000000212167210 */ /* 0x000fe40007f1e0ff */
[----:B------:R-:W2:Y:S01]  /*833d0*/  LDL.LU R18, [R1+0x64] ;  /* 0x0000640001127983 */ /* 0x000ea20000300800 */
[----:B---3--:R-:W-:-:S05]  /*833e0*/  PRMT R8, R17, 0x7770, RZ ;  /* 0x0000777011087816 */ /* 0x008fca00000000ff */
[----:B------:R0:W-:Y:S04]  /*833f0*/  @P1 STG.E.U8 desc[UR74][R24.64], R8 ;  /* 0x0000000818001986 */ /* 0x0001e8000c10114a */
[----:B0-----:R-:W3:Y:S01]  /*83400*/  LDL.LU R25, [R1+0x1240] ;  /* 0x0012400001197983 */ /* 0x001ee20000300800 */
[----:B------:R-:W-:Y:S01]  /*83410*/  IMAD.X R23, R16, 0x1, R4, P0 ;  /* 0x0000000110177824 */ /* 0x000fe200000e0604 */
[----:B------:R-:W-:Y:S02]  /*83420*/  SHF.R.S32.HI R9, RZ, 0x1f, R14 ;  /* 0x0000001fff097819 */ /* 0x000fe4000001140e */
[----:B------:R-:W-:-:S05]  /*83430*/  IADD3 R10, P0, PT, R14, R0, RZ ;  /* 0x000000000e0a7210 */ /* 0x000fca0007f1e0ff */
[----:B------:R-:W-:Y:S01]  /*83440*/  IMAD.X R11, R9, 0x1, R3, P0 ;  /* 0x00000001090b7824 */ /* 0x000fe200000e0603 */
[----:B------:R-:W-:Y:S02]  /*83450*/  IADD3 R8, P0, PT, R14, R2, RZ ;  /* 0x000000020e087210 */ /* 0x000fe40007f1e0ff */
[----:B------:R-:W4:Y:S01]  /*83460*/  LDL.LU R14, [R1+0x1248] ;  /* 0x00124800010e7983 */ /* 0x000f220000300800 */
[C---:B------:R-:W-:Y:S02]  /*83470*/  LOP3.LUT P2, RZ, R20.reuse, 0x4000000, RZ, 0xc0, !PT ;  /* 0x0400000014ff7812 */ /* 0x040fe4000784c0ff */
[C---:B------:R-:W-:Y:S02]  /*83480*/  LOP3.LUT P3, RZ, R20.reuse, 0x8000000, RZ, 0xc0, !PT ;  /* 0x0800000014ff7812 */ /* 0x040fe4000786c0ff */
[----:B------:R-:W-:Y:S01]  /*83490*/  PRMT R16, R17, 0x7771, RZ ;  /* 0x0000777111107816 */ /* 0x000fe200000000ff */
[----:B------:R-:W-:Y:S01]  /*834a0*/  IMAD.X R9, R9, 0x1, R4, P0 ;  /* 0x0000000109097824 */ /* 0x000fe200000e0604 */
[C---:B------:R-:W-:Y:S01]  /*834b0*/  LOP3.LUT P4, RZ, R20.reuse, 0x10000000, RZ, 0xc0, !PT ;  /* 0x1000000014ff7812 */ /* 0x040fe2000788c0ff */
[----:B------:R-:W4:Y:S01]  /*834c0*/  LDL.LU R24, [R1+0x1250] ;  /* 0x0012500001187983 */ /* 0x000f220000300800 */
[----:B------:R-:W-:-:S02]  /*834d0*/  LOP3.LUT P5, RZ, R20, 0x20000000, RZ, 0xc0, !PT ;  /* 0x2000000014ff7812 */ /* 0x000fc400078ac0ff */
[C---:B------:R-:W-:Y:S02]  /*834e0*/  LOP3.LUT P6, RZ, R20.reuse, 0x40000000, RZ, 0xc0, !PT ;  /* 0x4000000014ff7812 */ /* 0x040fe400078cc0ff */
[----:B------:R-:W-:Y:S01]  /*834f0*/  LOP3.LUT P1, RZ, R20, 0x80000000, RZ, 0xc0, !PT ;  /* 0x8000000014ff7812 */ /* 0x000fe2000782c0ff */
[----:B------:R0:W-:Y:S02]  /*83500*/  @P2 STG.E.U8 desc[UR74][R22.64], R16 ;  /* 0x0000001016002986 */ /* 0x0001e4000c10114a */
[----:B0-----:R-:W-:Y:S02]  /*83510*/  PRMT R22, R17, 0x7772, RZ ;  /* 0x0000777211167816 */ /* 0x001fe400000000ff */
[----:B------:R-:W4:Y:S04]  /*83520*/  LDL.LU R23, [R1+0x68] ;  /* 0x0000680001177983 */ /* 0x000f280000300800 */
[----:B------:R2:W-:Y:S02]  /*83530*/  @P3 STG.E.U8 desc[UR74][R10.64], R22 ;  /* 0x000000160a003986 */ /* 0x0005e4000c10114a */
[----:B--2---:R-:W-:-:S02]  /*83540*/  PRMT R22, R18, 0x7770, RZ ;  /* 0x0000777012167816 */ /* 0x004fc400000000ff */
[----:B---3--:R-:W-:Y:S02]  /*83550*/  SHF.R.S32.HI R16, RZ, 0x1f, R25 ;  /* 0x0000001fff107819 */ /* 0x008fe40000011419 */
[----:B------:R-:W-:-:S05]  /*83560*/  IADD3 R20, P0, PT, R25, R0, RZ ;  /* 0x0000000019147210 */ /* 0x000fca0007f1e0ff */
[----:B------:R-:W-:Y:S01]  /*83570*/  IMAD.X R21, R16, 0x1, R3, P0 ;  /* 0x0000000110157824 */ /* 0x000fe200000e0603 */
[----:B------:R-:W-:-:S05]  /*83580*/  IADD3 R10, P0, PT, R25, R2, RZ ;  /* 0x00000002190a7210 */ /* 0x000fca0007f1e0ff */
[----:B------:R-:W-:Y:S01]  /*83590*/  IMAD.X R11, R16, 0x1, R4, P0 ;  /* 0x00000001100b7824 */ /* 0x000fe200000e0604 */
[----:B------:R-:W-:Y:S02]  /*835a0*/  PRMT R16, R17, 0x7773, RZ ;  /* 0x0000777311107816 */ /* 0x000fe400000000ff */
[----:B------:R-:W2:Y:S04]  /*835b0*/  LDL.LU R17, [R1+0x2094] ;  /* 0x0020940001117983 */ /* 0x000ea80000300800 */
[----:B------:R4:W-:Y:S04]  /*835c0*/  @P4 STG.E.U8 desc[UR74][R8.64], R16 ;  /* 0x0000001008004986 */ /* 0x0009e8000c10114a */
[----:B------:R0:W-:Y:S04]  /*835d0*/  @P5 STG.E.U8 desc[UR74][R20.64], R22 ;  /* 0x0000001614005986 */ /* 0x0001e8000c10114a */
[----:B------:R-:W3:Y:S01]  /*835e0*/  LDL.LU R25, [R1+0x1268] ;  /* 0x0012680001197983 */ /* 0x000ee20000300800 */
[----:B----4-:R-:W-:-:S02]  /*835f0*/  SHF.R.S32.HI R16, RZ, 0x1f, R26 ;  /* 0x0000001fff107819 */ /* 0x010fc4000001141a */
[----:B------:R-:W-:-:S05]  /*83600*/  IADD3 R8, P0, PT, R26, R0, RZ ;  /* 0x000000001a087210 */ /* 0x000fca0007f1e0ff */
[----:B------:R-:W-:Y:S01]  /*83610*/  IMAD.X R9, R16, 0x1, R3, P0 ;  /* 0x0000000110097824 */ /* 0x000fe200000e0603 */
[----:B0-----:R-:W-:-:S05]  /*83620*/  IADD3 R20, P0, PT, R26, R2, RZ ;  /* 0x000000021a147210 */ /* 0x001fca0007f1e0ff */
[----:B------:R-:W-:Y:S01]  /*83630*/  IMAD.X R21, R16, 0x1, R4, P0 ;  /* 0x0000000110157824 */ /* 0x000fe200000e0604 */
[C---:B------:R-:W-:Y:S02]  /*83640*/  PRMT R16, R18.reuse, 0x7771, RZ ;  /* 0x0000777112107816 */ /* 0x040fe400000000ff */
[----:B------:R-:W-:-:S03]  /*83650*/  PRMT R22, R18, 0x7772, RZ ;  /* 0x0000777212167816 */ /* 0x000fc600000000ff */
[----:B------:R0:W-:Y:S04]  /*83660*/  @P6 STG.E.U8 desc[UR74][R10.64], R16 ;  /* 0x000000100a006986 */ /* 0x0001e8000c10114a */
[----:B------:R1:W-:Y:S01]  /*83670*/  @P1 STG.E.U8 desc[UR74][R8.64], R22 ;  /* 0x0000001608001986 */ /* 0x0003e2000c10114a */
[----:B0-----:R-:W-:Y:S02]  /*83680*/  SHF.R.S32.HI R16, RZ, 0x1f, R14 ;  /* 0x0000001fff107819 */ /* 0x001fe4000001140e */
[----:B------:R-:W-:-:S05]  /*83690*/  IADD3 R10, P0, PT, R14, R0, RZ ;  /* 0x000000000e0a7210 */ /* 0x000fca0007f1e0ff */
[----:B------:R-:W-:Y:S01]  /*836a0*/  IMAD.X R11, R16, 0x1, R3, P0 ;  /* 0x00000001100b7824 */ /* 0x000fe200000e0603 */
[----:B-1----:R-:W-:Y:S02]  /*836b0*/  IADD3 R8, P0, PT, R14, R2, RZ ;  /* 0x000000020e087210 */ /* 0x002fe40007f1e0ff */
[----:B------:R-:W4:Y:S04]  /*836c0*/  LDL.LU R14, [R1+0x1280] ;  /* 0x00128000010e7983 */ /* 0x000f280000300800 */
[----:B------:R-:W2:Y:S01]  /*836d0*/  LDL.LU R26, [R1+0x6c] ;  /* 0x00006c00011a7983 */ /* 0x000ea20000300800 */
[C---:B------:R-:W-:Y:S01]  /*836e0*/  LOP3.LUT P2, RZ, R19.reuse, 0x1, RZ, 0xc0, !PT ;  /* 0x0000000113ff7812 */ /* 0x040fe2000784c0ff */
[----:B------:R-:W-:Y:S01]  /*836f0*/  IMAD.X R9, R16, 0x1, R4, P0 ;  /* 0x0000000110097824 */ /* 0x000fe200000e0604 */
[----:B------:R-:W-:-:S02]  /*83700*/  LOP3.LUT P3, RZ, R19, 0x2, RZ, 0xc0, !PT ;  /* 0x0000000213ff7812 */ /* 0x000fc4000786c0ff */
[----:B------:R-:W-:Y:S02]  /*83710*/  PRMT R16, R18, 0x7773, RZ ;  /* 0x0000777312107816 */ /* 0x000fe400000000ff */
[----:B------:R-:W-:Y:S01]  /*83720*/  PRMT R22, R23, 0x7770, RZ ;  /* 0x0000777017167816 */ /* 0x000fe200000000ff */
[----:B------:R-:W2:Y:S06]  /*83730*/  LDL.LU R18, [R1+0x2090] ;  /* 0x0020900001127983 */ /* 0x000eac0000300800 */
[----:B------:R0:W-:Y:S01]  /*83740*/  @P2 STG.E.U8 desc[UR74][R20.64], R16 ;  /* 0x0000001014002986 */ /* 0x0001e2000c10114a */
[----:B------:R-:W-:-:S03]  /*83750*/  LOP3.LUT P4, RZ, R19, 0x4, RZ, 0xc0, !PT ;  /* 0x0000000413ff7812 */ /* 0x000fc6000788c0ff */
[----:B------:R1:W-:Y:S01]  /*83760*/  @P3 STG.E.U8 desc[UR74][R10.64], R22 ;  /* 0x000000160a003986 */ /* 0x0003e2000c10114a */
[----:B0-----:R-:W-:Y:S02]  /*83770*/  SHF.R.S32.HI R16, RZ, 0x1f, R24 ;  /* 0x0000001fff107819 */ /* 0x001fe40000011418 */
[----:B------:R-:W-:-:S05]  /*83780*/  IADD3 R20, P0, PT, R24, R0, RZ ;  /* 0x0000000018147210 */ /* 0x000fca0007f1e0ff */
[----:B------:R-:W-:Y:S01]  /*83790*/  IMAD.X R21, R16, 0x1, R3, P0 ;  /* 0x0000000110157824 */ /* 0x000fe200000e0603 */
[----:B-1----:R-:W-:Y:S02]  /*837a0*/  IADD3 R10, P0, PT, R24, R2, RZ ;  /* 0x00000002180a7210 */ /* 0x002fe40007f1e0ff */
[----:B------:R-:W2:Y:S01]  /*837b0*/  LDL.LU R24, [R1+0x1294] ;  /* 0x0012940001187983 */ /* 0x000ea20000300800 */
        /* <DEDUP_REMOVED lines=8> */
[----:B---3--:R-:W-:Y:S02]  /*83840*/  SHF.R.S32.HI R16, RZ, 0x1f, R25 ;  /* 0x0000001fff107819 */ /* 0x008fe40000011419 */
[----:B------:R-:W-:-:S05]  /*83850*/  IADD3 R8, P0, PT, R25, R0, RZ ;  /* 0x0000000019087210 */ /* 0x000fca0007f1e0ff */
[C---:B------:R-:W-:Y:S01]  /*83860*/  IMAD.X R9, R16.reuse, 0x1, R3, P0 ;  /* 0x0000000110097824 */ /* 0x040fe200000e0603 */
[----:B0-----:R-:W-:Y:S02]  /*83870*/  IADD3 R20, P0, PT, R25, R2, RZ ;  /* 0x0000000219147210 */ /* 0x001fe40007f1e0ff */
[----:B------:R-:W3:Y:S03]  /*83880*/  LDL.LU R25, [R1+0x128c] ;  /* 0x00128c0001197983 */ /* 0x000ee60000300800 */
[----:B------:R-:W-:Y:S01]  /*83890*/  IMAD.X R21, R16, 0x1, R4, P0 ;  /* 0x0000000110157824 */ /* 0x000fe200000e0604 */
[----:B------:R-:W-:-:S05]  /*838a0*/  PRMT R16, R23, 0x7773, RZ ;  /* 0x0000777317107816 */ /* 0x000fca00000000ff */
[----:B------:R4:W-:Y:S02]  /*838b0*/  @P6 STG.E.U8 desc[UR74][R10.64], R16 ;  /* 0x000000100a006986 */ /* 0x0009e4000c10114a */
[----:B----4-:R-:W-:Y:S02]  /*838c0*/  SHF.R.S32.HI R16, RZ, 0x1f, R14 ;  /* 0x0000001fff107819 */ /* 0x010fe4000001140e */
[----:B------:R-:W-:Y:S02]  /*838d0*/  IADD3 R10, P0, PT, R14, R0, RZ ;  /* 0x000000000e0a7210 */ /* 0x000fe40007f1e0ff */
[----:B--2---:R-:W-:-:S03]  /*838e0*/  PRMT R22, R26, 0x7770, RZ ;  /* 0x000077701a167816 */ /* 0x004fc600000000ff */
[----:B------:R-:W-:Y:S02]  /*838f0*/  IMAD.X R11, R16, 0x1, R3, P0 ;  /* 0x00000001100b7824 */ /* 0x000fe400000e0603 */
[----:B------:R0:W-:Y:S02]  /*83900*/  @P1 STG.E.U8 desc[UR74][R8.64], R22 ;  /* 0x0000001608001986 */ /* 0x0001e4000c10114a */
[----:B0-----:R-:W-:Y:S02]  /*83910*/  IADD3 R8, P0, PT, R14, R2, RZ ;  /* 0x000000020e087210 */ /* 0x001fe40007f1e0ff */
[----:B------:R-:W2:Y:S01]  /*83920*/  LDL.LU R14, [R1+0x1284] ;  /* 0x00128400010e7983 */ /* 0x000ea20000300800 */
[C---:B------:R-:W-:Y:S02]  /*83930*/  LOP3.LUT P2, RZ, R19.reuse, 0x40, RZ, 0xc0, !PT ;  /* 0x0000004013ff7812 */ /* 0x040fe4000784c0ff */
[----:B------:R-:W-:Y:S01]  /*83940*/  LOP3.LUT P3, RZ, R19, 0x80, RZ, 0xc0, !PT ;  /* 0x0000008013ff7812 */ /* 0x000fe2000786c0ff */
[----:B------:R-:W-:Y:S01]  /*83950*/  IMAD.X R9, R16, 0x1, R4, P0 ;  /* 0x0000000110097824 */ /* 0x000fe200000e0604 */
[----:B------:R-:W-:-:S02]  /*83960*/  PRMT R16, R26, 0x7771, RZ ;  /* 0x000077711a107816 */ /* 0x000fc400000000ff */
[----:B------:R-:W-:-:S07]  /*83970*/  PRMT R22, R26, 0x7772, RZ ;  /* 0x000077721a167816 */ /* 0x000fce00000000ff */
[----:B------:R0:W-:Y:S01]  /*83980*/  @P2 STG.E.U8 desc[UR74][R20.64], R16 ;  /* 0x0000001014002986 */ /* 0x0001e2000c10114a */
[----:B------:R-:W-:-:S03]  /*83990*/  LOP3.LUT P4, RZ, R19, 0x100, RZ, 0xc0, !PT ;  /* 0x0000010013ff7812 */ /* 0x000fc6000788c0ff */
[----:B------:R1:W-:Y:S01]  /*839a0*/  @P3 STG.E.U8 desc[UR74][R10.64], R22 ;  /* 0x000000160a003986 */ /* 0x0003e2000c10114a */
[----:B0-----:R-:W-:Y:S02]  /*839b0*/  SHF.R.S32.HI R16, RZ, 0x1f, R24 ;  /* 0x0000001fff107819 */ /* 0x001fe40000011418 */
[----:B------:R-:W-:-:S05]  /*839c0*/  IADD3 R20, P0, PT, R24, R0, RZ ;  /* 0x0000000018147210 */ /* 0x000fca0007f1e0ff */
[----:B------:R-:W-:Y:S01]  /*839d0*/  IMAD.X R21, R16, 0x1, R3, P0 ;  /* 0x0000000110157824 */ /* 0x000fe200000e0603 */
[----:B-1----:R-:W-:Y:S02]  /*839e0*/  IADD3 R10, P0, PT, R24, R2, RZ ;  /* 0x00000002180a7210 */ /* 0x002fe40007f1e0ff */
[----:B------:R-:W4:Y:S03]  /*839f0*/  LDL.LU R24, [R1+0x127c] ;  /* 0x00127c0001187983 */ /* 0x000f260000300800 */
[----:B------:R-:W-:Y:S01]  /*83a00*/  IMAD.X R11, R16, 0x1, R4, P0 ;  /* 0x00000001100b7824 */ /* 0x000fe200000e0604 */
[----:B------:R-:W-:Y:S02]  /*83a10*/  PRMT R16, R26, 0x7773, RZ ;  /* 0x000077731a107816 */ /* 0x000fe400000000ff */
[----:B------:R-:W4:Y:S01]  /*83a20*/  LDL.LU R26, [R1+0x74] ;  /* 0x00007400011a7983 */ /* 0x000f220000300800 */
[----:B------:R-:W-:-:S02]  /*83a30*/  LOP3.LUT P5, RZ, R19, 0x200, RZ, 0xc0, !PT ;  /* 0x0000020013ff7812 */ /* 0x000fc400078ac0ff */
[----:B------:R-:W-:Y:S01]  /*83a40*/  PRMT R22, R27, 0x7770, RZ ;  /* 0x000077701b167816 */ /* 0x000fe200000000ff */
[----:B------:R-:W-:Y:S01]  /*83a50*/  @P4 STG.E.U8 desc[UR74][R8.64], R16 ;  /* 0x0000001008004986 */ /* 0x000fe2000c10114a */
[C---:B------:R-:W-:Y:S02]  /*83a60*/  LOP3.LUT P6, RZ, R19.reuse, 0x400, RZ, 0xc0, !PT ;  /* 0x0000040013ff7812 */ /* 0x040fe400078cc0ff */
[----:B------:R-:W-:-:S07]  /*83a70*/  LOP3.LUT P1, RZ, R19, 0x800, RZ, 0xc0, !PT ;  /* 0x0000080013ff7812 */ /* 0x000fce000782c0ff */
[----:B------:R0:W-:Y:S02]  /*83a80*/  @P5 STG.E.U8 desc[UR74][R20.64], R22 ;  /* 0x0000001614005986 */ /* 0x0001e4000c10114a */
[----:B0-----:R-:W-:Y:S02]  /*83a90*/  PRMT R22, R27, 0x7772, RZ ;  /* 0x000077721b167816 */ /* 0x001fe400000000ff */
[----:B---3--:R-:W-:Y:S02]  /*83aa0*/  SHF.R.S32.HI R16, RZ, 0x1f, R25 ;  /* 0x0000001fff107819 */ /* 0x008fe40000011419 */
[----:B------:R-:W-:-:S05]  /*83ab0*/  IADD3 R8, P0, PT, R25, R0, RZ ;  /* 0x0000000019087210 */ /* 0x000fca0007f1e0ff */
[C---:B------:R-:W-:Y:S01]  /*83ac0*/  IMAD.X R9, R16.reuse, 0x1, R3, P0 ;  /* 0x0000000110097824 */ /* 0x040fe200000e0603 */
[----:B------:R-:W-:Y:S02]  /*83ad0*/  IADD3 R20, P0, PT, R25, R2, RZ ;  /* 0x0000000219147210 */ /* 0x000fe40007f1e0ff */
[----:B------:R-:W3:Y:S03]  /*83ae0*/  LDL.LU R25, [R1+0x1274] ;  /* 0x0012740001197983 */ /* 0x000ee60000300800 */
[----:B------:R-:W-:Y:S01]  /*83af0*/  IMAD.X R21, R16, 0x1, R4, P0 ;  /* 0x0000000110157824 */ /* 0x000fe200000e0604 */
[----:B------:R-:W-:-:S05]  /*83b00*/  PRMT R16, R27, 0x7771, RZ ;  /* 0x000077711b107816 */ /* 0x000fca00000000ff */
[----:B------:R-:W-:Y:S04]  /*83b10*/  @P6 STG.E.U8 desc[UR74][R10.64], R16 ;  /* 0x000000100a006986 */ /* 0x000fe8000c10114a */
[----:B------:R0:W-:Y:S02]  /*83b20*/  @P1 STG.E.U8 desc[UR74][R8.64], R22 ;  /* 0x0000001608001986 */ /* 0x0001e4000c10114a */
[----:B0-----:R-:W-:Y:S02]  /*83b30*/  IMAD.MOV.U32 R22, RZ, RZ, R27 ;  /* 0x000000ffff167224 */ /* 0x001fe400078e001b */
[----:B------:R-:W3:Y:S01]  /*83b40*/  LDL.LU R27, [R1+0x126c] ;  /* 0x00126c00011b7983 */ /* 0x000ee20000300800 */
[----:B--2---:R-:W-:Y:S02]  /*83b50*/  SHF.R.S32.HI R16, RZ, 0x1f, R14 ;  /* 0x0000001fff107819 */ /* 0x004fe4000001140e */
[----:B------:R-:W-:-:S05]  /*83b60*/  IADD3 R10, P0, PT, R14, R0, RZ ;  /* 0x000000000e0a7210 */ /* 0x000fca0007f1e0ff */
[----:B------:R-:W-:Y:S01]  /*83b70*/  IMAD.X R11, R16, 0x1, R3, P0 ;  /* 0x00000001100b7824 */ /* 0x000fe200000e0603 */
[----:B------:R-:W-:Y:S01]  /*83b80*/  IADD3 R8, P0, PT, R14, R2, RZ ;  /* 0x000000020e087210 */ /* 0x000fe20007f1e0ff */
[----:B------:R-:W-:Y:S02]  /*83b90*/  IMAD.MOV.U32 R14, RZ, RZ, R15 ;  /* 0x000000ffff0e7224 */ /* 0x000fe400078e000f */
[----:B------:R-:W2:Y:S04]  /*83ba0*/  LDL.LU R15, [R1+0x1264] ;  /* 0x00126400010f7983 */ /* 0x000ea80000300800 */
[----:B------:R-:W2:Y:S01]  /*83bb0*/  LDL.LU R23, [R1+0x78] ;  /* 0x0000780001177983 */ /* 0x000ea20000300800 */
[C---:B------:R-:W-:Y:S01]  /*83bc0*/  LOP3.LUT P2, RZ, R19.reuse, 0x1000, RZ, 0xc0, !PT ;  /* 0x0000100013ff7812 */ /* 0x040fe2000784c0ff */
[----:B------:R-:W-:Y:S01]  /*83bd0*/  IMAD.X R9, R16, 0x1, R4, P0 ;  /* 0x0000000110097824 */ /* 0x000fe200000e0604 */
[----:B------:R-:W-:-:S02]  /*83be0*/  LOP3.LUT P3, RZ, R19, 0x2000, RZ, 0xc0, !PT ;  /* 0x0000200013ff7812 */ /* 0x000fc4000786c0ff */
[----:B------:R-:W-:Y:S02]  /*83bf0*/  PRMT R16, R22, 0x7773, RZ ;  /* 0x0000777316107816 */ /* 0x000fe400000000ff */
[----:B------:R-:W-:-:S07]  /*83c00*/  LOP3.LUT P4, RZ, R19, 0x4000, RZ, 0xc0, !PT ;  /* 0x0000400013ff7812 */ /* 0x000fce000788c0ff */
[----:B------:R4:W-:Y:S01]  /*83c10*/  @P2 STG.E.U8 desc[UR74][R20.64], R16 ;  /* 0x0000001014002986 */ /* 0x0009e2000c10114a */
[----:B------:R-:W-:Y:S02]  /*83c20*/  LOP3.LUT P5, RZ, R19, 0x8000, RZ, 0xc0, !PT ;  /* 0x0000800013ff7812 */ /* 0x000fe400078ac0ff */
[----:B----4-:R-:W-:Y:S02]  /*83c30*/  SHF.R.S32.HI R16, RZ, 0x1f, R24 ;  /* 0x0000001fff107819 */ /* 0x010fe40000011418 */
[----:B------:R-:W-:Y:S02]  /*83c40*/  IADD3 R20, P0, PT, R24, R0, RZ ;  /* 0x0000000018147210 */ /* 0x000fe40007f1e0ff */
[----:B------:R-:W-:-:S03]  /*83c50*/  PRMT R22, R26, 0x7770, RZ ;  /* 0x000077701a167816 */ /* 0x000fc600000000ff */
[----:B------:R-:W-:Y:S02]  /*83c60*/  IMAD.X R21, R16, 0x1, R3, P0 ;  /* 0x0000000110157824 */ /* 0x000fe400000e0603 */
[----:B------:R0:W-:Y:S02]  /*83c70*/  @P3 STG.E.U8 desc[UR74][R10.64], R22 ;  /* 0x000000160a003986 */ /* 0x0001e4000c10114a */
[----:B0-----:R-:W-:-:S05]  /*83c80*/  IADD3 R10, P0, PT, R24, R2, RZ ;  /* 0x00000002180a7210 */ /* 0x001fca0007f1e0ff */
[----:B------:R-:W-:Y:S01]  /*83c90*/  IMAD.X R11, R16, 0x1, R4, P0 ;  /* 0x00000001100b7824 */ /* 0x000fe200000e0604 */
[C---:B------:R-:W-:Y:S02]  /*83ca0*/  PRMT R16, R26.reuse, 0x7771, RZ ;  /* 0x000077711a107816 */ /* 0x040fe400000000ff */
[----:B------:R-:W-:-:S03]  /*83cb0*/  PRMT R22, R26, 0x7772, RZ ;  /* 0x000077721a167816 */ /* 0x000fc600000000ff */
[----:B------:R3:W-:Y:S01]  /*83cc0*/  @P4 STG.E.U8 desc[UR74][R8.64], R16 ;  /* 0x0000001008004986 */ /* 0x0007e2000c10114a */
[----:B------:R-:W-:-:S03]  /*83cd0*/  LOP3.LUT P6, RZ, R19, 0x10000, RZ, 0xc0, !PT ;  /* 0x0001000013ff7812 */ /* 0x000fc600078cc0ff */
[----:B------:R0:W-:Y:S01]  /*83ce0*/  @P5 STG.E.U8 desc[UR74][R20.64], R22 ;  /* 0x0000001614005986 */ /* 0x0001e2000c10114a */
[C---:B------:R-:W-:Y:S02]  /*83cf0*/  LOP3.LUT P1, RZ, R19.reuse, 0x20000, RZ, 0xc0, !PT ;  /* 0x0002000013ff7812 */ /* 0x040fe4000782c0ff */
[C---:B------:R-:W-:Y:S02]  /*83d00*/  LOP3.LUT P2, RZ, R19.reuse, 0x40000, RZ, 0xc0, !PT ;  /* 0x0004000013ff7812 */ /* 0x040fe4000784c0ff */
        /* <DEDUP_REMOVED lines=9> */
[----:B0-----:R-:W-:Y:S02]  /*83da0*/  SHF.R.S32.HI R16, RZ, 0x1f, R27 ;  /* 0x0000001fff107819 */ /* 0x001fe4000001141b */
[----:B------:R-:W-:-:S05]  /*83db0*/  IADD3 R10, P0, PT, R27, R0, RZ ;  /* 0x000000001b0a7210 */ /* 0x000fca0007f1e0ff */
[----:B------:R-:W-:Y:S01]  /*83dc0*/  IMAD.X R11, R16, 0x1, R3, P0 ;  /* 0x00000001100b7824 */ /* 0x000fe200000e0603 */
        /* <DEDUP_REMOVED lines=13> */
[----:B------:R-:W4:Y:S04]  /*83ea0*/  LDL.LU R15, [R1+0x124c] ;  /* 0x00124c00010f7983 */ /* 0x000f280000300800 */
[----:B------:R-:W4:Y:S04]  /*83eb0*/  LDL.LU R26, [R1+0x1258] ;  /* 0x00125800011a7983 */ /* 0x000f280000300800 */
[----:B------:R-:W4:Y:S01]  /*83ec0*/  LDL.LU R24, [R1+0x80] ;  /* 0x0000800001187983 */ /* 0x000f220000300800 */
[C---:B------:R-:W-:Y:S01]  /*83ed0*/  LOP3.LUT P4, RZ, R19.reuse, 0x100000, RZ, 0xc0, !PT ;  /* 0x0010000013ff7812 */ /* 0x040fe2000788c0ff */
[----:B------:R-:W-:Y:S01]  /*83ee0*/  IMAD.X R11, R16, 0x1, R4, P0 ;  /* 0x00000001100b7824 */ /* 0x000fe200000e0604 */
[----:B------:R-:W-:-:S02]  /*83ef0*/  LOP3.LUT P5, RZ, R19, 0x200000, RZ, 0xc0, !PT ;  /* 0x0020000013ff7812 */ /* 0x000fc400078ac0ff */
[----:B------:R-:W-:Y:S02]  /*83f00*/  PRMT R16, R23, 0x7773, RZ ;  /* 0x0000777317107816 */ /* 0x000fe400000000ff */
[----:B------:R-:W-:Y:S02]  /*83f10*/  PRMT R22, R18, 0x7770, RZ ;  /* 0x0000777012167816 */ /* 0x000fe400000000ff */
[----:B------:R-:W-:-:S05]  /*83f20*/  LOP3.LUT P6, RZ, R19, 0x400000, RZ, 0xc0, !PT ;  /* 0x0040000013ff7812 */ /* 0x000fca00078cc0ff */
[----:B------:R3:W-:Y:S04]  /*83f30*/  @P4 STG.E.U8 desc[UR74][R8.64], R16 ;  /* 0x0000001008004986 */ /* 0x0007e8000c10114a */
[----:B------:R0:W-:Y:S01]  /*83f40*/  @P5 STG.E.U8 desc[UR74][R20.64], R22 ;  /* 0x0000001614005986 */ /* 0x0001e2000c10114a */
[C---:B------:R-:W-:Y:S02]  /*83f50*/  LOP3.LUT P1, RZ, R19.reuse, 0x800000, RZ, 0xc0, !PT ;  /* 0x0080000013ff7812 */ /* 0x040fe4000782c0ff */
[C---:B------:R-:W-:Y:S02]  /*83f60*/  LOP3.LUT P2, RZ, R19.reuse, 0x1000000, RZ, 0xc0, !PT ;  /* 0x0100000013ff7812 */ /* 0x040fe4000784c0ff */
[C---:B------:R-:W-:Y:S02]  /*83f70*/  LOP3.LUT P3, RZ, R19.reuse, 0x2000000, RZ, 0xc0, !PT ;  /* 0x0200000013ff7812 */ /* 0x040fe4000786c0ff */
[----:B------:R-:W-:-:S02]  /*83f80*/  LOP3.LUT P4, RZ, R19, 0x4000000, RZ, 0xc0, !PT ;  /* 0x0400000013ff7812 */ /* 0x000fc4000788c0ff */
[----:B------:R-:W-:Y:S02]  /*83f90*/  LOP3.LUT P5, RZ, R19, 0x8000000, RZ, 0xc0, !PT ;  /* 0x0800000013ff7812 */ /* 0x000fe400078ac0ff */
[----:B---3--:R-:W-:Y:S02]  /*83fa0*/  SHF.R.S32.HI R16, RZ, 0x1f, R25 ;  /* 0x0000001fff107819 */ /* 0x008fe40000011419 */
[----:B------:R-:W-:-:S05]  /*83fb0*/  IADD3 R8, P0, PT, R25, R0, RZ ;  /* 0x0000000019087210 */ /* 0x000fca0007f1e0ff */
[----:B------:R-:W-:Y:S01]  /*83fc0*/  IMAD.X R9, R16, 0x1, R3, P0 ;  /* 0x0000000110097824 */ /* 0x000fe200000e0603 */
[----:B0-----:R-:W-:-:S05]  /*83fd0*/  IADD3 R22, P0, PT, R25, R2, RZ ;  /* 0x0000000219167210 */ /* 0x001fca0007f1e0ff */
[----:B------:R-:W-:Y:S01]  /*83fe0*/  IMAD.X R23, R16, 0x1, R4, P0 ;  /* 0x0000000110177824 */ /* 0x000fe200000e0604 */
[----:B------:R-:W-:-:S05]  /*83ff0*/  PRMT R16, R18, 0x7771, RZ ;  /* 0x0000777112107816 */ /* 0x000fca00000000ff */
[----:B------:R0:W-:Y:S02]  /*84000*/  @P6 STG.E.U8 desc[UR74][R10.64], R16 ;  /* 0x000000100a006986 */ /* 0x0001e4000c10114a */
[----:B0-----:R-:W-:-:S05]  /*84010*/  PRMT R10, R18, 0x7772, RZ ;  /* 0x00007772120a7816 */ /* 0x001fca00000000ff */
[----:B------:R0:W-:Y:S02]  /*84020*/  @P1 STG.E.U8 desc[UR74][R8.64], R10 ;  /* 0x0000000a08001986 */ /* 0x0001e4000c10114a */
[----:B0-----:R-:W-:-:S05]  /*84030*/  PRMT R8, R18, 0x7773, RZ ;  /* 0x0000777312087816 */ /* 0x001fca00000000ff */
[----:B------:R0:W-:Y:S01]  /*84040*/  @P2 STG.E.U8 desc[UR74][R22.64], R8 ;  /* 0x0000000816002986 */ /* 0x0001e2000c10114a */
[C---:B------:R-:W-:Y:S02]  /*84050*/  LOP3.LUT P6, RZ, R19.reuse, 0x10000000, RZ, 0xc0, !PT ;  /* 0x1000000013ff7812 */ /* 0x040fe400078cc0ff */
[----:B------:R-:W-:Y:S02]  /*84060*/  LOP3.LUT P1, RZ, R19, 0x20000000, RZ, 0xc0, !PT ;  /* 0x2000000013ff7812 */ /* 0x000fe4000782c0ff */
[----:B--2---:R-:W-:Y:S02]  /*84070*/  SHF.R.S32.HI R11, RZ, 0x1f, R27 ;  /* 0x0000001fff0b7819 */ /* 0x004fe4000001141b */
[----:B------:R-:W-:-:S05]  /*84080*/  IADD3 R20, P0, PT, R27, R0, RZ ;  /* 0x000000001b147210 */ /* 0x000fca0007f1e0ff */
[----:B------:R-:W-:Y:S01]  /*84090*/  IMAD.X R21, R11, 0x1, R3, P0 ;  /* 0x000000010b157824 */ /* 0x000fe200000e0603 */
[----:B------:R-:W-:Y:S02]  /*840a0*/  IADD3 R10, P0, PT, R27, R2, RZ ;  /* 0x000000021b0a7210 */ /* 0x000fe40007f1e0ff */
[----:B------:R-:W-:Y:S01]  /*840b0*/  LOP3.LUT P2, RZ, R19, 0x40000000, RZ, 0xc0, !PT ;  /* 0x4000000013ff7812 */ /* 0x000fe2000784c0ff */
[----:B------:R-:W2:Y:S02]  /*840c0*/  LDL.LU R27, [R1+0x1260] ;  /* 0x00126000011b7983 */ /* 0x000ea40000300800 */
[----:B------:R-:W-:Y:S02]  /*840d0*/  IMAD.X R11, R11, 0x1, R4, P0 ;  /* 0x000000010b0b7824 */ /* 0x000fe400000e0604 */
[----:B------:R-:W3:Y:S01]  /*840e0*/  LDL.LU R18, [R1+0x208c] ;  /* 0x00208c0001127983 */ /* 0x000ee20000300800 */
[----:B----4-:R-:W-:Y:S02]  /*840f0*/  SHF.R.S32.HI R9, RZ, 0x1f, R15 ;  /* 0x0000001fff097819 */ /* 0x010fe4000001140f */
[----:B0-----:R-:W-:-:S02]  /*84100*/  IADD3 R22, P0, PT, R15, R0, RZ ;  /* 0x000000000f167210 */ /* 0x001fc40007f1e0ff */
[----:B------:R-:W-:-:S03]  /*84110*/  PRMT R8, R24, 0x7770, RZ ;  /* 0x0000777018087816 */ /* 0x000fc600000000ff */
[----:B------:R-:W-:Y:S01]  /*84120*/  IMAD.X R23, R9, 0x1, R3, P0 ;  /* 0x0000000109177824 */ /* 0x000fe200000e0603 */
[C---:B------:R-:W-:Y:S01]  /*84130*/  PRMT R16, R24.reuse, 0x7771, RZ ;  /* 0x0000777118107816 */ /* 0x040fe200000000ff */
[----:B------:R0:W-:Y:S01]  /*84140*/  @P3 STG.E.U8 desc[UR74][R20.64], R8 ;  /* 0x0000000814003986 */ /* 0x0001e2000c10114a */
[----:B------:R-:W-:Y:S02]  /*84150*/  LOP3.LUT P3, RZ, R19, 0x80000000, RZ, 0xc0, !PT ;  /* 0x8000000013ff7812 */ /* 0x000fe4000786c0ff */
[----:B------:R-:W-:Y:S01]  /*84160*/  PRMT R19, R24, 0x7772, RZ ;  /* 0x0000777218137816 */ /* 0x000fe200000000ff */
[----:B------:R-:W-:Y:S04]  /*84170*/  @P4 STG.E.U8 desc[UR74][R10.64], R16 ;  /* 0x000000100a004986 */ /* 0x000fe8000c10114a */
[----:B------:R1:W-:Y:S01]  /*84180*/  @P5 STG.E.U8 desc[UR74][R22.64], R19 ;  /* 0x0000001316005986 */ /* 0x0003e2000c10114a */
[----:B0-----:R-:W-:-:S03]  /*84190*/  IADD3 R8, P0, PT, R15, R2, RZ ;  /* 0x000000020f087210 */ /* 0x001fc60007f1e0ff */
[----:B------:R-:W4:Y:S04]  /*841a0*/  LDL.LU R15, [R1+0x1270] ;  /* 0x00127000010f7983 */ /* 0x000f280000300800 */
[----:B-1----:R-:W4:Y:S01]  /*841b0*/  LDL.LU R23, [R1+0x84] ;  /* 0x0000840001177983 */ /* 0x002f220000300800 */
[----:B------:R-:W-:Y:S01]  /*841c0*/  IMAD.X R9, R9, 0x1, R4, P0 ;  /* 0x0000000109097824 */ /* 0x000fe200000e0604 */
[----:B------:R-:W-:Y:S02]  /*841d0*/  SHF.R.S32.HI R16, RZ, 0x1f, R26 ;  /* 0x0000001fff107819 */ /* 0x000fe4000001141a */
[----:B------:R-:W-:-:S05]  /*841e0*/  IADD3 R10, P0, PT, R26, R0, RZ ;  /* 0x000000001a0a7210 */ /* 0x000fca0007f1e0ff */
[----:B------:R-:W-:Y:S01]  /*841f0*/  IMAD.X R11, R16, 0x1, R3, P0 ;  /* 0x00000001100b7824 */ /* 0x000fe200000e0603 */
[----:B------:R-:W-:Y:S02]  /*84200*/  IADD3 R20, P0, PT, R26, R2, RZ ;  /* 0x000000021a147210 */ /* 0x000fe40007f1e0ff */
[----:B------:R-:W4:Y:S04]  /*84210*/  LDL.LU R26, [R1+0x1278] ;  /* 0x00127800011a7983 */ /* 0x000f280000300800 */
[----:B------:R-:W4:Y:S01]  /*84220*/  LDL.LU R25, [R1+0x88] ;  /* 0x0000880001197983 */ /* 0x000f220000300800 */
[----:B------:R-:W-:Y:S01]  /*84230*/  IMAD.X R21, R16, 0x1, R4, P0 ;  /* 0x0000000110157824 */ /* 0x000fe200000e0604 */
[----:B------:R-:W-:-:S05]  /*84240*/  PRMT R16, R24, 0x7773, RZ ;  /* 0x0000777318107816 */ /* 0x000fca00000000ff */
[----:B------:R2:W-:Y:S02]  /*84250*/  @P6 STG.E.U8 desc[UR74][R8.64], R16 ;  /* 0x0000001008006986 */ /* 0x0005e4000c10114a */
[----:B--2---:R-:W-:Y:S02]  /*84260*/  SHF.R.S32.HI R16, RZ, 0x1f, R27 ;  /* 0x0000001fff107819 */ /* 0x004fe4000001141b */
[----:B------:R-:W-:-:S05]  /*84270*/  IADD3 R8, P0, PT, R27, R0, RZ ;  /* 0x000000001b087210 */ /* 0x000fca0007f1e0ff */
[----:B------:R-:W-:Y:S01]  /*84280*/  IMAD.X R9, R16, 0x1, R3, P0 ;  /* 0x0000000110097824 */ /* 0x000fe200000e0603 */
[C---:B---3--:R-:W-:Y:S02]  /*84290*/  LOP3.LUT P4, RZ, R18.reuse, 0x1, RZ, 0xc0, !PT ;  /* 0x0000000112ff7812 */ /* 0x048fe4000788c0ff */
[----:B------:R-:W-:Y:S02]  /*842a0*/  LOP3.LUT P5, RZ, R18, 0x2, RZ, 0xc0, !PT ;  /* 0x0000000212ff7812 */ /* 0x000fe400078ac0ff */
[----:B----4-:R-:W-:-:S05]  /*842b0*/  PRMT R19, R23, 0x7770, RZ ;  /* 0x0000777017137816 */ /* 0x010fca00000000ff */
        /* <DEDUP_REMOVED lines=12> */
[----:B------:R-:W3:Y:S04]  /*84380*/  LDL.LU R15, [R1+0x1290] ;  /* 0x00129000010f7983 */ /* 0x000ee80000300800 */
[----:B------:R-:W4:Y:S01]  /*84390*/  LDL.LU R24, [R1+0x8c] ;  /* 0x00008c0001187983 */ /* 0x000f220000300800 */
[----:B------:R-:W-:Y:S01]  /*843a0*/  IMAD.X R9, R16, 0x1, R4, P0 ;  /* 0x0000000110097824 */ /* 0x000fe200000e0604 */
[----:B------:R-:W-:Y:S02]  /*843b0*/  PRMT R16, R23, 0x7773, RZ ;  /* 0x0000777317107816 */ /* 0x000fe400000000ff */
[----:B------:R-:W-:-:S03]  /*843c0*/  PRMT R19, R25, 0x7770, RZ ;  /* 0x0000777019137816 */ /* 0x000fc600000000ff */
[----:B------:R0:W-:Y:S04]  /*843d0*/  @P4 STG.E.U8 desc[UR74][R10.64], R16 ;  /* 0x000000100a004986 */ /* 0x0001e8000c10114a */
[----:B------:R1:W-:Y:S01]  /*843e0*/  @P5 STG.E.U8 desc[UR74][R20.64], R19 ;  /* 0x0000001314005986 */ /* 0x0003e2000c10114a */
[----:B0-----:R-:W-:Y:S02]  /*843f0*/  SHF.R.S32.HI R16, RZ, 0x1f, R26 ;  /* 0x0000001fff107819 */ /* 0x001fe4000001141a */
[----:B------:R-:W-:-:S05]  /*84400*/  IADD3 R10, P0, PT, R26, R0, RZ ;  /* 0x000000001a0a7210 */ /* 0x000fca0007f1e0ff */
[----:B------:R-:W-:Y:S01]  /*84410*/  IMAD.X R11, R16, 0x1, R3, P0 ;  /* 0x00000001100b7824 */ /* 0x000fe200000e0603 */
[----:B-1----:R-:W-:Y:S02]  /*84420*/  IADD3 R20, P0, PT, R26, R2, RZ ;  /* 0x000000021a147210 */ /* 0x002fe40007f1e0ff */
[----:B------:R-:W4:Y:S01]  /*84430*/  LDL.LU R26, [R1+0x1298] ;  /* 0x00129800011a7983 */ /* 0x000f220000300800 */
        /* <DEDUP_REMOVED lines=13> */
[C---:B------:R-:W-:Y:S01]  /*84510*/  IMAD.X R9, R16.reuse, 0x1, R3, P0 ;  /* 0x0000000110097824 */ /* 0x040fe200000e0603 */
[----:B0-----:R-:W-:Y:S01]  /*84520*/  IADD3 R10, P0, PT, R27, R2, RZ ;  /* 0x000000021b0a7210 */ /* 0x001fe20007f1e0ff */
[----:B------:R-:W-:Y:S02]  /*84530*/  IMAD.MOV.U32 R27, RZ, RZ, R13 ;  /* 0x000000ffff1b7224 */ /* 0x000fe400078e000d */
[----:B------:R-:W2:Y:S04]  /*84540*/  LDL.LU R13, [R1+0x129c] ;  /* 0x00129c00010d7983 */ /* 0x000ea80000300800 */
[----:B------:R-:W2:Y:S01]  /*84550*/  LDL.LU R23, [R1+0x90] ;  /* 0x0000900001177983 */ /* 0x000ea20000300800 */
[----:B------:R-:W-:Y:S01]  /*84560*/  IMAD.X R11, R16, 0x1, R4, P0 ;  /* 0x00000001100b7824 */ /* 0x000fe200000e0604 */
[----:B------:R-:W-:-:S05]  /*84570*/  PRMT R16, R25, 0x7773, RZ ;  /* 0x0000777319107816 */ /* 0x000fca00000000ff */
[----:B------:R3:W-:Y:S02]  /*84580*/  @P2 STG.E.U8 desc[UR74][R20.64], R16 ;  /* 0x0000001014002986 */ /* 0x0007e4000c10114a */
[----:B---3--:R-:W-:Y:S02]  /*84590*/  SHF.R.S32.HI R16, RZ, 0x1f, R15 ;  /* 0x0000001fff107819 */ /* 0x008fe4000001140f */
[----:B------:R-:W-:Y:S02]  /*845a0*/  IADD3 R20, P0, PT, R15, R0, RZ ;  /* 0x000000000f147210 */ /* 0x000fe40007f1e0ff */
[----:B----4-:R-:W-:-:S03]  /*845b0*/  PRMT R19, R24, 0x7770, RZ ;  /* 0x0000777018137816 */ /* 0x010fc600000000ff */
[C---:B------:R-:W-:Y:S02]  /*845c0*/  IMAD.X R21, R16.reuse, 0x1, R3, P0 ;  /* 0x0000000110157824 */ /* 0x040fe400000e0603 */
[----:B------:R0:W-:Y:S02]  /*845d0*/  @P3 STG.E.U8 desc[UR74][R8.64], R19 ;  /* 0x0000001308003986 */ /* 0x0001e4000c10114a */
[----:B0-----:R-:W-:Y:S02]  /*845e0*/  IADD3 R8, P0, PT, R15, R2, RZ ;  /* 0x000000020f087210 */ /* 0x001fe40007f1e0ff */
[----:B------:R-:W3:Y:S03]  /*845f0*/  LDL.LU R15, [R1+0x12a0] ;  /* 0x0012a000010f7983 */ /* 0x000ee60000300800 */
[----:B------:R-:W-:Y:S01]  /*84600*/  IMAD.X R9, R16, 0x1, R4, P0 ;  /* 0x0000000110097824 */ /* 0x000fe200000e0604 */
[----:B------:R-:W-:-:S02]  /*84610*/  PRMT R16, R24, 0x7771, RZ ;  /* 0x0000777118107816 */ /* 0x000fc400000000ff */
        /* <DEDUP_REMOVED lines=8> */
[----:B------:R-:W4:Y:S01]  /*846a0*/  LDL.LU R25, [R1+0x94] ;  /* 0x0000940001197983 */ /* 0x000f220000300800 */
[----:B------:R-:W-:Y:S01]  /*846b0*/  LOP3.LUT P6, RZ, R18, 0x100, RZ, 0xc0, !PT ;  /* 0x0000010012ff7812 */ /* 0x000fe200078cc0ff */
[----:B------:R-:W-:Y:S01]  /*846c0*/  IMAD.X R21, R16, 0x1, R4, P0 ;  /* 0x0000000110157824 */ /* 0x000fe200000e0604 */
[----:B------:R-:W-:-:S02]  /*846d0*/  LOP3.LUT P1, RZ, R18, 0x200, RZ, 0xc0, !PT ;  /* 0x0000020012ff7812 */ /* 0x000fc4000782c0ff */
[----:B------:R-:W-:Y:S02]  /*846e0*/  PRMT R16, R24, 0x7773, RZ ;  /* 0x0000777318107816 */ /* 0x000fe400000000ff */
[C---:B------:R-:W-:Y:S01]  /*846f0*/  LOP3.LUT P2, RZ, R18.reuse, 0x400, RZ, 0xc0, !PT ;  /* 0x0000040012ff7812 */ /* 0x040fe2000784c0ff */
[----:B------:R-:W4:Y:S06]  /*84700*/  LDL.LU R24, [R1+0x12a8] ;  /* 0x0012a80001187983 */ /* 0x000f2c0000300800 */
[----:B------:R2:W-:Y:S01]  /*84710*/  @P6 STG.E.U8 desc[UR74][R8.64], R16 ;  /* 0x0000001008006986 */ /* 0x0005e2000c10114a */
[----:B------:R-:W-:-:S02]  /*84720*/  LOP3.LUT P3, RZ, R18, 0x800, RZ, 0xc0, !PT ;  /* 0x0000080012ff7812 */ /* 0x000fc4000786c0ff */
[C---:B------:R-:W-:Y:S02]  /*84730*/  LOP3.LUT P4, RZ, R18.reuse, 0x1000, RZ, 0xc0, !PT ;  /* 0x0000100012ff7812 */ /* 0x040fe4000788c0ff */
[----:B------:R-:W-:Y:S02]  /*84740*/  LOP3.LUT P5, RZ, R18, 0x2000, RZ, 0xc0, !PT ;  /* 0x0000200012ff7812 */ /* 0x000fe400078ac0ff */
[----:B--2---:R-:W-:Y:S02]  /*84750*/  SHF.R.S32.HI R16, RZ, 0x1f, R13 ;  /* 0x0000001fff107819 */ /* 0x004fe4000001140d */
        /* <DEDUP_REMOVED lines=8> */
[----:B------:R3:W-:Y:S04]  /*847e0*/  @P2 STG.E.U8 desc[UR74][R20.64], R16 ;  /* 0x0000001014002986 */ /* 0x0007e8000c10114a */
[----:B------:R0:W-:Y:S01]  /*847f0*/  @P3 STG.E.U8 desc[UR74][R8.64], R19 ;  /* 0x0000001308003986 */ /* 0x0001e2000c10114a */
[----:B---3--:R-:W-:Y:S02]  /*84800*/  SHF.R.S32.HI R16, RZ, 0x1f, R15 ;  /* 0x0000001fff107819 */ /* 0x008fe4000001140f */
[----:B------:R-:W-:-:S05]  /*84810*/  IADD3 R20, P0, PT, R15, R0, RZ ;  /* 0x000000000f147210 */ /* 0x000fca0007f1e0ff */
[C---:B------:R-:W-:Y:S01]  /*84820*/  IMAD.X R21, R16.reuse, 0x1, R3, P0 ;  /* 0x0000000110157824 */ /* 0x040fe200000e0603 */
[----:B0-----:R-:W-:Y:S02]  /*84830*/  IADD3 R8, P0, PT, R15, R2, RZ ;  /* 0x000000020f087210 */ /* 0x001fe40007f1e0ff */
[----:B------:R-:W2:Y:S04]  /*84840*/  LDL.LU R15, [R1+0x5f0] ;  /* 0x0005f000010f7983 */ /* 0x000ea80000300800 */
[----:B------:R-:W3:Y:S01]  /*84850*/  LDL.LU R13, [R1+0x98] ;  /* 0x00009800010d7983 */ /* 0x000ee20000300800 */
[----:B------:R-:W-:Y:S01]  /*84860*/  IMAD.X R9, R16, 0x1, R4, P0 ;  /* 0x0000000110097824 */ /* 0x000fe200000e0604 */
[----:B------:R-:W-:-:S05]  /*84870*/  PRMT R16, R23, 0x7773, RZ ;  /* 0x0000777317107816 */ /* 0x000fca00000000ff */
[----:B------:R4:W-:Y:S02]  /*84880*/  @P4 STG.E.U8 desc[UR74][R10.64], R16 ;  /* 0x000000100a004986 */ /* 0x0009e4000c10114a */
[----:B----4-:R-:W-:Y:S02]  /*84890*/  SHF.R.S32.HI R16, RZ, 0x1f, R26 ;  /* 0x0000001fff107819 */ /* 0x010fe4000001141a */
[----:B------:R-:W-:Y:S02]  /*848a0*/  IADD3 R10, P0, PT, R26, R0, RZ ;  /* 0x000000001a0a7210 */ /* 0x000fe40007f1e0ff */
[----:B------:R-:W-:-:S03]  /*848b0*/  PRMT R19, R25, 0x7770, RZ ;  /* 0x0000777019137816 */ /* 0x000fc600000000ff */
[----:B------:R-:W-:Y:S02]  /*848c0*/  IMAD.X R11, R16, 0x1, R3, P0 ;  /* 0x00000001100b7824 */ /* 0x000fe400000e0603 */
[----:B------:R0:W-:Y:S02]  /*848d0*/  @P5 STG.E.U8 desc[UR74][R20.64], R19 ;  /* 0x0000001314005986 */ /* 0x0001e4000c10114a */
[----:B0-----:R-:W-:Y:S02]  /*848e0*/  IADD3 R20, P0, PT, R26, R2, RZ ;  /* 0x000000021a147210 */ /* 0x001fe40007f1e0ff */
[----:B------:R-:W4:Y:S01]  /*848f0*/  LDL.LU R26, [R1+0x5f4] ;  /* 0x0005f400011a7983 */ /* 0x000f220000300800 */
[C---:B------:R-:W-:Y:S02]  /*84900*/  LOP3.LUT P6, RZ, R18.reuse, 0x4000, RZ, 0xc0, !PT ;  /* 0x0000400012ff7812 */ /* 0x040fe400078cc0ff */
[----:B------:R-:W-:Y:S01]  /*84910*/  LOP3.LUT P1, RZ, R18, 0x8000, RZ, 0xc0, !PT ;  /* 0x0000800012ff7812 */ /* 0x000fe2000782c0ff */
[----:B------:R-:W-:Y:S01]  /*84920*/  IMAD.X R21, R16, 0x1, R4, P0 ;  /* 0x0000000110157824 */ /* 0x000fe200000e0604 */
[----:B------:R-:W-:-:S02]  /*84930*/  PRMT R16, R25, 0x7771, RZ ;  /* 0x0000777119107816 */ /* 0x000fc400000000ff */
[----:B------:R-:W-:Y:S02]  /*84940*/  PRMT R19, R25, 0x7772, RZ ;  /* 0x0000777219137816 */ /* 0x000fe400000000ff */
[----:B------:R-:W-:-:S05]  /*84950*/  LOP3.LUT P2, RZ, R18, 0x10000, RZ, 0xc0, !PT ;  /* 0x0001000012ff7812 */ /* 0x000fca000784c0ff */
[----:B------:R0:W-:Y:S04]  /*84960*/  @P6 STG.E.U8 desc[UR74][R8.64], R16 ;  /* 0x0000001008006986 */ /* 0x0001e8000c10114a */
[----:B------:R1:W-:Y:S01]  /*84970*/  @P1 STG.E.U8 desc[UR74][R10.64], R19 ;  /* 0x000000130a001986 */ /* 0x0003e2000c10114a */
[----:B0-----:R-:W-:Y:S02]  /*84980*/  SHF.R.S32.HI R16, RZ, 0x1f, R24 ;  /* 0x0000001fff107819 */ /* 0x001fe40000011418 */
[----:B------:R-:W-:-:S05]  /*84990*/  IADD3 R8, P0, PT, R24, R0, RZ ;  /* 0x0000000018087210 */ /* 0x000fca0007f1e0ff */
[----:B------:R-:W-:Y:S01]  /*849a0*/  IMAD.X R9, R16, 0x1, R3, P0 ;  /* 0x0000000110097824 */ /* 0x000fe200000e0603 */
[----:B-1----:R-:W-:Y:S02]  /*849b0*/  IADD3 R10, P0, PT, R24, R2, RZ ;  /* 0x00000002180a7210 */ /* 0x002fe40007f1e0ff */
[----:B------:R-:W-:Y:S01]  /*849c0*/  LOP3.LUT P3, RZ, R18, 0x20000, RZ, 0xc0, !PT ;  /* 0x0002000012ff7812 */ /* 0x000fe2000786c0ff */
[----:B------:R-:W4:Y:S02]  /*849d0*/  LDL.LU R24, [R1+0x5e4] ;  /* 0x0005e40001187983 */ /* 0x000f240000300800 */
[----:B------:R-:W-:Y:S01]  /*849e0*/  IMAD.X R11, R16, 0x1, R4, P0 ;  /* 0x00000001100b7824 */ /* 0x000fe200000e0604 */
[----:B------:R-:W-:-:S05]  /*849f0*/  PRMT R16, R25, 0x7773, RZ ;  /* 0x0000777319107816 */ /* 0x000fca00000000ff */
[----:B------:R2:W-:Y:S01]  /*84a00*/  @P2 STG.E.U8 desc[UR74][R20.64], R16 ;  /* 0x0000001014002986 */ /* 0x0005e2000c10114a */
[C---:B------:R-:W-:Y:S02]  /*84a10*/  LOP3.LUT P4, RZ, R18.reuse, 0x40000, RZ, 0xc0, !PT ;  /* 0x0004000012ff7812 */ /* 0x040fe4000788c0ff */
[----:B------:R-:W-:Y:S02]  /*84a20*/  LOP3.LUT P5, RZ, R18, 0x80000, RZ, 0xc0, !PT ;  /* 0x0008000012ff7812 */ /* 0x000fe400078ac0ff */
[----:B--2---:R-:W-:Y:S02]  /*84a30*/  SHF.R.S32.HI R16, RZ, 0x1f, R15 ;  /* 0x0000001fff107819 */ /* 0x004fe4000001140f */
[----:B------:R-:W-:Y:S02]  /*84a40*/  IADD3 R22, P0, PT, R15, R0, RZ ;  /* 0x000000000f167210 */ /* 0x000fe40007f1e0ff */
[----:B---3--:R-:W-:-:S03]  /*84a50*/  PRMT R19, R13, 0x7770, RZ ;  /* 0x000077700d137816 */ /* 0x008fc600000000ff */
[C---:B------:R-:W-:Y:S02]  /*84a60*/  IMAD.X R23, R16.reuse, 0x1, R3, P0 ;  /* 0x0000000110177824 */ /* 0x040fe400000e0603 */
[----:B------:R0:W-:Y:S02]  /*84a70*/  @P3 STG.E.U8 desc[UR74][R8.64], R19 ;  /* 0x0000001308003986 */ /* 0x0001e4000c10114a */
[----:B0-----:R-:W-:Y:S02]  /*84a80*/  IADD3 R8, P0, PT, R15, R2, RZ ;  /* 0x000000020f087210 */ /* 0x001fe40007f1e0ff */
[----:B------:R-:W2:Y:S03]  /*84a90*/  LDL.LU R15, [R1+0x5e8] ;  /* 0x0005e800010f7983 */ /* 0x000ea60000300800 */
[----:B------:R-:W-:Y:S01]  /*84aa0*/  IMAD.X R9, R16, 0x1, R4, P0 ;  /* 0x0000000110097824 */ /* 0x000fe200000e0604 */
[C---:B------:R-:W-:Y:S01]  /*84ab0*/  PRMT R16, R13.reuse, 0x7771, RZ ;  /* 0x000077710d107816 */ /* 0x040fe200000000ff */
[----:B------:R-:W3:Y:S04]  /*84ac0*/  LDL.LU R25, [R1+0x5ec] ;  /* 0x0005ec0001197983 */ /* 0x000ee80000300800 */
[----:B------:R0:W-:Y:S02]  /*84ad0*/  @P4 STG.E.U8 desc[UR74][R10.64], R16 ;  /* 0x000000100a004986 */ /* 0x0001e4000c10114a */
[----:B0-----:R-:W-:-:S02]  /*84ae0*/  PRMT R11, R13, 0x7772, RZ ;  /* 0x000077720d0b7816 */ /* 0x001fc400000000ff */
[----:B----4-:R-:W-:Y:S02]  /*84af0*/  SHF.R.S32.HI R10, RZ, 0x1f, R26 ;  /* 0x0000001fff0a7819 */ /* 0x010fe4000001141a */
[----:B------:R-:W-:Y:S01]  /*84b00*/  IADD3 R20, P0, PT, R26, R0, RZ ;  /* 0x000000001a147210 */ /* 0x000fe20007f1e0ff */
[----:B------:R0:W-:Y:S04]  /*84b10*/  @P5 STG.E.U8 desc[UR74][R22.64], R11 ;  /* 0x0000000b16005986 */ /* 0x0001e8000c10114a */
[----:B------:R-:W-:Y:S01]  /*84b20*/  IMAD.X R21, R10, 0x1, R3, P0 ;  /* 0x000000010a157824 */ /* 0x000fe200000e0603 */
[----:B0-----:R-:W-:Y:S01]  /*84b30*/  IADD3 R22, P0, PT, R26, R2, RZ ;  /* 0x000000021a167210 */ /* 0x001fe20007f1e0ff */
[----:B------:R-:W-:Y:S02]  /*84b40*/  IMAD.MOV.U32 R26, RZ, RZ, R27 ;  /* 0x000000ffff1a7224 */ /* 0x000fe400078e001b */
[----:B------:R-:W-:-:S02]  /*84b50*/  IMAD.MOV.U32 R27, RZ, RZ, R14 ;  /* 0x000000ffff1b7224 */ /* 0x000fc400078e000e */
[----:B------:R-:W4:Y:S01]  /*84b60*/  LDL.LU R14, [R1+0xb0] ;  /* 0x0000b000010e7983 */ /* 0x000f220000300800 */
[----:B------:R-:W-:Y:S01]  /*84b70*/  LOP3.LUT P6, RZ, R18, 0x100000, RZ, 0xc0, !PT ;  /* 0x0010000012ff7812 */ /* 0x000fe200078cc0ff */
[----:B------:R-:W-:Y:S01]  /*84b80*/  IMAD.X R23, R10, 0x1, R4, P0 ;  /* 0x000000010a177824 */ /* 0x000fe200000e0604 */
[C---:B------:R-:W-:Y:S02]  /*84b90*/  LOP3.LUT P1, RZ, R18.reuse, 0x200000, RZ, 0xc0, !PT ;  /* 0x0020000012ff7812 */ /* 0x040fe4000782c0ff */
[----:B------:R-:W-:Y:S02]  /*84ba0*/  PRMT R10, R13, 0x7773, RZ ;  /* 0x000077730d0a7816 */ /* 0x000fe400000000ff */
[C---:B------:R-:W-:Y:S01]  /*84bb0*/  LOP3.LUT P2, RZ, R18.reuse, 0x400000, RZ, 0xc0, !PT ;  /* 0x0040000012ff7812 */ /* 0x040fe2000784c0ff */
[----:B------:R-:W4:Y:S01]  /*84bc0*/  LDL.LU R13, [R1+0x2088] ;  /* 0x00208800010d7983 */ /* 0x000f220000300800 */
[----:B------:R-:W-:-:S05]  /*84bd0*/  LOP3.LUT P3, RZ, R18, 0x800000, RZ, 0xc0, !PT ;  /* 0x0080000012ff7812 */ /* 0x000fca000786c0ff */
[----:B------:R0:W-:Y:S01]  /*84be0*/  @P6 STG.E.U8 desc[UR74][R8.64], R10 ;  /* 0x0000000a08006986 */ /* 0x0001e2000c10114a */
[----:B------:R-:W-:Y:S02]  /*84bf0*/  LOP3.LUT P4, RZ, R18, 0x1000000, RZ, 0xc0, !PT ;  /* 0x0100000012ff7812 */ /* 0x000fe4000788c0ff */
[C---:B------:R-:W-:Y:S02]  /*84c00*/  PRMT R16, R17.reuse, 0x7771, RZ ;  /* 0x0000777111107816 */ /* 0x040fe400000000ff */
[C---:B------:R-:W-:Y:S02]  /*84c10*/  PRMT R19, R17.reuse, 0x7772, RZ ;  /* 0x0000777211137816 */ /* 0x040fe400000000ff */
[----:B0-----:R-:W-:Y:S02]  /*84c20*/  SHF.R.S32.HI R9, RZ, 0x1f, R24 ;  /* 0x0000001fff097819 */ /* 0x001fe40000011418 */
[----:B------:R-:W-:Y:S02]  /*84c30*/  IADD3 R10, P0, PT, R24, R0, RZ ;  /* 0x00000000180a7210 */ /* 0x000fe40007f1e0ff */
[----:B------:R-:W-:-:S03]  /*84c40*/  PRMT R8, R17, 0x7770, RZ ;  /* 0x0000777011087816 */ /* 0x000fc600000000ff */
[----:B------:R-:W-:Y:S02]  /*84c50*/  IMAD.X R11, R9, 0x1, R3, P0 ;  /* 0x00000001090b7824 */ /* 0x000fe400000e0603 */
[----:B------:R0:W-:Y:S01]  /*84c60*/  @P1 STG.E.U8 desc[UR74][R20.64], R8 ;  /* 0x0000000814001986 */ /* 0x0001e2000c10114a */
[----:B------:R-:W-:-:S03]  /*84c70*/  LOP3.LUT P5, RZ, R18, 0x2000000, RZ, 0xc0, !PT ;  /* 0x0200000012ff7812 */ /* 0x000fc600078ac0ff */
[----:B------:R-:W-:Y:S01]  /*84c80*/  @P2 STG.E.U8 desc[UR74][R22.64], R16 ;  /* 0x0000001016002986 */ /* 0x000fe2000c10114a */
[----:B0-----:R-:W-:-:S03]  /*84c90*/  IADD3 R8, P0, PT, R24, R2, RZ ;  /* 0x0000000218087210 */ /* 0x001fc60007f1e0ff */
[----:B------:R-:W4:Y:S02]  /*84ca0*/  LDL.LU R24, [R1+0x5f8] ;  /* 0x0005f80001187983 */ /* 0x000f240000300800 */
[----:B------:R-:W-:Y:S02]  /*84cb0*/  IMAD.X R9, R9, 0x1, R4, P0 ;  /* 0x0000000109097824 */ /* 0x000fe400000e0604 */
[----:B------:R0:W-:Y:S02]  /*84cc0*/  @P3 STG.E.U8 desc[UR74][R10.64], R19 ;  /* 0x000000130a003986 */ /* 0x0001e4000c10114a */
[----:B0-----:R-:W-:Y:S02]  /*84cd0*/  PRMT R10, R17, 0x7773, RZ ;  /* 0x00007773110a7816 */ /* 0x001fe400000000ff */
[----:B------:R-:W4:Y:S04]  /*84ce0*/  LDL.LU R17, [R1+0x2084] ;  /* 0x0020840001117983 */ /* 0x000f280000300800 */
[----:B------:R3:W-:Y:S01]  /*84cf0*/  @P4 STG.E.U8 desc[UR74][R8.64], R10 ;  /* 0x0000000a08004986 */ /* 0x0007e2000c10114a */
[----:B--2---:R-:W-:-:S02]  /*84d00*/  SHF.R.S32.HI R16, RZ, 0x1f, R15 ;  /* 0x0000001fff107819 */ /* 0x004fc4000001140f */
[----:B------:R-:W-:-:S05]  /*84d10*/  IADD3 R22, P0, PT, R15, R0, RZ ;  /* 0x000000000f167210 */ /* 0x000fca0007f1e0ff */
[C---:B------:R-:W-:Y:S01]  /*84d20*/  IMAD.X R23, R16.reuse, 0x1, R3, P0 ;  /* 0x0000000110177824 */ /* 0x040fe200000e0603 */
[----:B------:R-:W-:Y:S02]  /*84d30*/  IADD3 R20, P0, PT, R15, R2, RZ ;  /* 0x000000020f147210 */ /* 0x000fe40007f1e0ff */
[----:B------:R-:W2:Y:S01]  /*84d40*/  LDL.LU R15, [R1+0x5fc] ;  /* 0x0005fc00010f7983 */ /* 0x000ea20000300800 */
[----:B---3--:R-:W-:Y:S02]  /*84d50*/  SHF.R.S32.HI R9, RZ, 0x1f, R25 ;  /* 0x0000001fff097819 */ /* 0x008fe40000011419 */
[----:B------:R-:W-:Y:S01]  /*84d60*/  IMAD.X R21, R16, 0x1, R4, P0 ;  /* 0x0000000110157824 */ /* 0x000fe200000e0604 */
[----:B------:R-:W-:-:S05]  /*84d70*/  IADD3 R10, P0, PT, R25, R0, RZ ;  /* 0x00000000190a7210 */ /* 0x000fca0007f1e0ff */
[----:B------:R-:W-:Y:S01]  /*84d80*/  IMAD.X R11, R9, 0x1, R3, P0 ;  /* 0x00000001090b7824 */ /* 0x000fe200000e0603 */
[----:B----4-:R-:W-:-:S05]  /*84d90*/  PRMT R8, R14, 0x7770, RZ ;  /* 0x000077700e087816 */ /* 0x010fca00000000ff */
[----:B------:R0:W-:Y:S04]  /*84da0*/  @P5 STG.E.U8 desc[UR74][R22.64], R8 ;  /* 0x0000000816005986 */ /* 0x0001e8000c10114a */
[----:B0-----:R-:W3:Y:S01]  /*84db0*/  LDL.LU R22, [R1+0xb4] ;  /* 0x0000b40001167983 */ /* 0x001ee20000300800 */
[----:B------:R-:W-:-:S03]  /*84dc0*/  IADD3 R8, P0, PT, R25, R2, RZ ;  /* 0x0000000219087210 */ /* 0x000fc60007f1e0ff */
[----:B------:R-:W4:Y:S01]  /*84dd0*/  LDL.LU R25, [R1+0x1150] ;  /* 0x0011500001197983 */ /* 0x000f220000300800 */
[C---:B------:R-:W-:Y:S02]  /*84de0*/  LOP3.LUT P6, RZ, R18.reuse, 0x4000000, RZ, 0xc0, !PT ;  /* 0x0400000012ff7812 */ /* 0x040fe400078cc0ff */
[----:B------:R-:W-:Y:S02]  /*84df0*/  LOP3.LUT P1, RZ, R18, 0x8000000, RZ, 0xc0, !PT ;  /* 0x0800000012ff7812 */ /* 0x000fe4000782c0ff */
[----:B------:R-:W-:Y:S01]  /*84e00*/  PRMT R16, R14, 0x7771, RZ ;  /* 0x000077710e107816 */ /* 0x000fe200000000ff */
[----:B------:R-:W-:Y:S01]  /*84e10*/  IMAD.X R9, R9, 0x1, R4, P0 ;  /* 0x0000000109097824 */ /* 0x000fe200000e0604 */
[C---:B------:R-:W-:Y:S02]  /*84e20*/  LOP3.LUT P2, RZ, R18.reuse, 0x10000000, RZ, 0xc0, !PT ;  /* 0x1000000012ff7812 */ /* 0x040fe4000784c0ff */
[C---:B------:R-:W-:Y:S02]  /*84e30*/  LOP3.LUT P3, RZ, R18.reuse, 0x20000000, RZ, 0xc0, !PT ;  /* 0x2000000012ff7812 */ /* 0x040fe4000786c0ff */
[----:B------:R-:W-:-:S02]  /*84e40*/  LOP3.LUT P4, RZ, R18, 0x40000000, RZ, 0xc0, !PT ;  /* 0x4000000012ff7812 */ /* 0x000fc4000788c0ff */
[----:B------:R-:W-:Y:S01]  /*84e50*/  LOP3.LUT P5, RZ, R18, 0x80000000, RZ, 0xc0, !PT ;  /* 0x8000000012ff7812 */ /* 0x000fe200078ac0ff */
[----:B------:R0:W-:Y:S02]  /*84e60*/  @P6 STG.E.U8 desc[UR74][R20.64], R16 ;  /* 0x0000001014006986 */ /* 0x0001e4000c10114a */
[----:B0-----:R-:W-:Y:S02]  /*84e70*/  PRMT R20, R14, 0x7772, RZ ;  /* 0x000077720e147816 */ /* 0x001fe400000000ff */
[----:B------:R-:W-:Y:S02]  /*84e80*/  SHF.R.S32.HI R16, RZ, 0x1f, R24 ;  /* 0x0000001fff107819 */ /* 0x000fe40000011418 */
[----:B------:R-:W-:Y:S01]  /*84e90*/  IADD3 R18, P0, PT, R24, R0, RZ ;  /* 0x0000000018127210 */ /* 0x000fe20007f1e0ff */
[----:B------:R0:W-:Y:S04]  /*84ea0*/  @P1 STG.E.U8 desc[UR74][R10.64], R20 ;  /* 0x000000140a001986 */ /* 0x0001e8000c10114a */
[----:B------:R-:W-:Y:S01]  /*84eb0*/  IMAD.X R19, R16, 0x1, R3, P0 ;  /* 0x0000000110137824 */ /* 0x000fe200000e0603 */
[----:B0-----:R-:W-:-:S02]  /*84ec0*/  IADD3 R10, P0, PT, R24, R2, RZ ;  /* 0x00000002180a7210 */ /* 0x001fc40007f1e0ff */
[----:B------:R-:W4:Y:S04]  /*84ed0*/  LDL.LU R24, [R1+0x1140] ;  /* 0x0011400001187983 */ /* 0x000f280000300800 */
[----:B------:R-:W4:Y:S01]  /*84ee0*/  LDL.LU R21, [R1+0xb8] ;  /* 0x0000b80001157983 */ /* 0x000f220000300800 */
[----:B------:R-:W-:Y:S01]  /*84ef0*/  IMAD.X R11, R16, 0x1, R4, P0 ;  /* 0x00000001100b7824 */ /* 0x000fe200000e0604 */
[----:B------:R-:W-:Y:S02]  /*84f00*/  PRMT R16, R14, 0x7773, RZ ;  /* 0x000077730e107816 */ /* 0x000fe400000000ff */
[----:B------:R-:W4:Y:S04]  /*84f10*/  LDL.LU R14, [R1+0x2080] ;  /* 0x00208000010e7983 */ /* 0x000f280000300800 */
[----:B------:R2:W-:Y:S02]  /*84f20*/  @P2 STG.E.U8 desc[UR74][R8.64], R16 ;  /* 0x0000001008002986 */ /* 0x0005e4000c10114a */
[----:B--2---:R-:W-:-:S02]  /*84f30*/  SHF.R.S32.HI R16, RZ, 0x1f, R15 ;  /* 0x0000001fff107819 */ /* 0x004fc4000001140f */
[----:B------:R-:W-:-:S05]  /*84f40*/  IADD3 R8, P0, PT, R15, R0, RZ ;  /* 0x000000000f087210 */ /* 0x000fca0007f1e0ff */
[----:B------:R-:W-:Y:S01]  /*84f50*/  IMAD.X R9, R16, 0x1, R3, P0 ;  /* 0x0000000110097824 */ /* 0x000fe200000e0603 */
[----:B---3--:R-:W-:-:S05]  /*84f60*/  PRMT R20, R22, 0x7770, RZ ;  /* 0x0000777016147816 */ /* 0x008fca00000000ff */
        /* <DEDUP_REMOVED lines=8> */
[----:B----4-:R-:W-:Y:S02]  /*84ff0*/  SHF.R.S32.HI R16, RZ, 0x1f, R25 ;  /* 0x0000001fff107819 */ /* 0x010fe40000011419 */
[----:B------:R-:W-:-:S05]  /*85000*/  IADD3 R10, P0, PT, R25, R0, RZ ;  /* 0x00000000190a7210 */ /* 0x000fca0007f1e0ff */
[C---:B------:R-:W-:Y:S01]  /*85010*/  IMAD.X R11, R16.reuse, 0x1, R3, P0 ;  /* 0x00000001100b7824 */ /* 0x040fe200000e0603 */
[----:B0-----:R-:W-:Y:S02]  /*85020*/  IADD3 R8, P0, PT, R25, R2, RZ ;  /* 0x0000000219087210 */ /* 0x001fe40007f1e0ff */
[----:B------:R-:W3:Y:S04]  /*85030*/  LDL.LU R25, [R1+0x1120] ;  /* 0x0011200001197983 */ /* 0x000ee80000300800 */
[----:B------:R-:W4:Y:S01]  /*85040*/  LDL.LU R23, [R1+0xbc] ;  /* 0x0000bc0001177983 */ /* 0x000f220000300800 */
[----:B------:R-:W-:Y:S01]  /*85050*/  IMAD.X R9, R16, 0x1, R4, P0 ;  /* 0x0000000110097824 */ /* 0x000fe200000e0604 */
[----:B------:R-:W-:Y:S02]  /*85060*/  PRMT R16, R22, 0x7773, RZ ;  /* 0x0000777316107816 */ /* 0x000fe400000000ff */
[----:B------:R-:W4:Y:S01]  /*85070*/  LDL.LU R22, [R1+0x1110] ;  /* 0x0011100001167983 */ /* 0x000f220000300800 */
[----:B------:R-:W-:-:S02]  /*85080*/  LOP3.LUT P6, RZ, R17, 0x1, RZ, 0xc0, !PT ;  /* 0x0000000111ff7812 */ /* 0x000fc400078cc0ff */
[----:B------:R-:W-:Y:S02]  /*85090*/  LOP3.LUT P1, RZ, R17, 0x2, RZ, 0xc0, !PT ;  /* 0x0000000211ff7812 */ /* 0x000fe4000782c0ff */
[----:B------:R-:W-:Y:S02]  /*850a0*/  PRMT R20, R21, 0x7770, RZ ;  /* 0x0000777015147816 */ /* 0x000fe400000000ff */
[----:B------:R-:W-:-:S07]  /*850b0*/  LOP3.LUT P2, RZ, R17, 0x4, RZ, 0xc0, !PT ;  /* 0x0000000411ff7812 */ /* 0x000fce000784c0ff */
        /* <DEDUP_REMOVED lines=40> */
[----:B-1----:R-:W-:-:S05]  /*85340*/  IADD3 R10, P0, PT, R22, R2, RZ ;  /* 0x00000002160a7210 */ /* 0x002fca0007f1e0ff */
[----:B------:R-:W-:Y:S01]  /*85350*/  IMAD.X R11, R16, 0x1, R4, P0 ;  /* 0x00000001100b7824 */ /* 0x000fe200000e0604 */
[----:B------:R-:W-:Y:S02]  /*85360*/  PRMT R16, R23, 0x7773, RZ ;  /* 0x0000777317107816 */ /* 0x000fe400000000ff */
[----:B------:R-:W4:Y:S04]  /*85370*/  LDL.LU R23, [R1+0x10e0] ;  /* 0x0010e00001177983 */ /* 0x000f280000300800 */
[----:B------:R-:W4:Y:S01]  /*85380*/  LDL.LU R22, [R1+0xc4] ;  /* 0x0000c40001167983 */ /* 0x000f220000300800 */
[C---:B------:R-:W-:Y:S02]  /*85390*/  LOP3.LUT P2, RZ, R17.reuse, 0x100, RZ, 0xc0, !PT ;  /* 0x0000010011ff7812 */ /* 0x040fe4000784c0ff */
[----:B------:R-:W-:-:S02]  /*853a0*/  LOP3.LUT P3, RZ, R17, 0x200, RZ, 0xc0, !PT ;  /* 0x0000020011ff7812 */ /* 0x000fc4000786c0ff */
[----:B------:R-:W-:-:S09]  /*853b0*/  LOP3.LUT P4, RZ, R17, 0x400, RZ, 0xc0, !PT ;  /* 0x0000040011ff7812 */ /* 0x000fd2000788c0ff */
        /* <DEDUP_REMOVED lines=20> */
[----:B------:R-:W3:Y:S04]  /*85500*/  LDL.LU R25, [R1+0x10c0] ;  /* 0x0010c00001197983 */ /* 0x000ee80000300800 */
[----:B------:R-:W3:Y:S01]  /*85510*/  LDL.LU R21, [R1+0xc8] ;  /* 0x0000c80001157983 */ /* 0x000ee20000300800 */
[----:B------:R-:W-:Y:S01]  /*85520*/  IMAD.X R9, R16, 0x1, R4, P0 ;  /* 0x0000000110097824 */ /* 0x000fe200000e0604 */
[----:B------:R-:W-:Y:S02]  /*85530*/  PRMT R16, R15, 0x7773, RZ ;  /* 0x000077730f107816 */ /* 0x000fe400000000ff */
[----:B------:R-:W3:Y:S04]  /*85540*/  LDL.LU R15, [R1+0x207c] ;  /* 0x00207c00010f7983 */ /* 0x000ee80000300800 */
[----:B------:R4:W-:Y:S02]  /*85550*/  @P6 STG.E.U8 desc[UR74][R18.64], R16 ;  /* 0x0000001012006986 */ /* 0x0009e4000c10114a */
[----:B----4-:R-:W-:-:S02]  /*85560*/  SHF.R.S32.HI R16, RZ, 0x1f, R23 ;  /* 0x0000001fff107819 */ /* 0x010fc40000011417 */
[----:B------:R-:W-:Y:S02]  /*85570*/  IADD3 R18, P0, PT, R23, R0, RZ ;  /* 0x0000000017127210 */ /* 0x000fe40007f1e0ff */
[----:B------:R-:W-:-:S03]  /*85580*/  PRMT R20, R22, 0x7770, RZ ;  /* 0x0000777016147816 */ /* 0x000fc600000000ff */
[C---:B------:R-:W-:Y:S02]  /*85590*/  IMAD.X R19, R16.reuse, 0x1, R3, P0 ;  /* 0x0000000110137824 */ /* 0x040fe400000e0603 */
        /* <DEDUP_REMOVED lines=11> */
[C---:B------:R-:W-:Y:S02]  /*85650*/  LOP3.LUT P5, RZ, R17.reuse, 0x20000, RZ, 0xc0, !PT ;  /* 0x0002000011ff7812 */ /* 0x040fe400078ac0ff */
[C---:B------:R-:W-:Y:S02]  /*85660*/  LOP3.LUT P6, RZ, R17.reuse, 0x40000, RZ, 0xc0, !PT ;  /* 0x0004000011ff7812 */ /* 0x040fe400078cc0ff */
[----:B------:R-:W-:Y:S02]  /*85670*/  LOP3.LUT P1, RZ, R17, 0x80000, RZ, 0xc0, !PT ;  /* 0x0008000011ff7812 */ /* 0x000fe4000782c0ff */
[----:B--2---:R-:W-:-:S02]  /*85680*/  SHF.R.S32.HI R16, RZ, 0x1f, R24 ;  /* 0x0000001fff107819 */ /* 0x004fc40000011418 */
        /* <DEDUP_REMOVED lines=19> */
[----:B----4-:R-:W-:Y:S02]  /*857c0*/  SHF.R.S32.HI R16, RZ, 0x1f, R23 ;  /* 0x0000001fff107819 */ /* 0x010fe40000011417 */
[----:B------:R-:W-:-:S05]  /*857d0*/  IADD3 R18, P0, PT, R23, R0, RZ ;  /* 0x0000000017127210 */ /* 0x000fca0007f1e0ff */
[C---:B------:R-:W-:Y:S01]  /*857e0*/  IMAD.X R19, R16.reuse, 0x1, R3, P0 ;  /* 0x0000000110137824 */ /* 0x040fe200000e0603 */
[----:B0-----:R-:W-:Y:S02]  /*857f0*/  IADD3 R10, P0, PT, R23, R2, RZ ;  /* 0x00000002170a7210 */ /* 0x001fe40007f1e0ff */
        /* <DEDUP_REMOVED lines=23> */
[----:B0-----:R-:W-:-:S05]  /*85970*/  PRMT R10, R15, 0x7772, RZ ;  /* 0x000077720f0a7816 */ /* 0x001fca00000000ff */
[----:B------:R0:W-:Y:S01]  /*85980*/  @P5 STG.E.U8 desc[UR74][R8.64], R10 ;  /* 0x0000000a08005986 */ /* 0x0001e2000c10114a */
[----:B---3--:R-:W-:Y:S02]  /*85990*/  SHF.R.S32.HI R11, RZ, 0x1f, R25 ;  /* 0x0000001fff0b7819 */ /* 0x008fe40000011419 */
[----:B------:R-:W-:Y:S02]  /*859a0*/  IADD3 R18, P0, PT, R25, R0, RZ ;  /* 0x0000000019127210 */ /* 0x000fe40007f1e0ff */
[----:B0-----:R-:W-:Y:S02]  /*859b0*/  PRMT R8, R15, 0x7773, RZ ;  /* 0x000077730f087816 */ /* 0x001fe400000000ff */
[----:B------:R-:W3:Y:S01]  /*859c0*/  LDL.LU R15, [R1+0x2078] ;  /* 0x00207800010f7983 */ /* 0x000ee20000300800 */
[----:B------:R-:W-:Y:S01]  /*859d0*/  IMAD.X R19, R11, 0x1, R3, P0 ;  /* 0x000000010b137824 */ /* 0x000fe200000e0603 */
[----:B------:R-:W-:Y:S02]  /*859e0*/  IADD3 R10, P0, PT, R25, R2, RZ ;  /* 0x00000002190a7210 */ /* 0x000fe40007f1e0ff */
[----:B------:R0:W-:Y:S03]  /*859f0*/  @P6 STG.E.U8 desc[UR74][R20.64], R8 ;  /* 0x0000000814006986 */ /* 0x0001e6000c10114a */
[----:B------:R-:W-:Y:S01]  /*85a00*/  IMAD.X R11, R11, 0x1, R4, P0 ;  /* 0x000000010b0b7824 */ /* 0x000fe200000e0604 */
[----:B------:R-:W3:Y:S01]  /*85a10*/  LDL.LU R25, [R1+0x1060] ;  /* 0x0010600001197983 */ /* 0x000ee20000300800 */
[----:B----4-:R-:W-:-:S02]  /*85a20*/  SHF.R.S32.HI R9, RZ, 0x1f, R23 ;  /* 0x0000001fff097819 */ /* 0x010fc40000011417 */
[----:B0-----:R-:W-:Y:S02]  /*85a30*/  IADD3 R20, P0, PT, R23, R0, RZ ;  /* 0x0000000017147210 */ /* 0x001fe40007f1e0ff */
[C---:B------:R-:W-:Y:S02]  /*85a40*/  PRMT R8, R22.reuse, 0x7770, RZ ;  /* 0x0000777016087816 */ /* 0x040fe400000000ff */
[----:B------:R-:W-:Y:S01]  /*85a50*/  PRMT R16, R22, 0x7771, RZ ;  /* 0x0000777116107816 */ /* 0x000fe200000000ff */
[----:B------:R-:W-:Y:S02]  /*85a60*/  IMAD.X R21, R9, 0x1, R3, P0 ;  /* 0x0000000109157824 */ /* 0x000fe400000e0603 */
[----:B------:R0:W-:Y:S04]  /*85a70*/  @P1 STG.E.U8 desc[UR74][R18.64], R8 ;  /* 0x0000000812001986 */ /* 0x0001e8000c10114a */
[----:B------:R1:W-:Y:S01]  /*85a80*/  @P2 STG.E.U8 desc[UR74][R10.64], R16 ;  /* 0x000000100a002986 */ /* 0x0003e2000c10114a */
[----:B0-----:R-:W-:-:S03]  /*85a90*/  IADD3 R8, P0, PT, R23, R2, RZ ;  /* 0x0000000217087210 */ /* 0x001fc60007f1e0ff */
[----:B------:R-:W4:Y:S01]  /*85aa0*/  LDL.LU R23, [R1+0x1058] ;  /* 0x0010580001177983 */ /* 0x000f220000300800 */
[----:B-1----:R-:W-:-:S05]  /*85ab0*/  PRMT R16, R22, 0x7772, RZ ;  /* 0x0000777216107816 */ /* 0x002fca00000000ff */
[----:B------:R0:W-:Y:S04]  /*85ac0*/  @P3 STG.E.U8 desc[UR74][R20.64], R16 ;  /* 0x0000001014003986 */ /* 0x0001e8000c10114a */
[----:B0-----:R-:W4:Y:S01]  /*85ad0*/  LDL.LU R20, [R1+0xd4] ;  /* 0x0000d40001147983 */ /* 0x001f220000300800 */
[----:B------:R-:W-:Y:S01]  /*85ae0*/  LOP3.LUT P4, RZ, R17, 0x10000000, RZ, 0xc0, !PT ;  /* 0x1000000011ff7812 */ /* 0x000fe2000788c0ff */
[----:B------:R-:W-:Y:S01]  /*85af0*/  IMAD.X R9, R9, 0x1, R4, P0 ;  /* 0x0000000109097824 */ /* 0x000fe200000e0604 */
[C---:B------:R-:W-:Y:S02]  /*85b00*/  LOP3.LUT P5, RZ, R17.reuse, 0x20000000, RZ, 0xc0, !PT ;  /* 0x2000000011ff7812 */ /* 0x040fe400078ac0ff */
[C---:B------:R-:W-:Y:S02]  /*85b10*/  LOP3.LUT P6, RZ, R17.reuse, 0x40000000, RZ, 0xc0, !PT ;  /* 0x4000000011ff7812 */ /* 0x040fe400078cc0ff */
[----:B------:R-:W-:-:S02]  /*85b20*/  LOP3.LUT P1, RZ, R17, 0x80000000, RZ, 0xc0, !PT ;  /* 0x8000000011ff7812 */ /* 0x000fc4000782c0ff */
[----:B------:R-:W-:-:S05]  /*85b30*/  PRMT R18, R22, 0x7773, RZ ;  /* 0x0000777316127816 */ /* 0x000fca00000000ff */
[----:B------:R3:W-:Y:S01]  /*85b40*/  @P4 STG.E.U8 desc[UR74][R8.64], R18 ;  /* 0x0000001208004986 */ /* 0x0007e2000c10114a */
[----:B--2---:R-:W-:Y:S02]  /*85b50*/  SHF.R.S32.HI R17, RZ, 0x1f, R24 ;  /* 0x0000001fff117819 */ /* 0x004fe40000011418 */
[----:B------:R-:W-:-:S05]  /*85b60*/  IADD3 R10, P0, PT, R24, R0, RZ ;  /* 0x00000000180a7210 */ /* 0x000fca0007f1e0ff */
[C---:B------:R-:W-:Y:S01]  /*85b70*/  IMAD.X R11, R17.reuse, 0x1, R3, P0 ;  /* 0x00000001110b7824 */ /* 0x040fe200000e0603 */
[----:B------:R-:W-:Y:S02]  /*85b80*/  IADD3 R16, P0, PT, R24, R2, RZ ;  /* 0x0000000218107210 */ /* 0x000fe40007f1e0ff */
[----:B------:R-:W2:Y:S04]  /*85b90*/  LDL.LU R24, [R1+0x1040] ;  /* 0x0010400001187983 */ /* 0x000ea80000300800 */
[----:B------:R-:W2:Y:S01]  /*85ba0*/  LDL.LU R21, [R1+0xd8] ;  /* 0x0000d80001157983 */ /* 0x000ea20000300800 */
[----:B------:R-:W-:Y:S01]  /*85bb0*/  IMAD.X R17, R17, 0x1, R4, P0 ;  /* 0x0000000111117824 */ /* 0x000fe200000e0604 */
[----:B---3--:R-:W-:Y:S02]  /*85bc0*/  SHF.R.S32.HI R18, RZ, 0x1f, R25 ;  /* 0x0000001fff127819 */ /* 0x008fe40000011419 */
[----:B------:R-:W-:-:S05]  /*85bd0*/  IADD3 R8, P0, PT, R25, R0, RZ ;  /* 0x0000000019087210 */ /* 0x000fca0007f1e0ff */
[----:B------:R-:W-:Y:S01]  /*85be0*/  IMAD.X R9, R18, 0x1, R3, P0 ;  /* 0x0000000112097824 */ /* 0x000fe200000e0603 */
[----:B----4-:R-:W-:-:S05]  /*85bf0*/  PRMT R19, R20, 0x7770, RZ ;  /* 0x0000777014137816 */ /* 0x010fca00000000ff */
[----:B------:R0:W-:Y:S02]  /*85c00*/  @P5 STG.E.U8 desc[UR74][R10.64], R19 ;  /* 0x000000130a005986 */ /* 0x0001e4000c10114a */
[----:B0-----:R-:W-:Y:S02]  /*85c10*/  IADD3 R10, P0, PT, R25, R2, RZ ;  /* 0x00000002190a7210 */ /* 0x001fe40007f1e0ff */
[----:B------:R-:W3:Y:S03]  /*85c20*/  LDL.LU R25, [R1+0x1030] ;  /* 0x0010300001197983 */ /* 0x000ee60000300800 */
        /* <DEDUP_REMOVED lines=10> */
[----:B------:R-:W4:Y:S01]  /*85cd0*/  LDL.LU R22, [R1+0xdc] ;  /* 0x0000dc0001167983 */ /* 0x000f220000300800 */
[C---:B------:R-:W-:Y:S01]  /*85ce0*/  LOP3.LUT P2, RZ, R15.reuse, 0x1, RZ, 0xc0, !PT ;  /* 0x000000010fff7812 */ /* 0x040fe2000784c0ff */
[----:B------:R-:W-:Y:S01]  /*85cf0*/  IMAD.X R9, R18, 0x1, R4, P0 ;  /* 0x0000000112097824 */ /* 0x000fe200000e0604 */
[----:B------:R-:W-:-:S02]  /*85d00*/  LOP3.LUT P3, RZ, R15, 0x2, RZ, 0xc0, !PT ;  /* 0x000000020fff7812 */ /* 0x000fc4000786c0ff */
[----:B------:R-:W-:-:S09]  /*85d10*/  PRMT R18, R20, 0x7773, RZ ;  /* 0x0000777314127816 */ /* 0x000fd200000000ff */
[----:B------:R2:W-:Y:S01]  /*85d20*/  @P2 STG.E.U8 desc[UR74][R10.64], R18 ;  /* 0x000000120a002986 */ /* 0x0005e2000c10114a */
[C---:B------:R-:W-:Y:S02]  /*85d30*/  LOP3.LUT P4, RZ, R15.reuse, 0x4, RZ, 0xc0, !PT ;  /* 0x000000040fff7812 */ /* 0x040fe4000788c0ff */
[----:B------:R-:W-:Y:S02]  /*85d40*/  LOP3.LUT P5, RZ, R15, 0x8, RZ, 0xc0, !PT ;  /* 0x000000080fff7812 */ /* 0x000fe400078ac0ff */
[----:B--2---:R-:W-:Y:S02]  /*85d50*/  SHF.R.S32.HI R18, RZ, 0x1f, R24 ;  /* 0x0000001fff127819 */ /* 0x004fe40000011418 */
[----:B------:R-:W-:Y:S02]  /*85d60*/  IADD3 R10, P0, PT, R24, R0, RZ ;  /* 0x00000000180a7210 */ /* 0x000fe40007f1e0ff */
[----:B------:R-:W-:-:S03]  /*85d70*/  PRMT R19, R21, 0x7770, RZ ;  /* 0x0000777015137816 */ /* 0x000fc600000000ff */
        /* <DEDUP_REMOVED lines=15> */
[C---:B------:R-:W-:Y:S01]  /*85e70*/  LOP3.LUT P6, RZ, R15.reuse, 0x10, RZ, 0xc0, !PT ;  /* 0x000000100fff7812 */ /* 0x040fe200078cc0ff */
[----:B------:R-:W-:Y:S01]  /*85e80*/  IMAD.X R11, R18, 0x1, R4, P0 ;  /* 0x00000001120b7824 */ /* 0x000fe200000e0604 */
[----:B------:R-:W-:-:S02]  /*85e90*/  LOP3.LUT P1, RZ, R15, 0x20, RZ, 0xc0, !PT ;  /* 0x000000200fff7812 */ /* 0x000fc4000782c0ff */
[----:B------:R-:W-:-:S09]  /*85ea0*/  PRMT R18, R21, 0x7773, RZ ;  /* 0x0000777315127816 */ /* 0x000fd200000000ff */
[----:B------:R0:W-:Y:S01]  /*85eb0*/  @P6 STG.E.U8 desc[UR74][R16.64], R18 ;  /* 0x0000001210006986 */ /* 0x0001e2000c10114a */
[----:B----4-:R-:W-:Y:S02]  /*85ec0*/  PRMT R19, R22, 0x7770, RZ ;  /* 0x0000777016137816 */ /* 0x010fe400000000ff */
[----:B0-----:R-:W-:Y:S02]  /*85ed0*/  SHF.R.S32.HI R18, RZ, 0x1f, R23 ;  /* 0x0000001fff127819 */ /* 0x001fe40000011417 */
[----:B------:R-:W-:Y:S01]  /*85ee0*/  IADD3 R16, P0, PT, R23, R0, RZ ;  /* 0x0000000017107210 */ /* 0x000fe20007f1e0ff */
[----:B------:R0:W-:Y:S04]  /*85ef0*/  @P1 STG.E.U8 desc[UR74][R8.64], R19 ;  /* 0x0000001308001986 */ /* 0x0001e8000c10114a */
[----:B------:R-:W-:Y:S01]  /*85f00*/  IMAD.X R17, R18, 0x1, R3, P0 ;  /* 0x0000000112117824 */ /* 0x000fe200000e0603 */
[----:B------:R-:W-:-:S02]  /*85f10*/  LOP3.LUT P2, RZ, R15, 0x40, RZ, 0xc0, !PT ;  /* 0x000000400fff7812 */ /* 0x000fc4000784c0ff */
[----:B0-----:R-:W-:Y:S02]  /*85f20*/  IADD3 R8, P0, PT, R23, R2, RZ ;  /* 0x0000000217087210 */ /* 0x001fe40007f1e0ff */
[----:B------:R-:W4:Y:S01]  /*85f30*/  LDL.LU R23, [R1+0xff0] ;  /* 0x000ff00001177983 */ /* 0x000f220000300800 */
[----:B------:R-:W-:Y:S02]  /*85f40*/  LOP3.LUT P3, RZ, R15, 0x80, RZ, 0xc0, !PT ;  /* 0x000000800fff7812 */ /* 0x000fe4000786c0ff */
[----:B------:R-:W-:Y:S01]  /*85f50*/  IMAD.X R9, R18, 0x1, R4, P0 ;  /* 0x0000000112097824 */ /* 0x000fe200000e0604 */
[C---:B------:R-:W-:Y:S02]  /*85f60*/  PRMT R18, R22.reuse, 0x7771, RZ ;  /* 0x0000777116127816 */ /* 0x040fe400000000ff */
[----:B------:R-:W-:-:S03]  /*85f70*/  PRMT R19, R22, 0x7772, RZ ;  /* 0x0000777216137816 */ /* 0x000fc600000000ff */
[----:B------:R2:W-:Y:S05]  /*85f80*/  @P2 STG.E.U8 desc[UR74][R10.64], R18 ;  /* 0x000000120a002986 */ /* 0x0005ea000c10114a */
[----:B------:R0:W-:Y:S01]  /*85f90*/  @P3 STG.E.U8 desc[UR74][R16.64], R19 ;  /* 0x0000001310003986 */ /* 0x0001e2000c10114a */
[C---:B------:R-:W-:Y:S02]  /*85fa0*/  LOP3.LUT P4, RZ, R15.reuse, 0x100, RZ, 0xc0, !PT ;  /* 0x000001000fff7812 */ /* 0x040fe4000788c0ff */
[----:B------:R-:W-:Y:S02]  /*85fb0*/  LOP3.LUT P5, RZ, R15, 0x200, RZ, 0xc0, !PT ;  /* 0x000002000fff7812 */ /* 0x000fe400078ac0ff */
[----:B--2---:R-:W-:-:S02]  /*85fc0*/  SHF.R.S32.HI R18, RZ, 0x1f, R24 ;  /* 0x0000001fff127819 */ /* 0x004fc40000011418 */
[----:B------:R-:W-:-:S05]  /*85fd0*/  IADD3 R10, P0, PT, R24, R0, RZ ;  /* 0x00000000180a7210 */ /* 0x000fca0007f1e0ff */
[----:B------:R-:W-:Y:S01]  /*85fe0*/  IMAD.X R11, R18, 0x1, R3, P0 ;  /* 0x00000001120b7824 */ /* 0x000fe200000e0603 */
[----:B0-----:R-:W-:Y:S02]  /*85ff0*/  IADD3 R16, P0, PT, R24, R2, RZ ;  /* 0x0000000218107210 */ /* 0x001fe40007f1e0ff */
[----:B------:R-:W2:Y:S04]  /*86000*/  LDL.LU R24, [R1+0xfe0] ;  /* 0x000fe00001187983 */ /* 0x000ea80000300800 */
[----:B------:R-:W2:Y:S01]  /*86010*/  LDL.LU R21, [R1+0xe4] ;  /* 0x0000e40001157983 */ /* 0x000ea20000300800 */
        /* <DEDUP_REMOVED lines=14> */
[----:B------:R-:W-:-:S07]  /*86100*/  PRMT R19, R20, 0x7772, RZ ;  /* 0x0000777214137816 */ /* 0x000fce00000000ff */
        /* <DEDUP_REMOVED lines=31> */
[----:B------:R-:W3:Y:S01]  /*86300*/  LDL.LU R25, [R1+0x5dc] ;  /* 0x0005dc0001197983 */ /* 0x000ee20000300800 */
[C---:B------:R-:W-:Y:S02]  /*86310*/  LOP3.LUT P6, RZ, R15.reuse, 0x10000, RZ, 0xc0, !PT ;  /* 0x000100000fff7812 */ /* 0x040fe400078cc0ff */
[----:B------:R-:W-:Y:S01]  /*86320*/  LOP3.LUT P1, RZ, R15, 0x20000, RZ, 0xc0, !PT ;  /* 0x000200000fff7812 */ /* 0x000fe2000782c0ff */
[----:B------:R-:W-:Y:S01]  /*86330*/  IMAD.X R11, R18, 0x1, R4, P0 ;  /* 0x00000001120b7824 */ /* 0x000fe200000e0604 */
[----:B------:R-:W-:-:S09]  /*86340*/  PRMT R18, R21, 0x7773, RZ ;  /* 0x0000777315127816 */ /* 0x000fd200000000ff */
[----:B------:R4:W-:Y:S01]  /*86350*/  @P6 STG.E.U8 desc[UR74][R16.64], R18 ;  /* 0x0000001210006986 */ /* 0x0009e2000c10114a */
[----:B------:R-:W-:Y:S02]  /*86360*/  LOP3.LUT P2, RZ, R15, 0x40000, RZ, 0xc0, !PT ;  /* 0x000400000fff7812 */ /* 0x000fe4000784c0ff */
[----:B----4-:R-:W-:Y:S02]  /*86370*/  SHF.R.S32.HI R16, RZ, 0x1f, R23 ;  /* 0x0000001fff107819 */ /* 0x010fe40000011417 */
[----:B------:R-:W-:Y:S02]  /*86380*/  IADD3 R18, P0, PT, R23, R0, RZ ;  /* 0x0000000017127210 */ /* 0x000fe40007f1e0ff */
[----:B------:R-:W-:-:S03]  /*86390*/  PRMT R17, R22, 0x7770, RZ ;  /* 0x0000777016117816 */ /* 0x000fc600000000ff */
[C---:B------:R-:W-:Y:S02]  /*863a0*/  IMAD.X R19, R16.reuse, 0x1, R3, P0 ;  /* 0x0000000110137824 */ /* 0x040fe400000e0603 */
[----:B------:R0:W-:Y:S02]  /*863b0*/  @P1 STG.E.U8 desc[UR74][R8.64], R17 ;  /* 0x0000001108001986 */ /* 0x0001e4000c10114a */
[----:B0-----:R-:W-:Y:S02]  /*863c0*/  IADD3 R8, P0, PT, R23, R2, RZ ;  /* 0x0000000217087210 */ /* 0x001fe40007f1e0ff */
[----:B------:R-:W4:Y:S01]  /*863d0*/  LDL.LU R23, [R1+0xfa0] ;  /* 0x000fa00001177983 */ /* 0x000f220000300800 */
[----:B------:R-:W-:Y:S02]  /*863e0*/  LOP3.LUT P3, RZ, R15, 0x80000, RZ, 0xc0, !PT ;  /* 0x000800000fff7812 */ /* 0x000fe4000786c0ff */
[----:B------:R-:W-:Y:S01]  /*863f0*/  IMAD.X R9, R16, 0x1, R4, P0 ;  /* 0x0000000110097824 */ /* 0x000fe200000e0604 */
[----:B------:R-:W-:-:S05]  /*86400*/  PRMT R16, R22, 0x7771, RZ ;  /* 0x0000777116107816 */ /* 0x000fca00000000ff */
        /* <DEDUP_REMOVED lines=14> */
[----:B0-----:R-:W-:-:S05]  /*864f0*/  PRMT R8, R14, 0x7770, RZ ;  /* 0x000077700e087816 */ /* 0x001fca00000000ff */
[----:B------:R0:W-:Y:S01]  /*86500*/  @P5 STG.E.U8 desc[UR74][R16.64], R8 ;  /* 0x0000000810005986 */ /* 0x0001e2000c10114a */
[----:B---3--:R-:W-:Y:S02]  /*86510*/  SHF.R.S32.HI R9, RZ, 0x1f, R25 ;  /* 0x0000001fff097819 */ /* 0x008fe40000011419 */
[----:B------:R-:W-:-:S05]  /*86520*/  IADD3 R10, P0, PT, R25, R0, RZ ;  /* 0x00000000190a7210 */ /* 0x000fca0007f1e0ff */
[----:B------:R-:W-:Y:S01]  /*86530*/  IMAD.X R11, R9, 0x1, R3, P0 ;  /* 0x00000001090b7824 */ /* 0x000fe200000e0603 */
[----:B0-----:R-:W-:Y:S02]  /*86540*/  IADD3 R8, P0, PT, R25, R2, RZ ;  /* 0x0000000219087210 */ /* 0x001fe40007f1e0ff */
[----:B------:R-:W3:Y:S01]  /*86550*/  LDL.LU R25, [R1+0xf80] ;  /* 0x000f800001197983 */ /* 0x000ee20000300800 */
[C---:B------:R-:W-:Y:S02]  /*86560*/  LOP3.LUT P6, RZ, R15.reuse, 0x400000, RZ, 0xc0, !PT ;  /* 0x004000000fff7812 */ /* 0x040fe400078cc0ff */
[----:B------:R-:W-:Y:S02]  /*86570*/  LOP3.LUT P1, RZ, R15, 0x800000, RZ, 0xc0, !PT ;  /* 0x008000000fff7812 */ /* 0x000fe4000782c0ff */
[----:B------:R-:W-:Y:S01]  /*86580*/  PRMT R16, R14, 0x7771, RZ ;  /* 0x000077710e107816 */ /* 0x000fe200000000ff */
[----:B------:R-:W-:-:S08]  /*86590*/  IMAD.X R9, R9, 0x1, R4, P0 ;  /* 0x0000000109097824 */ /* 0x000fd000000e0604 */
[----:B------:R0:W-:Y:S02]  /*865a0*/  @P6 STG.E.U8 desc[UR74][R18.64], R16 ;  /* 0x0000001012006986 */ /* 0x0001e4000c10114a */
[----:B0-----:R-:W-:-:S05]  /*865b0*/  PRMT R16, R14, 0x7772, RZ ;  /* 0x000077720e107816 */ /* 0x001fca00000000ff */
[----:B------:R0:W-:Y:S01]  /*865c0*/  @P1 STG.E.U8 desc[UR74][R10.64], R16 ;  /* 0x000000100a001986 */ /* 0x0001e2000c10114a */
[----:B----4-:R-:W-:Y:S02]  /*865d0*/  SHF.R.S32.HI R17, RZ, 0x1f, R23 ;  /* 0x0000001fff117819 */ /* 0x010fe40000011417 */
[----:B------:R-:W-:-:S05]  /*865e0*/  IADD3 R18, P0, PT, R23, R0, RZ ;  /* 0x0000000017127210 */ /* 0x000fca0007f1e0ff */
[----:B------:R-:W-:Y:S01]  /*865f0*/  IMAD.X R19, R17, 0x1, R3, P0 ;  /* 0x0000000111137824 */ /* 0x000fe200000e0603 */
[----:B0-----:R-:W-:Y:S02]  /*86600*/  IADD3 R16, P0, PT, R23, R2, RZ ;  /* 0x0000000217107210 */ /* 0x001fe40007f1e0ff */
[----:B------:R-:W4:Y:S04]  /*86610*/  LDL.LU R23, [R1+0xf70] ;  /* 0x000f700001177983 */ /* 0x000f280000300800 */
[----:B------:R-:W4:Y:S01]  /*86620*/  LDL.LU R20, [R1+0xf4] ;  /* 0x0000f40001147983 */ /* 0x000f220000300800 */
[C---:B------:R-:W-:Y:S02]  /*86630*/  LOP3.LUT P2, RZ, R15.reuse, 0x1000000, RZ, 0xc0, !PT ;  /* 0x010000000fff7812 */ /* 0x040fe4000784c0ff */
[----:B------:R-:W-:-:S02]  /*86640*/  LOP3.LUT P3, RZ, R15, 0x2000000, RZ, 0xc0, !PT ;  /* 0x020000000fff7812 */ /* 0x000fc4000786c0ff */
[----:B------:R-:W-:Y:S01]  /*86650*/  PRMT R10, R14, 0x7773, RZ ;  /* 0x000077730e0a7816 */ /* 0x000fe200000000ff */
[----:B------:R-:W-:Y:S01]  /*86660*/  IMAD.X R17, R17, 0x1, R4, P0 ;  /* 0x0000000111117824 */ /* 0x000fe200000e0604 */
[----:B------:R-:W4:Y:S07]  /*86670*/  LDL.LU R14, [R1+0x2074] ;  /* 0x00207400010e7983 */ /* 0x000f2e0000300800 */
[----:B------:R2:W-:Y:S01]  /*86680*/  @P2 STG.E.U8 desc[UR74][R8.64], R10 ;  /* 0x0000000a08002986 */ /* 0x0005e2000c10114a */
[----:B------:R-:W-:-:S02]  /*86690*/  LOP3.LUT P4, RZ, R15, 0x4000000, RZ, 0xc0, !PT ;  /* 0x040000000fff7812 */ /* 0x000fc4000788c0ff */
[C---:B------:R-:W-:Y:S02]  /*866a0*/  LOP3.LUT P5, RZ, R15.reuse, 0x8000000, RZ, 0xc0, !PT ;  /* 0x080000000fff7812 */ /* 0x040fe400078ac0ff */
[C---:B------:R-:W-:Y:S02]  /*866b0*/  LOP3.LUT P6, RZ, R15.reuse, 0x10000000, RZ, 0xc0, !PT ;  /* 0x100000000fff7812 */ /* 0x040fe400078cc0ff */
[C---:B------:R-:W-:Y:S02]  /*866c0*/  LOP3.LUT P1, RZ, R15.reuse, 0x20000000, RZ, 0xc0, !PT ;  /* 0x200000000fff7812 */ /* 0x040fe4000782c0ff */
[----:B------:R-:W-:Y:S02]  /*866d0*/  LOP3.LUT P2, RZ, R15, 0x40000000, RZ, 0xc0, !PT ;  /* 0x400000000fff7812 */ /* 0x000fe4000784c0ff */
[----:B--2---:R-:W-:Y:S02]  /*866e0*/  SHF.R.S32.HI R9, RZ, 0x1f, R24 ;  /* 0x0000001fff097819 */ /* 0x004fe40000011418 */
[----:B------:R-:W-:-:S02]  /*866f0*/  IADD3 R10, P0, PT, R24, R0, RZ ;  /* 0x00000000180a7210 */ /* 0x000fc40007f1e0ff */
[----:B------:R-:W-:-:S03]  /*86700*/  PRMT R8, R21, 0x7770, RZ ;  /* 0x0000777015087816 */ /* 0x000fc600000000ff */
[----:B------:R-:W-:Y:S02]  /*86710*/  IMAD.X R11, R9, 0x1, R3, P0 ;  /* 0x00000001090b7824 */ /* 0x000fe400000e0603 */
[----:B------:R0:W-:Y:S02]  /*86720*/  @P3 STG.E.U8 desc[UR74][R18.64], R8 ;  /* 0x0000000812003986 */ /* 0x0001e4000c10114a */
[----:B0-----:R-:W-:Y:S02]  /*86730*/  IADD3 R8, P0, PT, R24, R2, RZ ;  /* 0x0000000218087210 */ /* 0x001fe40007f1e0ff */
[----:B------:R-:W2:Y:S01]  /*86740*/  LDL.LU R24, [R1+0xf60] ;  /* 0x000f600001187983 */ /* 0x000ea20000300800 */
[----:B------:R-:W-:Y:S02]  /*86750*/  LOP3.LUT P3, RZ, R15, 0x80000000, RZ, 0xc0, !PT ;  /* 0x800000000fff7812 */ /* 0x000fe4000786c0ff */
[----:B------:R-:W-:Y:S01]  /*86760*/  PRMT R15, R21, 0x7771, RZ ;  /* 0x00007771150f7816 */ /* 0x000fe200000000ff */
[----:B------:R-:W-:Y:S01]  /*86770*/  IMAD.X R9, R9, 0x1, R4, P0 ;  /* 0x0000000109097824 */ /* 0x000fe200000e0604 */
        /* <DEDUP_REMOVED lines=24> */
[C---:B------:R-:W-:Y:S02]  /*86900*/  LOP3.LUT P4, RZ, R14.reuse, 0x1, RZ, 0xc0, !PT ;  /* 0x000000010eff7812 */ /* 0x040fe4000788c0ff */
[----:B------:R-:W-:Y:S02]  /*86910*/  LOP3.LUT P5, RZ, R14, 0x2, RZ, 0xc0, !PT ;  /* 0x000000020eff7812 */ /* 0x000fe400078ac0ff */
[----:B--2---:R-:W-:Y:S02]  /*86920*/  SHF.R.S32.HI R15, RZ, 0x1f, R24 ;  /* 0x0000001fff0f7819 */ /* 0x004fe40000011418 */
[----:B------:R-:W-:-:S05]  /*86930*/  IADD3 R10, P0, PT, R24, R0, RZ ;  /* 0x00000000180a7210 */ /* 0x000fca0007f1e0ff */
[C---:B------:R-:W-:Y:S01]  /*86940*/  IMAD.X R11, R15.reuse, 0x1, R3, P0 ;  /* 0x000000010f0b7824 */ /* 0x040fe200000e0603 */
        /* <DEDUP_REMOVED lines=20> */
[C---:B------:R-:W-:Y:S02]  /*86a90*/  LOP3.LUT P2, RZ, R14.reuse, 0x10, RZ, 0xc0, !PT ;  /* 0x000000100eff7812 */ /* 0x040fe4000784c0ff */
[----:B------:R-:W-:Y:S02]  /*86aa0*/  LOP3.LUT P3, RZ, R14, 0x20, RZ, 0xc0, !PT ;  /* 0x000000200eff7812 */ /* 0x000fe4000786c0ff */
[----:B----4-:R-:W-:Y:S02]  /*86ab0*/  SHF.R.S32.HI R15, RZ, 0x1f, R23 ;  /* 0x0000001fff0f7819 */ /* 0x010fe40000011417 */
[----:B------:R-:W-:-:S05]  /*86ac0*/  IADD3 R8, P0, PT, R23, R0, RZ ;  /* 0x0000000017087210 */ /* 0x000fca0007f1e0ff */
[----:B------:R-:W-:Y:S01]  /*86ad0*/  IMAD.X R9, R15, 0x1, R3, P0 ;  /* 0x000000010f097824 */ /* 0x000fe200000e0603 */
[----:B0-----:R-:W-:Y:S02]  /*86ae0*/  IADD3 R16, P0, PT, R23, R2, RZ ;  /* 0x0000000217107210 */ /* 0x001fe40007f1e0ff */
[----:B------:R-:W4:Y:S04]  /*86af0*/  LDL.LU R23, [R1+0xf10] ;  /* 0x000f100001177983 */ /* 0x000f280000300800 */
[----:B------:R-:W4:Y:S01]  /*86b00*/  LDL.LU R20, [R1+0x100] ;  /* 0x0001000001147983 */ /* 0x000f220000300800 */
[----:B------:R-:W-:Y:S01]  /*86b10*/  IMAD.X R17, R15, 0x1, R4, P0 ;  /* 0x000000010f117824 */ /* 0x000fe200000e0604 */
[----:B------:R-:W-:-:S05]  /*86b20*/  PRMT R15, R22, 0x7773, RZ ;  /* 0x00007773160f7816 */ /* 0x000fca00000000ff */
[----:B------:R2:W-:Y:S01]  /*86b30*/  @P2 STG.E.U8 desc[UR74][R10.64], R15 ;  /* 0x0000000f0a002986 */ /* 0x0005e2000c10114a */
[C---:B------:R-:W-:Y:S02]  /*86b40*/  LOP3.LUT P4, RZ, R14.reuse, 0x40, RZ, 0xc0, !PT ;  /* 0x000000400eff7812 */ /* 0x040fe4000788c0ff */
[----:B------:R-:W-:Y:S02]  /*86b50*/  LOP3.LUT P5, RZ, R14, 0x80, RZ, 0xc0, !PT ;  /* 0x000000800eff7812 */ /* 0x000fe400078ac0ff */
[----:B--2---:R-:W-:Y:S02]  /*86b60*/  SHF.R.S32.HI R15, RZ, 0x1f, R24 ;  /* 0x0000001fff0f7819 */ /* 0x004fe40000011418 */
[----:B------:R-:W-:Y:S02]  /*86b70*/  IADD3 R10, P0, PT, R24, R0, RZ ;  /* 0x00000000180a7210 */ /* 0x000fe40007f1e0ff */
[----:B------:R-:W-:-:S03]  /*86b80*/  PRMT R18, R21, 0x7770, RZ ;  /* 0x0000777015127816 */ /* 0x000fc600000000ff */
[C---:B------:R-:W-:Y:S02]  /*86b90*/  IMAD.X R11, R15.reuse, 0x1, R3, P0 ;  /* 0x000000010f0b7824 */ /* 0x040fe400000e0603 */
        /* <DEDUP_REMOVED lines=14> */
[C---:B------:R-:W-:Y:S02]  /*86c80*/  LOP3.LUT P6, RZ, R14.reuse, 0x100, RZ, 0xc0, !PT ;  /* 0x000001000eff7812 */ /* 0x040fe400078cc0ff */
[----:B------:R-:W-:Y:S01]  /*86c90*/  LOP3.LUT P1, RZ, R14, 0x200, RZ, 0xc0, !PT ;  /* 0x000002000eff7812 */ /* 0x000fe2000782c0ff */
[----:B------:R-:W-:Y:S01]  /*86ca0*/  IMAD.X R11, R15, 0x1, R4, P0 ;  /* 0x000000010f0b7824 */ /* 0x000fe200000e0604 */
[----:B------:R-:W-:-:S09]  /*86cb0*/  PRMT R15, R21, 0x7773, RZ ;  /* 0x00007773150f7816 */ /* 0x000fd200000000ff */
[----:B------:R4:W-:Y:S01]  /*86cc0*/  @P6 STG.E.U8 desc[UR74][R8.64], R15 ;  /* 0x0000000f08006986 */ /* 0x0009e2000c10114a */
[C---:B------:R-:W-:Y:S02]  /*86cd0*/  LOP3.LUT P2, RZ, R14.reuse, 0x400, RZ, 0xc0, !PT ;  /* 0x000004000eff7812 */ /* 0x040fe4000784c0ff */
[----:B------:R-:W-:Y:S02]  /*86ce0*/  LOP3.LUT P3, RZ, R14, 0x800, RZ, 0xc0, !PT ;  /* 0x000008000eff7812 */ /* 0x000fe4000786c0ff */
        /* <DEDUP_REMOVED lines=43> */
[----:B------:R-:W4:Y:S03]  /*86fa0*/  LDL.LU R23, [R1+0xeb0] ;  /* 0x000eb00001177983 */ /* 0x000f260000300800 */
        /* <DEDUP_REMOVED lines=38> */
[C---:B------:R-:W-:Y:S02]  /*87210*/  PRMT R15, R13.reuse, 0x7771, RZ ;  /* 0x000077710d0f7816 */ /* 0x040fe400000000ff */
        /* <DEDUP_REMOVED lines=12> */
[----:B------:R-:W-:Y:S02]  /*872e0*/  PRMT R15, R13, 0x7773, RZ ;  /* 0x000077730d0f7816 */ /* 0x000fe400000000ff */
[----:B------:R-:W2:Y:S04]  /*872f0*/  LDL.LU R13, [R1+0x2070] ;  /* 0x00207000010d7983 */ /* 0x000ea80000300800 */
[----:B------:R3:W-:Y:S02]  /*87300*/  @P4 STG.E.U8 desc[UR74][R16.64], R15 ;  /* 0x0000000f10004986 */ /* 0x0007e4000c10114a */
[----:B---3--:R-:W-:-:S02]  /*87310*/  SHF.R.S32.HI R15, RZ, 0x1f, R25 ;  /* 0x0000001fff0f7819 */ /* 0x008fc40000011419 */
[----:B------:R-:W-:Y:S02]  /*87320*/  IADD3 R16, P0, PT, R25, R0, RZ ;  /* 0x0000000019107210 */ /* 0x000fe40007f1e0ff */
[----:B------:R-:W-:-:S03]  /*87330*/  PRMT R18, R22, 0x7770, RZ ;  /* 0x0000777016127816 */ /* 0x000fc600000000ff */
[----:B------:R-:W-:Y:S02]  /*87340*/  IMAD.X R17, R15, 0x1, R3, P0 ;  /* 0x000000010f117824 */ /* 0x000fe400000e0603 */
[----:B------:R0:W-:Y:S02]  /*87350*/  @P5 STG.E.U8 desc[UR74][R10.64], R18 ;  /* 0x000000120a005986 */ /* 0x0001e4000c10114a */
[----:B0-----:R-:W-:Y:S02]  /*87360*/  IADD3 R10, P0, PT, R25, R2, RZ ;  /* 0x00000002190a7210 */ /* 0x001fe40007f1e0ff */
[----:B------:R-:W3:Y:S01]  /*87370*/  LDL.LU R25, [R1+0xe60] ;  /* 0x000e600001197983 */ /* 0x000ee20000300800 */
[C---:B------:R-:W-:Y:S02]  /*87380*/  LOP3.LUT P6, RZ, R14.reuse, 0x4000000, RZ, 0xc0, !PT ;  /* 0x040000000eff7812 */ /* 0x040fe400078cc0ff */
[C---:B------:R-:W-:Y:S02]  /*87390*/  LOP3.LUT P1, RZ, R14.reuse, 0x8000000, RZ, 0xc0, !PT ;  /* 0x080000000eff7812 */ /* 0x040fe4000782c0ff */
[----:B------:R-:W-:-:S02]  /*873a0*/  LOP3.LUT P2, RZ, R14, 0x10000000, RZ, 0xc0, !PT ;  /* 0x100000000eff7812 */ /* 0x000fc4000784c0ff */
[C---:B------:R-:W-:Y:S02]  /*873b0*/  LOP3.LUT P3, RZ, R14.reuse, 0x20000000, RZ, 0xc0, !PT ;  /* 0x200000000eff7812 */ /* 0x040fe4000786c0ff */
[C---:B------:R-:W-:Y:S02]  /*873c0*/  LOP3.LUT P4, RZ, R14.reuse, 0x40000000, RZ, 0xc0, !PT ;  /* 0x400000000eff7812 */ /* 0x040fe4000788c0ff */
[----:B------:R-:W-:Y:S02]  /*873d0*/  LOP3.LUT P5, RZ, R14, 0x80000000, RZ, 0xc0, !PT ;  /* 0x800000000eff7812 */ /* 0x000fe400078ac0ff */
[----:B------:R-:W-:Y:S01]  /*873e0*/  PRMT R14, R22, 0x7771, RZ ;  /* 0x00007771160e7816 */ /* 0x000fe200000000ff */
[----:B------:R-:W-:-:S04]  /*873f0*/  IMAD.X R11, R15, 0x1, R4, P0 ;  /* 0x000000010f0b7824 */ /* 0x000fc800000e0604 */
[----:B------:R0:W-:Y:S02]  /*87400*/  @P6 STG.E.U8 desc[UR74][R8.64], R14 ;  /* 0x0000000e08006986 */ /* 0x0001e4000c10114a */
[----:B0-----:R-:W-:Y:S02]  /*87410*/  PRMT R14, R22, 0x7772, RZ ;  /* 0x00007772160e7816 */ /* 0x001fe400000000ff */
[----:B----4-:R-:W-:Y:S02]  /*87420*/  SHF.R.S32.HI R15, RZ, 0x1f, R23 ;  /* 0x0000001fff0f7819 */ /* 0x010fe40000011417 */
[----:B------:R-:W-:Y:S01]  /*87430*/  IADD3 R8, P0, PT, R23, R0, RZ ;  /* 0x0000000017087210 */ /* 0x000fe20007f1e0ff */
[----:B------:R0:W-:Y:S04]  /*87440*/  @P1 STG.E.U8 desc[UR74][R16.64], R14 ;  /* 0x0000000e10001986 */ /* 0x0001e8000c10114a */
[----:B------:R-:W-:Y:S01]  /*87450*/  IMAD.X R9, R15, 0x1, R3, P0 ;  /* 0x000000010f097824 */ /* 0x000fe200000e0603 */
[----:B0-----:R-:W-:-:S02]  /*87460*/  IADD3 R14, P0, PT, R23, R2, RZ ;  /* 0x00000002170e7210 */ /* 0x001fc40007f1e0ff */
[----:B------:R-:W4:Y:S04]  /*87470*/  LDL.LU R23, [R1+0xe50] ;  /* 0x000e500001177983 */ /* 0x000f280000300800 */
[----:B------:R-:W4:Y:S01]  /*87480*/  LDL.LU R21, [R1+0x128] ;  /* 0x0001280001157983 */ /* 0x000f220000300800 */
[----:B------:R-:W-:Y:S01]  /*87490*/  PRMT R16, R22, 0x7773, RZ ;  /* 0x0000777316107816 */ /* 0x000fe200000000ff */
[----:B------:R-:W-:-:S04]  /*874a0*/  IMAD.X R15, R15, 0x1, R4, P0 ;  /* 0x000000010f0f7824 */ /* 0x000fc800000e0604 */
[----:B------:R2:W-:Y:S02]  /*874b0*/  @P2 STG.E.U8 desc[UR74][R10.64], R16 ;  /* 0x000000100a002986 */ /* 0x0005e4000c10114a */
        /* <DEDUP_REMOVED lines=62> */
[----:B------:R-:W-:Y:S02]  /*878a0*/  LOP3.LUT P2, RZ, R13, 0x100, RZ, 0xc0, !PT ;  /* 0x000001000dff7812 */ /* 0x000fe4000784c0ff */
[----:B----4-:R-:W-:Y:S02]  /*878b0*/  SHF.R.S32.HI R16, RZ, 0x1f, R23 ;  /* 0x0000001fff107819 */ /* 0x010fe40000011417 */
[----:B------:R-:W-:-:S05]  /*878c0*/  IADD3 R8, P0, PT, R23, R0, RZ ;  /* 0x0000000017087210 */ /* 0x000fca0007f1e0ff */
[C---:B------:R-:W-:Y:S01]  /*878d0*/  IMAD.X R9, R16.reuse, 0x1, R3, P0 ;  /* 0x0000000110097824 */ /* 0x040fe200000e0603 */
[----:B0-----:R-:W-:Y:S02]  /*878e0*/  IADD3 R14, P0, PT, R23, R2, RZ ;  /* 0x00000002170e7210 */ /* 0x001fe40007f1e0ff */
[----:B------:R-:W4:Y:S04]  /*878f0*/  LDL.LU R23, [R1+0xdf0] ;  /* 0x000df00001177983 */ /* 0x000f280000300800 */
[----:B------:R-:W4:Y:S01]  /*87900*/  LDL.LU R21, [R1+0x134] ;  /* 0x0001340001157983 */ /* 0x000f220000300800 */
[----:B------:R-:W-:Y:S01]  /*87910*/  LOP3.LUT P3, RZ, R13, 0x200, RZ, 0xc0, !PT ;  /* 0x000002000dff7812 */ /* 0x000fe2000786c0ff */
        /* <DEDUP_REMOVED lines=70> */
[C---:B------:R-:W-:Y:S01]  /*87d80*/  IMAD.X R9, R16.reuse, 0x1, R3, P0 ;  /* 0x0000000110097824 */ /* 0x040fe200000e0603 */
[----:B0-----:R-:W-:Y:S02]  /*87d90*/  IADD3 R14, P0, PT, R23, R2, RZ ;  /* 0x00000002170e7210 */ /* 0x001fe40007f1e0ff */
[----:B------:R-:W4:Y:S04]  /*87da0*/  LDL.LU R23, [R1+0xda0] ;  /* 0x000da00001177983 */ /* 0x000f280000300800 */
[----:B------:R-:W4:Y:S01]  /*87db0*/  LDL.LU R21, [R1+0x140] ;  /* 0x0001400001157983 */ /* 0x000f220000300800 */
[----:B------:R-:W-:Y:S01]  /*87dc0*/  IMAD.X R15, R16, 0x1, R4, P0 ;  /* 0x00000001100f7824 */ /* 0x000fe200000e0604 */
[----:B------:R-:W-:Y:S02]  /*87dd0*/  PRMT R16, R22, 0x7773, RZ ;  /* 0x0000777316107816 */ /* 0x000fe400000000ff */
[----:B------:R-:W-:-:S03]  /*87de0*/  PRMT R17, R12, 0x7770, RZ ;  /* 0x000077700c117816 */ /* 0x000fc600000000ff */
[----:B------:R-:W-:Y:S04]  /*87df0*/  @P2 STG.E.U8 desc[UR74][R10.64], R16 ;  /* 0x000000100a002986 */ /* 0x000fe8000c10114a */
[----:B------:R0:W-:Y:S01]  /*87e00*/  @P3 STG.E.U8 desc[UR74][R8.64], R17 ;  /* 0x0000001108003986 */ /* 0x0001e2000c10114a */
[C---:B------:R-:W-:Y:S02]  /*87e10*/  LOP3.LUT P4, RZ, R13.reuse, 0x400000, RZ, 0xc0, !PT ;  /* 0x004000000dff7812 */ /* 0x040fe4000788c0ff */
[----:B------:R-:W-:Y:S02]  /*87e20*/  LOP3.LUT P5, RZ, R13, 0x800000, RZ, 0xc0, !PT ;  /* 0x008000000dff7812 */ /* 0x000fe400078ac0ff */
[----:B0-----:R-:W-:Y:S02]  /*87e30*/  PRMT R17, R12, 0x7772, RZ ;  /* 0x000077720c117816 */ /* 0x001fe400000000ff */
[----:B--2---:R-:W-:-:S02]  /*87e40*/  SHF.R.S32.HI R16, RZ, 0x1f, R24 ;  /* 0x0000001fff107819 */ /* 0x004fc40000011418 */
[----:B------:R-:W-:-:S05]  /*87e50*/  IADD3 R10, P0, PT, R24, R0, RZ ;  /* 0x00000000180a7210 */ /* 0x000fca0007f1e0ff */
[----:B------:R-:W-:Y:S01]  /*87e60*/  IMAD.X R11, R16, 0x1, R3, P0 ;  /* 0x00000001100b7824 */ /* 0x000fe200000e0603 */
[----:B------:R-:W-:Y:S02]  /*87e70*/  IADD3 R8, P0, PT, R24, R2, RZ ;  /* 0x0000000218087210 */ /* 0x000fe40007f1e0ff */
[----:B------:R-:W2:Y:S03]  /*87e80*/  LDL.LU R24, [R1+0xd90] ;  /* 0x000d900001187983 */ /* 0x000ea60000300800 */
[----:B------:R-:W-:Y:S01]  /*87e90*/  IMAD.X R9, R16, 0x1, R4, P0 ;  /* 0x0000000110097824 */ /* 0x000fe200000e0604 */
[----:B------:R-:W-:-:S05]  /*87ea0*/  PRMT R16, R12, 0x7771, RZ ;  /* 0x000077710c107816 */ /* 0x000fca00000000ff */
        /* <DEDUP_REMOVED lines=11> */
[----:B------:R-:W-:-:S02]  /*87f60*/  PRMT R16, R12, 0x7773, RZ ;  /* 0x000077730c107816 */ /* 0x000fc400000000ff */
[----:B------:R-:W3:Y:S07]  /*87f70*/  LDL.LU R12, [R1+0x206c] ;  /* 0x00206c00010c7983 */ /* 0x000eee0000300800 */
[----:B------:R4:W-:Y:S01]  /*87f80*/  @P6 STG.E.U8 desc[UR74][R8.64], R16 ;  /* 0x0000001008006986 */ /* 0x0009e2000c10114a */
[C---:B------:R-:W-:Y:S02]  /*87f90*/  LOP3.LUT P2, RZ, R13.reuse, 0x4000000, RZ, 0xc0, !PT ;  /* 0x040000000dff7812 */ /* 0x040fe4000784c0ff */
[----:B------:R-:W-:-:S02]  /*87fa0*/  LOP3.LUT P3, RZ, R13, 0x8000000, RZ, 0xc0, !PT ;  /* 0x080000000dff7812 */ /* 0x000fc4000786c0ff */
        /* <DEDUP_REMOVED lines=8> */
[C---:B------:R-:W-:Y:S02]  /*88030*/  LOP3.LUT P5, RZ, R13.reuse, 0x20000000, RZ, 0xc0, !PT ;  /* 0x200000000dff7812 */ /* 0x040fe400078ac0ff */
[----:B------:R-:W-:-:S02]  /*88040*/  LOP3.LUT P6, RZ, R13, 0x40000000, RZ, 0xc0, !PT ;  /* 0x400000000dff7812 */ /* 0x000fc400078cc0ff */
[----:B------:R-:W-:Y:S02]  /*88050*/  LOP3.LUT P1, RZ, R13, 0x80000000, RZ, 0xc0, !PT ;  /* 0x800000000dff7812 */ /* 0x000fe4000782c0ff */
[C---:B------:R-:W-:Y:S01]  /*88060*/  PRMT R13, R21.reuse, 0x7771, RZ ;  /* 0x00007771150d7816 */ /* 0x040fe200000000ff */
[----:B------:R-:W-:Y:S01]  /*88070*/  IMAD.X R15, R16, 0x1, R4, P0 ;  /* 0x00000001100f7824 */ /* 0x000fe200000e0604 */
[----:B------:R-:W-:-:S03]  /*88080*/  PRMT R16, R21, 0x7772, RZ ;  /* 0x0000777215107816 */ /* 0x000fc600000000ff */
[----:B------:R2:W-:Y:S04]  /*88090*/  @P2 STG.E.U8 desc[UR74][R10.64], R13 ;  /* 0x0000000d0a002986 */ /* 0x0005e8000c10114a */
[----:B------:R0:W-:Y:S01]  /*880a0*/  @P3 STG.E.U8 desc[UR74][R8.64], R16 ;  /* 0x0000001008003986 */ /* 0x0001e2000c10114a */
        /* <DEDUP_REMOVED lines=150> */
[C---:B------:R-:W-:Y:S01]  /*88a10*/  IMAD.X R11, R13.reuse, 0x1, R3, P0 ;  /* 0x000000010d0b7824 */ /* 0x040fe200000e0603 */
[----:B------:R-:W-:Y:S02]  /*88a20*/  IADD3 R8, P0, PT, R24, R2, RZ ;  /* 0x0000000218087210 */ /* 0x000fe40007f1e0ff */
[----:B------:R-:W2:Y:S04]  /*88a30*/  LDL.LU R24, [R1+0xca0] ;  /* 0x000ca00001187983 */ /* 0x000ea80000300800 */
[----:B------:R-:W2:Y:S01]  /*88a40*/  LDL.LU R22, [R1+0x160] ;  /* 0x0001600001167983 */ /* 0x000ea20000300800 */
[----:B------:R-:W-:Y:S01]  /*88a50*/  IMAD.X R9, R13, 0x1, R4, P0 ;  /* 0x000000010d097824 */ /* 0x000fe200000e0604 */
[----:B------:R-:W-:-:S05]  /*88a60*/  PRMT R13, R21, 0x7773, RZ ;  /* 0x00007773150d7816 */ /* 0x000fca00000000ff */
        /* <DEDUP_REMOVED lines=10> */
[C---:B------:R-:W-:Y:S02]  /*88b10*/  PRMT R13, R7.reuse, 0x7771, RZ ;  /* 0x00007771070d7816 */ /* 0x040fe400000000ff */
        /* <DEDUP_REMOVED lines=12> */
[----:B------:R-:W-:Y:S02]  /*88be0*/  PRMT R13, R7, 0x7773, RZ ;  /* 0x00007773070d7816 */ /* 0x000fe400000000ff */
[----:B------:R-:W4:Y:S04]  /*88bf0*/  LDL.LU R7, [R1+0x2068] ;  /* 0x0020680001077983 */ /* 0x000f280000300800 */
        /* <DEDUP_REMOVED lines=9> */
[C---:B------:R-:W-:Y:S02]  /*88c90*/  IMAD.X R11, R13.reuse, 0x1, R3, P0 ;  /* 0x000000010d0b7824 */ /* 0x040fe400000e0603 */
[----:B------:R0:W-:Y:S02]  /*88ca0*/  @P3 STG.E.U8 desc[UR74][R8.64], R16 ;  /* 0x0000001008003986 */ /* 0x0001e4000c10114a */
[----:B0-----:R-:W-:Y:S02]  /*88cb0*/  IADD3 R8, P0, PT, R24, R2, RZ ;  /* 0x0000000218087210 */ /* 0x001fe40007f1e0ff */
[----:B------:R-:W2:Y:S01]  /*88cc0*/  LDL.LU R24, [R1+0xc70] ;  /* 0x000c700001187983 */ /* 0x000ea20000300800 */
[----:B------:R-:W-:Y:S02]  /*88cd0*/  LOP3.LUT P3, RZ, R12, 0x80000000, RZ, 0xc0, !PT ;  /* 0x800000000cff7812 */ /* 0x000fe4000786c0ff */
[----:B------:R-:W-:Y:S01]  /*88ce0*/  PRMT R12, R22, 0x7771, RZ ;  /* 0x00007771160c7816 */ /* 0x000fe200000000ff */
[----:B------:R-:W-:-:S04]  /*88cf0*/  IMAD.X R9, R13, 0x1, R4, P0 ;  /* 0x000000010d097824 */ /* 0x000fc800000e0604 */
[----:B------:R0:W-:Y:S02]  /*88d00*/  @P4 STG.E.U8 desc[UR74][R14.64], R12 ;  /* 0x0000000c0e004986 */ /* 0x0001e4000c10114a */
[----:B0-----:R-:W-:-:S05]  /*88d10*/  PRMT R15, R22, 0x7772, RZ ;  /* 0x00007772160f7816 */ /* 0x001fca00000000ff */
        /* <DEDUP_REMOVED lines=196> */
[C---:B------:R-:W-:Y:S01]  /*89960*/  PRMT R7, R21.reuse, 0x7771, RZ ;  /* 0x0000777115077816 */ /* 0x040fe200000000ff */
[----:B------:R-:W-:Y:S01]  /*89970*/  IMAD.X R11, R14, 0x1, R4, P0 ;  /* 0x000000010e0b7824 */ /* 0x000fe200000e0604 */
[----:B------:R-:W-:-:S03]  /*89980*/  PRMT R14, R21, 0x7772, RZ ;  /* 0x00007772150e7816 */ /* 0x000fc600000000ff */
[----:B------:R4:W-:Y:S04]  /*89990*/  @P6 STG.E.U8 desc[UR74][R8.64], R7 ;  /* 0x0000000708006986 */ /* 0x0009e8000c10114a */
[----:B------:R0:W-:Y:S01]  /*899a0*/  @P1 STG.E.U8 desc[UR74][R12.64], R14 ;  /* 0x0000000e0c001986 */ /* 0x0001e2000c10114a */
        /* <DEDUP_REMOVED lines=8> */
[----:B------:R2:W-:Y:S02]  /*89a30*/  @P2 STG.E.U8 desc[UR74][R10.64], R7 ;  /* 0x000000070a002986 */ /* 0x0005e4000c10114a */
        /* <DEDUP_REMOVED lines=65> */
[----:B------:R-:W-:Y:S01]  /*89e50*/  IMAD.X R9, R7, 0x1, R3, P0 ;  /* 0x0000000107097824 */ /* 0x000fe200000e0603 */
        /* <DEDUP_REMOVED lines=105> */
[C---:B------:R-:W-:Y:S02]  /*8a4f0*/  LOP3.LUT P2, RZ, R6.reuse, 0x4000000, RZ, 0xc0, !PT ;  /* 0x0400000006ff7812 */ /* 0x040fe4000784c0ff */
[C---:B------:R-:W-:Y:S02]  /*8a500*/  LOP3.LUT P3, RZ, R6.reuse, 0x8000000, RZ, 0xc0, !PT ;  /* 0x0800000006ff7812 */ /* 0x040fe4000786c0ff */
[C---:B------:R-:W-:Y:S02]  /*8a510*/  LOP3.LUT P4, RZ, R6.reuse, 0x10000000, RZ, 0xc0, !PT ;  /* 0x1000000006ff7812 */ /* 0x040fe4000788c0ff */
[C---:B------:R-:W-:Y:S01]  /*8a520*/  LOP3.LUT P5, RZ, R6.reuse, 0x20000000, RZ, 0xc0, !PT ;  /* 0x2000000006ff7812 */ /* 0x040fe200078ac0ff */
[----:B------:R-:W3:Y:S04]  /*8a530*/  LDL.LU R5, [R1+0x2060] ;  /* 0x0020600001057983 */ /* 0x000ee80000300800 */
[----:B------:R4:W-:Y:S01]  /*8a540*/  @P6 STG.E.U8 desc[UR74][R8.64], R7 ;  /* 0x0000000708006986 */ /* 0x0009e2000c10114a */
[----:B------:R-:W-:-:S02]  /*8a550*/  LOP3.LUT P6, RZ, R6, 0x40000000, RZ, 0xc0, !PT ;  /* 0x4000000006ff7812 */ /* 0x000fc400078cc0ff */
[----:B----4-:R-:W-:Y:S02]  /*8a560*/  SHF.R.S32.HI R7, RZ, 0x1f, R23 ;  /* 0x0000001fff077819 */ /* 0x010fe40000011417 */
[----:B------:R-:W-:Y:S02]  /*8a570*/  PRMT R14, R22, 0x7770, RZ ;  /* 0x00007770160e7816 */ /* 0x000fe400000000ff */
[----:B------:R-:W-:-:S03]  /*8a580*/  IADD3 R8, P0, PT, R23, R0, RZ ;  /* 0x0000000017087210 */ /* 0x000fc60007f1e0ff */
[----:B------:R0:W-:Y:S02]  /*8a590*/  @P1 STG.E.U8 desc[UR74][R12.64], R14 ;  /* 0x0000000e0c001986 */ /* 0x0001e4000c10114a */
[----:B------:R-:W-:Y:S01]  /*8a5a0*/  IMAD.X R9, R7, 0x1, R3, P0 ;  /* 0x0000000107097824 */ /* 0x000fe200000e0603 */
[----:B------:R-:W-:Y:S02]  /*8a5b0*/  LOP3.LUT P1, RZ, R6, 0x80000000, RZ, 0xc0, !PT ;  /* 0x8000000006ff7812 */ /* 0x000fe4000782c0ff */
[----:B------:R-:W-:Y:S02]  /*8a5c0*/  IADD3 R6, P0, PT, R23, R2, RZ ;  /* 0x0000000217067210 */ /* 0x000fe40007f1e0ff */
[----:B------:R-:W4:Y:S01]  /*8a5d0*/  LDL.LU R23, [R1+0xaac] ;  /* 0x000aac0001177983 */ /* 0x000f220000300800 */
[C---:B0-----:R-:W-:Y:S02]  /*8a5e0*/  PRMT R12, R22.reuse, 0x7771, RZ ;  /* 0x00007771160c7816 */ /* 0x041fe400000000ff */
[----:B------:R-:W-:Y:S01]  /*8a5f0*/  IMAD.X R7, R7, 0x1, R4, P0 ;  /* 0x0000000107077824 */ /* 0x000fe200000e0604 */
[----:B------:R-:W-:-:S02]  /*8a600*/  PRMT R13, R22, 0x7772, RZ ;  /* 0x00007772160d7816 */ /* 0x000fc400000000ff */
[----:B------:R2:W-:Y:S04]  /*8a610*/  @P2 STG.E.U8 desc[UR74][R10.64], R12 ;  /* 0x0000000c0a002986 */ /* 0x0005e8000c10114a */
[----:B------:R0:W-:Y:S01]  /*8a620*/  @P3 STG.E.U8 desc[UR74][R8.64], R13 ;  /* 0x0000000d08003986 */ /* 0x0001e2000c10114a */
        /* <DEDUP_REMOVED lines=62> */
[----:B------:R0:W-:Y:S01]  /*8aa10*/  @P1 STG.E.U8 desc[UR74][R6.64], R13 ;  /* 0x0000000d06001986 */ /* 0x0001e2000c10114a */
[----:B------:R-:W-:Y:S02]  /*8aa20*/  LOP3.LUT P3, RZ, R5, 0x80, RZ, 0xc0, !PT ;  /* 0x0000008005ff7812 */ /* 0x000fe4000786c0ff */
        /* <DEDUP_REMOVED lines=38> */
[C---:B------:R-:W-:Y:S02]  /*8ac90*/  LOP3.LUT P2, RZ, R5.reuse, 0x1000, RZ, 0xc0, !PT ;  /* 0x0000100005ff7812 */ /* 0x040fe4000784c0ff */
[----:B------:R-:W-:Y:S01]  /*8aca0*/  LOP3.LUT P3, RZ, R5, 0x2000, RZ, 0xc0, !PT ;  /* 0x0000200005ff7812 */ /* 0x000fe2000786c0ff */
[----:B------:R-:W-:Y:S01]  /*8acb0*/  IMAD.X R7, R12, 0x1, R4, P0 ;  /* 0x000000010c077824 */ /* 0x000fe200000e0604 */
        /* <DEDUP_REMOVED lines=70> */
[----:B0-----:R-:W-:-:S05]  /*8b120*/  IADD3 R6, P0, PT, R23, R2, RZ ;  /* 0x0000000217067210 */ /* 0x001fca0007f1e0ff */
[----:B------:R-:W-:Y:S01]  /*8b130*/  IMAD.X R7, R12, 0x1, R4, P0 ;  /* 0x000000010c077824 */ /* 0x000fe200000e0604 */
[----:B------:R-:W-:Y:S02]  /*8b140*/  PRMT R12, R28, 0x7773, RZ ;  /* 0x000077731c0c7816 */ /* 0x000fe400000000ff */
[----:B------:R-:W4:Y:S04]  /*8b150*/  LDL.LU R28, [R1+0x205c] ;  /* 0x00205c00011c7983 */ /* 0x000f280000300800 */
[----:B------:R-:W4:Y:S04]  /*8b160*/  LDL.LU R23, [R1+0xafc] ;  /* 0x000afc0001177983 */ /* 0x000f280000300800 */
        /* <DEDUP_REMOVED lines=15> */
[C---:B------:R-:W-:Y:S01]  /*8b260*/  PRMT R5, R21.reuse, 0x7771, RZ ;  /* 0x0000777115057816 */ /* 0x040fe200000000ff */
        /* <DEDUP_REMOVED lines=81> */
[C---:B------:R-:W-:Y:S01]  /*8b780*/  LOP3.LUT P1, RZ, R28.reuse, 0x200, RZ, 0xc0, !PT ;  /* 0x000002001cff7812 */ /* 0x040fe2000782c0ff */
[----:B------:R-:W-:Y:S01]  /*8b790*/  IMAD.X R11, R5, 0x1, R4, P0 ;  /* 0x00000001050b7824 */ /* 0x000fe200000e0604 */
[----:B------:R-:W-:Y:S02]  /*8b7a0*/  PRMT R5, R21, 0x7773, RZ ;  /* 0x0000777315057816 */ /* 0x000fe400000000ff */
[----:B------:R-:W-:-:S07]  /*8b7b0*/  LOP3.LUT P2, RZ, R28, 0x400, RZ, 0xc0, !PT ;  /* 0x000004001cff7812 */ /* 0x000fce000784c0ff */
        /* <DEDUP_REMOVED lines=15> */
[----:B------:R-:W-:Y:S02]  /*8b8b0*/  LOP3.LUT P5, RZ, R28, 0x2000, RZ, 0xc0, !PT ;  /* 0x000020001cff7812 */ /* 0x000fe400078ac0ff */
[----:B0-----:R-:W-:Y:S02]  /*8b8c0*/  PRMT R12, R29, 0x7770, RZ ;  /* 0x000077701d0c7816 */ /* 0x001fe400000000ff */
[----:B--2---:R-:W-:Y:S02]  /*8b8d0*/  SHF.R.S32.HI R5, RZ, 0x1f, R24 ;  /* 0x0000001fff057819 */ /* 0x004fe40000011418 */
        /* <DEDUP_REMOVED lines=18> */
[----:B------:R-:W-:-:S02]  /*8ba00*/  PRMT R12, R29, 0x7772, RZ ;  /* 0x000077721d0c7816 */ /* 0x000fc400000000ff */
[C---:B------:R-:W-:Y:S01]  /*8ba10*/  LOP3.LUT P2, RZ, R28.reuse, 0x10000, RZ, 0xc0, !PT ;  /* 0x000100001cff7812 */ /* 0x040fe2000784c0ff */
[----:B------:R-:W3:Y:S04]  /*8ba20*/  LDL.LU R22, [R1+0x8fc] ;  /* 0x0008fc0001167983 */ /* 0x000ee80000300800 */
[----:B------:R-:W3:Y:S04]  /*8ba30*/  LDL.LU R20, [R1+0x1dc] ;  /* 0x0001dc0001147983 */ /* 0x000ee80000300800 */
[----:B------:R4:W-:Y:S04]  /*8ba40*/  @P6 STG.E.U8 desc[UR74][R8.64], R5 ;  /* 0x0000000508006986 */ /* 0x0009e8000c10114a */
[----:B------:R0:W-:Y:S01]  /*8ba50*/  @P1 STG.E.U8 desc[UR74][R6.64], R12 ;  /* 0x0000000c06001986 */ /* 0x0001e2000c10114a */
[----:B------:R-:W-:-:S02]  /*8ba60*/  LOP3.LUT P3, RZ, R28, 0x20000, RZ, 0xc0, !PT ;  /* 0x000200001cff7812 */ /* 0x000fc4000786c0ff */
        /* <DEDUP_REMOVED lines=9> */
[----:B------:R2:W-:Y:S02]  /*8bb00*/  @P2 STG.E.U8 desc[UR74][R10.64], R5 ;  /* 0x000000050a002986 */ /* 0x0005e4000c10114a */
[----:B--2---:R-:W-:Y:S02]  /*8bb10*/  SHF.R.S32.HI R5, RZ, 0x1f, R24 ;  /* 0x0000001fff057819 */ /* 0x004fe40000011418 */
[----:B------:R-:W-:-:S02]  /*8bb20*/  IADD3 R10, P0, PT, R24, R0, RZ ;  /* 0x00000000180a7210 */ /* 0x000fc40007f1e0ff */
[----:B------:R-:W-:-:S03]  /*8bb30*/  PRMT R12, R21, 0x7770, RZ ;  /* 0x00007770150c7816 */ /* 0x000fc600000000ff */
[----:B------:R-:W-:Y:S02]  /*8bb40*/  IMAD.X R11, R5, 0x1, R3, P0 ;  /* 0x00000001050b7824 */ /* 0x000fe400000e0603 */
[----:B------:R0:W-:Y:S02]  /*8bb50*/  @P3 STG.E.U8 desc[UR74][R8.64], R12 ;  /* 0x0000000c08003986 */ /* 0x0001e4000c10114a */
[----:B0-----:R-:W-:Y:S02]  /*8bb60*/  IADD3 R8, P0, PT, R24, R2, RZ ;  /* 0x0000000218087210 */ /* 0x001fe40007f1e0ff */
[----:B------:R-:W2:Y:S01]  /*8bb70*/  LDL.LU R24, [R1+0x908] ;  /* 0x0009080001187983 */ /* 0x000ea20000300800 */
[----:B------:R-:W-:-:S03]  /*8bb80*/  PRMT R12, R21, 0x7772, RZ ;  /* 0x00007772150c7816 */ /* 0x000fc600000000ff */
        /* <DEDUP_REMOVED lines=20> */
[----:B0-----:R-:W-:Y:S02]  /*8bcd0*/  SHF.R.S32.HI R5, RZ, 0x1f, R22 ;  /* 0x0000001fff057819 */ /* 0x001fe40000011416 */
[----:B------:R-:W-:-:S05]  /*8bce0*/  IADD3 R8, P0, PT, R22, R0, RZ ;  /* 0x0000000016087210 */ /* 0x000fca0007f1e0ff */
[C---:B------:R-:W-:Y:S01]  /*8bcf0*/  IMAD.X R9, R5.reuse, 0x1, R3, P0 ;  /* 0x0000000105097824 */ /* 0x040fe200000e0603 */
[----:B-1----:R-:W-:Y:S02]  /*8bd00*/  IADD3 R6, P0, PT, R22, R2, RZ ;  /* 0x0000000216067210 */ /* 0x002fe40007f1e0ff */
[----:B------:R-:W3:Y:S03]  /*8bd10*/  LDL.LU R22, [R1+0x8b0] ;  /* 0x0008b00001167983 */ /* 0x000ee60000300800 */
[----:B------:R-:W-:Y:S01]  /*8bd20*/  IMAD.X R7, R5, 0x1, R4, P0 ;  /* 0x0000000105077824 */ /* 0x000fe200000e0604 */
[C---:B------:R-:W-:Y:S02]  /*8bd30*/  PRMT R5, R20.reuse, 0x7771, RZ ;  /* 0x0000777114057816 */ /* 0x040fe400000000ff */
[----:B------:R-:W-:-:S03]  /*8bd40*/  PRMT R12, R20, 0x7772, RZ ;  /* 0x00007772140c7816 */ /* 0x000fc600000000ff */
[----:B------:R2:W-:Y:S04]  /*8bd50*/  @P2 STG.E.U8 desc[UR74][R10.64], R5 ;  /* 0x000000050a002986 */ /* 0x0005e8000c10114a */
[----:B------:R0:W-:Y:S01]  /*8bd60*/  @P3 STG.E.U8 desc[UR74][R8.64], R12 ;  /* 0x0000000c08003986 */ /* 0x0001e2000c10114a */
[----:B------:R-:W-:Y:S02]  /*8bd70*/  LOP3.LUT P4, RZ, R28, 0x1000000, RZ, 0xc0, !PT ;  /* 0x010000001cff7812 */ /* 0x000fe4000788c0ff */
[----:B----4-:R-:W-:Y:S02]  /*8bd80*/  LOP3.LUT P5, RZ, R29, 0x20000000, RZ, 0xc0, !PT ;  /* 0x200000001dff7812 */ /* 0x010fe400078ac0ff */
[----:B--2---:R-:W-:Y:S02]  /*8bd90*/  SHF.R.S32.HI R5, RZ, 0x1f, R24 ;  /* 0x0000001fff057819 */ /* 0x004fe40000011418 */
[----:B------:R-:W-:-:S05]  /*8bda0*/  IADD3 R10, P0, PT, R24, R0, RZ ;  /* 0x00000000180a7210 */ /* 0x000fca0007f1e0ff */
[C---:B------:R-:W-:Y:S01]  /*8bdb0*/  IMAD.X R11, R5.reuse, 0x1, R3, P0 ;  /* 0x00000001050b7824 */ /* 0x040fe200000e0603 */
[----:B0-----:R-:W-:Y:S02]  /*8bdc0*/  IADD3 R8, P0, PT, R24, R2, RZ ;  /* 0x0000000218087210 */ /* 0x001fe40007f1e0ff */
[----:B------:R-:W2:Y:S04]  /*8bdd0*/  LDL.LU R24, [R1+0x8a0] ;  /* 0x0008a00001187983 */ /* 0x000ea80000300800 */
[----:B------:R-:W4:Y:S01]  /*8bde0*/  LDL.LU R21, [R1+0x1e4] ;  /* 0x0001e40001157983 */ /* 0x000f220000300800 */
        /* <DEDUP_REMOVED lines=10> */
[----:B------:R-:W-:Y:S02]  /*8be90*/  LOP3.LUT P6, RZ, R29, 0x40000000, RZ, 0xc0, !PT ;  /* 0x400000001dff7812 */ /* 0x000fe400078cc0ff */
        /* <DEDUP_REMOVED lines=11> */
[----:B------:R-:W3:Y:S04]  /*8bf50*/  LDL.LU R22, [R1+0x880] ;  /* 0x0008800001167983 */ /* 0x000ee80000300800 */
[----:B------:R-:W3:Y:S01]  /*8bf60*/  LDL.LU R20, [R1+0x1e8] ;  /* 0x0001e80001147983 */ /* 0x000ee20000300800 */
[----:B------:R-:W-:Y:S01]  /*8bf70*/  LOP3.LUT P3, RZ, R23, 0x2, RZ, 0xc0, !PT ;  /* 0x0000000217ff7812 */ /* 0x000fe2000786c0ff */
[----:B------:R-:W-:Y:S01]  /*8bf80*/  IMAD.X R7, R5, 0x1, R4, P0 ;  /* 0x0000000105077824 */ /* 0x000fe200000e0604 */
[----:B------:R-:W-:-:S05]  /*8bf90*/  PRMT R5, R19, 0x7773, RZ ;  /* 0x0000777313057816 */ /* 0x000fca00000000ff */
[----:B------:R2:W-:Y:S01]  /*8bfa0*/  @P2 STG.E.U8 desc[UR74][R10.64], R5 ;  /* 0x000000050a002986 */ /* 0x0005e2000c10114a */
[----:B------:R-:W-:Y:S02]  /*8bfb0*/  LOP3.LUT P4, RZ, R23, 0x4, RZ, 0xc0, !PT ;  /* 0x0000000417ff7812 */ /* 0x000fe4000788c0ff */
[----:B------:R-:W-:Y:S02]  /*8bfc0*/  LOP3.LUT P5, RZ, R28, 0x8000000, RZ, 0xc0, !PT ;  /* 0x080000001cff7812 */ /* 0x000fe400078ac0ff */
[----:B--2---:R-:W-:Y:S02]  /*8bfd0*/  SHF.R.S32.HI R5, RZ, 0x1f, R24 ;  /* 0x0000001fff057819 */ /* 0x004fe40000011418 */
[----:B------:R-:W-:Y:S02]  /*8bfe0*/  IADD3 R10, P0, PT, R24, R0, RZ ;  /* 0x00000000180a7210 */ /* 0x000fe40007f1e0ff */
[----:B----4-:R-:W-:-:S03]  /*8bff0*/  PRMT R12, R21, 0x7770, RZ ;  /* 0x00007770150c7816 */ /* 0x010fc600000000ff */
        /* <DEDUP_REMOVED lines=15> */
[----:B------:R-:W-:Y:S02]  /*8c0f0*/  LOP3.LUT P6, RZ, R28, 0x10000000, RZ, 0xc0, !PT ;  /* 0x100000001cff7812 */ /* 0x000fe400078cc0ff */
[----:B------:R-:W-:Y:S01]  /*8c100*/  LOP3.LUT P1, RZ, R23, 0x20, RZ, 0xc0, !PT ;  /* 0x0000002017ff7812 */ /* 0x000fe2000782c0ff */
[----:B------:R-:W-:Y:S01]  /*8c110*/  IMAD.X R11, R5, 0x1, R4, P0 ;  /* 0x00000001050b7824 */ /* 0x000fe200000e0604 */
[----:B------:R-:W-:-:S02]  /*8c120*/  PRMT R5, R21, 0x7773, RZ ;  /* 0x0000777315057816 */ /* 0x000fc400000000ff */
[----:B------:R-:W-:-:S07]  /*8c130*/  LOP3.LUT P2, RZ, R23, 0x40, RZ, 0xc0, !PT ;  /* 0x0000004017ff7812 */ /* 0x000fce000784c0ff */
[----:B------:R0:W-:Y:S01]  /*8c140*/  @P6 STG.E.U8 desc[UR74][R8.64], R5 ;  /* 0x0000000508006986 */ /* 0x0001e2000c10114a */
[----:B------:R-:W-:Y:S02]  /*8c150*/  LOP3.LUT P3, RZ, R28, 0x20000000, RZ, 0xc0, !PT ;  /* 0x200000001cff7812 */ /* 0x000fe4000786c0ff */
[----:B0-----:R-:W-:Y:S02]  /*8c160*/  SHF.R.S32.HI R5, RZ, 0x1f, R22 ;  /* 0x0000001fff057819 */ /* 0x001fe40000011416 */
        /* <DEDUP_REMOVED lines=11> */
[----:B------:R-:W-:Y:S02]  /*8c220*/  LOP3.LUT P4, RZ, R28, 0x40000000, RZ, 0xc0, !PT ;  /* 0x400000001cff7812 */ /* 0x000fe4000788c0ff */
        /* <DEDUP_REMOVED lines=30> */
[----:B------:R-:W4:Y:S04]  /*8c410*/  LDL.LU R22, [R1+0x820] ;  /* 0x0008200001167983 */ /* 0x000f280000300800 */
[----:B------:R-:W4:Y:S01]  /*8c420*/  LDL.LU R20, [R1+0x1f4] ;  /* 0x0001f40001147983 */ /* 0x000f220000300800 */
[----:B------:R-:W-:Y:S01]  /*8c430*/  IMAD.X R7, R5, 0x1, R4, P0 ;  /* 0x0000000105077824 */ /* 0x000fe200000e0604 */
[----:B------:R-:W-:-:S05]  /*8c440*/  PRMT R5, R19, 0x7773, RZ ;  /* 0x0000777313057816 */ /* 0x000fca00000000ff */
[----:B------:R2:W-:Y:S01]  /*8c450*/  @P2 STG.E.U8 desc[UR74][R10.64], R5 ;  /* 0x000000050a002986 */ /* 0x0005e2000c10114a */
[----:B------:R-:W-:Y:S02]  /*8c460*/  LOP3.LUT P4, RZ, R23, 0x4000, RZ, 0xc0, !PT ;  /* 0x0000400017ff7812 */ /* 0x000fe4000788c0ff */
        /* <DEDUP_REMOVED lines=19> */
[----:B------:R-:W-:Y:S02]  /*8c5a0*/  LOP3.LUT P6, RZ, R29, 0x4, RZ, 0xc0, !PT ;  /* 0x000000041dff7812 */ /* 0x000fe400078cc0ff */
[----:B------:R-:W-:Y:S01]  /*8c5b0*/  LOP3.LUT P1, RZ, R23, 0x20000, RZ, 0xc0, !PT ;  /* 0x0002000017ff7812 */ /* 0x000fe2000782c0ff */
[----:B------:R-:W-:Y:S01]  /*8c5c0*/  IMAD.X R11, R5, 0x1, R4, P0 ;  /* 0x00000001050b7824 */ /* 0x000fe200000e0604 */
[----:B------:R-:W-:-:S02]  /*8c5d0*/  PRMT R5, R21, 0x7773, RZ ;  /* 0x0000777315057816 */ /* 0x000fc400000000ff */
[----:B------:R-:W-:-:S07]  /*8c5e0*/  LOP3.LUT P2, RZ, R23, 0x40000, RZ, 0xc0, !PT ;  /* 0x0004000017ff7812 */ /* 0x000fce000784c0ff */
        /* <DEDUP_REMOVED lines=37> */
[----:B------:R-:W-:Y:S01]  /*8c840*/  LOP3.LUT P2, RZ, R29, 0x40, RZ, 0xc0, !PT ;  /* 0x000000401dff7812 */ /* 0x000fe2000784c0ff */
[----:B------:R-:W3:Y:S04]  /*8c850*/  LDL.LU R18, [R1+0x24] ;  /* 0x0000240001127983 */ /* 0x000ee80000300800 */
[----:B------:R4:W-:Y:S04]  /*8c860*/  @P6 STG.E.U8 desc[UR74][R8.64], R5 ;  /* 0x0000000508006986 */ /* 0x0009e8000c10114a */
[----:B------:R0:W-:Y:S01]  /*8c870*/  @P1 STG.E.U8 desc[UR74][R6.64], R12 ;  /* 0x0000000c06001986 */ /* 0x0001e2000c10114a */
[----:B------:R-:W-:-:S02]  /*8c880*/  LOP3.LUT P3, RZ, R23, 0x2000000, RZ, 0xc0, !PT ;  /* 0x0200000017ff7812 */ /* 0x000fc4000786c0ff */
        /* <DEDUP_REMOVED lines=180> */
[----:B------:R-:W-:Y:S02]  /*8d3d0*/  PRMT R5, R21, 0x7773, RZ ;  /* 0x0000777315057816 */ /* 0x000fe400000000ff */
[----:B------:R-:W3:Y:S01]  /*8d3e0*/  LDL.LU R21, [R1+0x6e4] ;  /* 0x0006e40001157983 */ /* 0x000ee20000300800 */
[----:B------:R-:W-:-:S02]  /*8d3f0*/  LOP3.LUT P6, RZ, R29, 0x100000, RZ, 0xc0, !PT ;  /* 0x001000001dff7812 */ /* 0x000fc400078cc0ff */
[C---:B------:R-:W-:Y:S02]  /*8d400*/  LOP3.LUT P1, RZ, R18.reuse, 0x200000, RZ, 0xc0, !PT ;  /* 0x0020000012ff7812 */ /* 0x040fe4000782c0ff */
[----:B------:R-:W-:-:S09]  /*8d410*/  LOP3.LUT P2, RZ, R18, 0x400000, RZ, 0xc0, !PT ;  /* 0x0040000012ff7812 */ /* 0x000fd2000784c0ff */
        /* <DEDUP_REMOVED lines=8> */
[C---:B------:R-:W-:Y:S01]  /*8d4a0*/  PRMT R12, R20.reuse, 0x7772, RZ ;  /* 0x00007772140c7816 */ /* 0x040fe200000000ff */
[----:B------:R-:W4:Y:S02]  /*8d4b0*/  LDL.LU R22, [R1+0x28] ;  /* 0x0000280001167983 */ /* 0x000f240000300800 */
[----:B------:R-:W-:Y:S01]  /*8d4c0*/  IMAD.X R7, R5, 0x1, R4, P0 ;  /* 0x0000000105077824 */ /* 0x000fe200000e0604 */
[----:B------:R-:W-:-:S05]  /*8d4d0*/  PRMT R5, R20, 0x7771, RZ ;  /* 0x0000777114057816 */ /* 0x000fca00000000ff */
[----:B------:R2:W-:Y:S04]  /*8d4e0*/  @P2 STG.E.U8 desc[UR74][R10.64], R5 ;  /* 0x000000050a002986 */ /* 0x0005e8000c10114a */
[----:B------:R0:W-:Y:S01]  /*8d4f0*/  @P3 STG.E.U8 desc[UR74][R8.64], R12 ;  /* 0x0000000c08003986 */ /* 0x0001e2000c10114a */
[C---:B------:R-:W-:Y:S02]  /*8d500*/  LOP3.LUT P4, RZ, R29.reuse, 0x400000, RZ, 0xc0, !PT ;  /* 0x004000001dff7812 */ /* 0x040fe4000788c0ff */
[C---:B------:R-:W-:Y:S02]  /*8d510*/  LOP3.LUT P5, RZ, R18.reuse, 0x2000000, RZ, 0xc0, !PT ;  /* 0x0200000012ff7812 */ /* 0x040fe400078ac0ff */
[----:B------:R-:W-:Y:S02]  /*8d520*/  LOP3.LUT P6, RZ, R18, 0x4000000, RZ, 0xc0, !PT ;  /* 0x0400000012ff7812 */ /* 0x000fe400078cc0ff */
[----:B------:R-:W-:-:S02]  /*8d530*/  LOP3.LUT P1, RZ, R29, 0x800000, RZ, 0xc0, !PT ;  /* 0x008000001dff7812 */ /* 0x000fc4000782c0ff */
        /* <DEDUP_REMOVED lines=27> */
[----:B------:R-:W-:Y:S02]  /*8d6f0*/  LOP3.LUT P2, RZ, R29, 0x1000000, RZ, 0xc0, !PT ;  /* 0x010000001dff7812 */ /* 0x000fe4000784c0ff */
[----:B------:R-:W-:Y:S01]  /*8d700*/  LOP3.LUT P3, RZ, R18, 0x20000000, RZ, 0xc0, !PT ;  /* 0x2000000012ff7812 */ /* 0x000fe2000786c0ff */
[----:B------:R-:W-:Y:S01]  /*8d710*/  IMAD.X R7, R5, 0x1, R4, P0 ;  /* 0x0000000105077824 */ /* 0x000fe200000e0604 */
[----:B------:R-:W-:-:S09]  /*8d720*/  PRMT R5, R19, 0x7773, RZ ;  /* 0x0000777313057816 */ /* 0x000fd200000000ff */
[----:B------:R2:W-:Y:S01]  /*8d730*/  @P2 STG.E.U8 desc[UR74][R10.64], R5 ;  /* 0x000000050a002986 */ /* 0x0005e2000c10114a */
[----:B------:R-:W-:Y:S02]  /*8d740*/  LOP3.LUT P4, RZ, R18, 0x40000000, RZ, 0xc0, !PT ;  /* 0x4000000012ff7812 */ /* 0x000fe4000788c0ff */
[C---:B------:R-:W-:Y:S02]  /*8d750*/  LOP3.LUT P5, RZ, R29.reuse, 0x2000000, RZ, 0xc0, !PT ;  /* 0x020000001dff7812 */ /* 0x040fe400078ac0ff */
[----:B------:R-:W-:Y:S02]  /*8d760*/  LOP3.LUT P6, RZ, R29, 0x4000000, RZ, 0xc0, !PT ;  /* 0x040000001dff7812 */ /* 0x000fe400078cc0ff */
[----:B----4-:R-:W-:Y:S02]  /*8d770*/  LOP3.LUT P1, RZ, R22, 0x2, RZ, 0xc0, !PT ;  /* 0x0000000216ff7812 */ /* 0x010fe4000782c0ff */
[----:B--2---:R-:W-:Y:S02]  /*8d780*/  SHF.R.S32.HI R5, RZ, 0x1f, R24 ;  /* 0x0000001fff057819 */ /* 0x004fe40000011418 */
[----:B------:R-:W-:-:S02]  /*8d790*/  IADD3 R10, P0, PT, R24, R0, RZ ;  /* 0x00000000180a7210 */ /* 0x000fc40007f1e0ff */
        /* <DEDUP_REMOVED lines=16> */
[----:B------:R-:W-:Y:S01]  /*8d8a0*/  IMAD.X R11, R5, 0x1, R4, P0 ;  /* 0x00000001050b7824 */ /* 0x000fe200000e0604 */
[----:B------:R-:W-:-:S05]  /*8d8b0*/  PRMT R5, R17, 0x7773, RZ ;  /* 0x0000777311057816 */ /* 0x000fca00000000ff */
[----:B------:R0:W-:Y:S02]  /*8d8c0*/  @P6 STG.E.U8 desc[UR74][R8.64], R5 ;  /* 0x0000000508006986 */ /* 0x0001e4000c10114a */
[----:B0-----:R-:W-:Y:S02]  /*8d8d0*/  SHF.R.S32.HI R5, RZ, 0x1f, R21 ;  /* 0x0000001fff057819 */ /* 0x001fe40000011415 */
[----:B------:R-:W-:Y:S02]  /*8d8e0*/  IADD3 R8, P0, PT, R21, R0, RZ ;  /* 0x0000000015087210 */ /* 0x000fe40007f1e0ff */
[----:B------:R-:W-:-:S03]  /*8d8f0*/  PRMT R12, R20, 0x7770, RZ ;  /* 0x00007770140c7816 */ /* 0x000fc600000000ff */
[----:B------:R-:W-:Y:S02]  /*8d900*/  IMAD.X R9, R5, 0x1, R3, P0 ;  /* 0x0000000105097824 */ /* 0x000fe400000e0603 */
[----:B------:R0:W-:Y:S02]  /*8d910*/  @P1 STG.E.U8 desc[UR74][R6.64], R12 ;  /* 0x0000000c06001986 */ /* 0x0001e4000c10114a */
[----:B0-----:R-:W-:Y:S02]  /*8d920*/  IADD3 R6, P0, PT, R21, R2, RZ ;  /* 0x0000000215067210 */ /* 0x001fe40007f1e0ff */
[----:B------:R-:W4:Y:S01]  /*8d930*/  LDL.LU R21, [R1+0x684] ;  /* 0x0006840001157983 */ /* 0x000f220000300800 */
[----:B------:R-:W-:Y:S02]  /*8d940*/  LOP3.LUT P2, RZ, R22, 0x4, RZ, 0xc0, !PT ;  /* 0x0000000416ff7812 */ /* 0x000fe4000784c0ff */
[----:B------:R-:W-:Y:S01]  /*8d950*/  LOP3.LUT P3, RZ, R29, 0x8000000, RZ, 0xc0, !PT ;  /* 0x080000001dff7812 */ /* 0x000fe2000786c0ff */
[----:B------:R-:W-:Y:S01]  /*8d960*/  IMAD.X R7, R5, 0x1, R4, P0 ;  /* 0x0000000105077824 */ /* 0x000fe200000e0604 */
[----:B------:R-:W-:-:S02]  /*8d970*/  PRMT R5, R20, 0x7771, RZ ;  /* 0x0000777114057816 */ /* 0x000fc400000000ff */
[----:B------:R-:W-:-:S07]  /*8d980*/  PRMT R12, R20, 0x7772, RZ ;  /* 0x00007772140c7816 */ /* 0x000fce00000000ff */
        /* <DEDUP_REMOVED lines=33> */
[----:B------:R-:W-:Y:S02]  /*8dba0*/  LOP3.LUT P2, RZ, R23, 0x1, RZ, 0xc0, !PT ;  /* 0x0000000117ff7812 */ /* 0x000fe4000784c0ff */
[----:B------:R-:W-:Y:S01]  /*8dbb0*/  LOP3.LUT P3, RZ, R22, 0x200, RZ, 0xc0, !PT ;  /* 0x0000020016ff7812 */ /* 0x000fe2000786c0ff */
[----:B------:R-:W-:Y:S01]  /*8dbc0*/  IMAD.X R7, R5, 0x1, R4, P0 ;  /* 0x0000000105077824 */ /* 0x000fe200000e0604 */
[----:B------:R-:W-:-:S09]  /*8dbd0*/  PRMT R5, R19, 0x7773, RZ ;  /* 0x0000777313057816 */ /* 0x000fd200000000ff */
[----:B------:R2:W-:Y:S01]  /*8dbe0*/  @P2 STG.E.U8 desc[UR74][R10.64], R5 ;  /* 0x000000050a002986 */ /* 0x0005e2000c10114a */
[C---:B------:R-:W-:Y:S02]  /*8dbf0*/  LOP3.LUT P4, RZ, R22.reuse, 0x400, RZ, 0xc0, !PT ;  /* 0x0000040016ff7812 */ /* 0x040fe4000788c0ff */
[C---:B------:R-:W-:Y:S02]  /*8dc00*/  LOP3.LUT P5, RZ, R23.reuse, 0x8, RZ, 0xc0, !PT ;  /* 0x0000000817ff7812 */ /* 0x040fe400078ac0ff */
[----:B------:R-:W-:Y:S02]  /*8dc10*/  LOP3.LUT P6, RZ, R23, 0x10, RZ, 0xc0, !PT ;  /* 0x0000001017ff7812 */ /* 0x000fe400078cc0ff */
[----:B------:R-:W-:Y:S02]  /*8dc20*/  LOP3.LUT P1, RZ, R22, 0x2000, RZ, 0xc0, !PT ;  /* 0x0000200016ff7812 */ /* 0x000fe4000782c0ff */
        /* <DEDUP_REMOVED lines=163> */
[----:B------:R-:W-:Y:S02]  /*8e660*/  LOP3.LUT P3, RZ, R23, 0x80000000, RZ, 0xc0, !PT ;  /* 0x8000000017ff7812 */ /* 0x000fe4000786c0ff */
        /* <DEDUP_REMOVED lines=17> */
[----:B------:R-:W-:Y:S01]  /*8e780*/  IMAD.X R7, R5, 0x1, R4, P0 ;  /* 0x0000000105077824 */ /* 0x000fe200000e0604 */
[----:B------:R-:W-:-:S02]  /*8e790*/  PRMT R5, R20, 0x7771, RZ ;  /* 0x0000777114057816 */ /* 0x000fc400000000ff */
[----:B------:R-:W-:-:S08]  /*8e7a0*/  PRMT R12, R20, 0x7772, RZ ;  /* 0x00007772140c7816 */ /* 0x000fd000000000ff */
        /* <DEDUP_REMOVED lines=22> */
[----:B------:R-:W-:-:S03]  /*8e910*/  PRMT R12, R23, 0x7772, RZ ;  /* 0x00007772170c7816 */ /* 0x000fc600000000ff */
[----:B------:R-:W3:Y:S01]  /*8e920*/  LDL.LU R20, [R1+0x410] ;  /* 0x0004100001147983 */ /* 0x000ee20000300800 */
[----:B------:R-:W-:Y:S01]  /*8e930*/  IMAD.X R11, R5, 0x1, R4, P0 ;  /* 0x00000001050b7824 */ /* 0x000fe200000e0604 */
[----:B------:R-:W-:-:S05]  /*8e940*/  PRMT R5, R23, 0x7771, RZ ;  /* 0x0000777117057816 */ /* 0x000fca00000000ff */
[----:B------:R4:W-:Y:S04]  /*8e950*/  @P6 STG.E.U8 desc[UR74][R8.64], R5 ;  /* 0x0000000508006986 */ /* 0x0009e8000c10114a */
[----:B------:R0:W-:Y:S01]  /*8e960*/  @P1 STG.E.U8 desc[UR74][R6.64], R12 ;  /* 0x0000000c06001986 */ /* 0x0001e2000c10114a */
[----:B----4-:R-:W-:Y:S02]  /*8e970*/  SHF.R.S32.HI R5, RZ, 0x1f, R21 ;  /* 0x0000001fff057819 */ /* 0x010fe40000011415 */
[----:B------:R-:W-:-:S05]  /*8e980*/  IADD3 R8, P0, PT, R21, R0, RZ ;  /* 0x0000000015087210 */ /* 0x000fca0007f1e0ff */
[----:B------:R-:W-:Y:S01]  /*8e990*/  IMAD.X R9, R5, 0x1, R3, P0 ;  /* 0x0000000105097824 */ /* 0x000fe200000e0603 */
[----:B0-----:R-:W-:Y:S02]  /*8e9a0*/  IADD3 R6, P0, PT, R21, R2, RZ ;  /* 0x0000000215067210 */ /* 0x001fe40007f1e0ff */
        /* <DEDUP_REMOVED lines=31> */
[----:B0-----:R-:W-:Y:S02]  /*8eba0*/  SHF.R.S32.HI R5, RZ, 0x1f, R20 ;  /* 0x0000001fff057819 */ /* 0x001fe40000011414 */
[----:B------:R-:W-:Y:S02]  /*8ebb0*/  IADD3 R8, P0, PT, R20, R0, RZ ;  /* 0x0000000014087210 */ /* 0x000fe40007f1e0ff */
[----:B----4-:R-:W-:-:S03]  /*8ebc0*/  PRMT R12, R21, 0x7770, RZ ;  /* 0x00007770150c7816 */ /* 0x010fc600000000ff */
        /* <DEDUP_REMOVED lines=257> */
[----:B------:R-:W-:Y:S01]  /*8fbe0*/  PRMT R12, R23, 0x7772, RZ ;  /* 0x00007772170c7816 */ /* 0x000fe200000000ff */
[----:B------:R-:W3:Y:S02]  /*8fbf0*/  LDL.LU R25, [R1+0x44] ;  /* 0x0000440001197983 */ /* 0x000ee40000300800 */
[----:B------:R-:W-:Y:S01]  /*8fc00*/  IMAD.X R11, R5, 0x1, R4, P0 ;  /* 0x00000001050b7824 */ /* 0x000fe200000e0604 */
[----:B------:R-:W-:-:S05]  /*8fc10*/  PRMT R5, R23, 0x7771, RZ ;  /* 0x0000777117057816 */ /* 0x000fca00000000ff */
[----:B------:R4:W-:Y:S04]  /*8fc20*/  @P6 STG.E.U8 desc[UR74][R8.64], R5 ;  /* 0x0000000508006986 */ /* 0x0009e8000c10114a */
[----:B------:R0:W-:Y:S01]  /*8fc30*/  @P1 STG.E.U8 desc[UR74][R6.64], R12 ;  /* 0x0000000c06001986 */ /* 0x0001e2000c10114a */
[----:B----4-:R-:W-:Y:S02]  /*8fc40*/  SHF.R.S32.HI R5, RZ, 0x1f, R18 ;  /* 0x0000001fff057819 */ /* 0x010fe40000011412 */
[----:B------:R-:W-:-:S05]  /*8fc50*/  IADD3 R8, P0, PT, R18, R0, RZ ;  /* 0x0000000012087210 */ /* 0x000fca0007f1e0ff */
[----:B------:R-:W-:Y:S01]  /*8fc60*/  IMAD.X R9, R5, 0x1, R3, P0 ;  /* 0x0000000105097824 */ /* 0x000fe200000e0603 */
[----:B0-----:R-:W-:-:S05]  /*8fc70*/  IADD3 R6, P0, PT, R18, R2, RZ ;  /* 0x0000000212067210 */ /* 0x001fca0007f1e0ff */
[----:B------:R-:W-:Y:S01]  /*8fc80*/  IMAD.X R7, R5, 0x1, R4, P0 ;  /* 0x0000000105077824 */ /* 0x000fe200000e0604 */
[----:B------:R-:W-:Y:S02]  /*8fc90*/  PRMT R5, R23, 0x7773, RZ ;  /* 0x0000777317057816 */ /* 0x000fe400000000ff */
[----:B------:R-:W4:Y:S04]  /*8fca0*/  LDL.LU R23, [R1+0x8cc] ;  /* 0x0008cc0001177983 */ /* 0x000f280000300800 */
[----:B------:R-:W3:Y:S01]  /*8fcb0*/  LDL.LU R17, [R1+0x284] ;  /* 0x0002840001117983 */ /* 0x000ee20000300800 */
[----:B------:R-:W-:Y:S02]  /*8fcc0*/  LOP3.LUT P2, RZ, R22, 0x100000, RZ, 0xc0, !PT ;  /* 0x0010000016ff7812 */ /* 0x000fe4000784c0ff */
[----:B------:R-:W-:-:S11]  /*8fcd0*/  LOP3.LUT P3, RZ, R21, 0x8000000, RZ, 0xc0, !PT ;  /* 0x0800000015ff7812 */ /* 0x000fd6000786c0ff */
        /* <DEDUP_REMOVED lines=20> */
[----:B-1----:R-:W-:Y:S02]  /*8fe20*/  IADD3 R10, P0, PT, R20, R2, RZ ;  /* 0x00000002140a7210 */ /* 0x002fe40007f1e0ff */
[----:B------:R-:W2:Y:S04]  /*8fe30*/  LDL.LU R20, [R1+0x8bc] ;  /* 0x0008bc0001147983 */ /* 0x000ea80000300800 */
[----:B------:R-:W2:Y:S01]  /*8fe40*/  LDL.LU R18, [R1+0x288] ;  /* 0x0002880001127983 */ /* 0x000ea20000300800 */
[----:B------:R-:W-:Y:S01]  /*8fe50*/  IMAD.X R11, R5, 0x1, R4, P0 ;  /* 0x00000001050b7824 */ /* 0x000fe200000e0604 */
[----:B------:R-:W-:-:S05]  /*8fe60*/  PRMT R5, R16, 0x7773, RZ ;  /* 0x0000777310057816 */ /* 0x000fca00000000ff */
[----:B------:R4:W-:Y:S02]  /*8fe70*/  @P6 STG.E.U8 desc[UR74][R8.64], R5 ;  /* 0x0000000508006986 */ /* 0x0009e4000c10114a */
[----:B----4-:R-:W-:Y:S02]  /*8fe80*/  SHF.R.S32.HI R5, RZ, 0x1f, R23 ;  /* 0x0000001fff057819 */ /* 0x010fe40000011417 */
[----:B------:R-:W-:Y:S02]  /*8fe90*/  IADD3 R8, P0, PT, R23, R0, RZ ;  /* 0x0000000017087210 */ /* 0x000fe40007f1e0ff */
[----:B---3--:R-:W-:-:S03]  /*8fea0*/  PRMT R12, R17, 0x7770, RZ ;  /* 0x00007770110c7816 */ /* 0x008fc600000000ff */
        /* <DEDUP_REMOVED lines=13> */
[C---:B------:R-:W-:Y:S02]  /*8ff80*/  LOP3.LUT P5, RZ, R25.reuse, 0x4, RZ, 0xc0, !PT ;  /* 0x0000000419ff7812 */ /* 0x040fe400078ac0ff */
[----:B------:R-:W-:Y:S02]  /*8ff90*/  LOP3.LUT P6, RZ, R25, 0x20, RZ, 0xc0, !PT ;  /* 0x0000002019ff7812 */ /* 0x000fe400078cc0ff */
[----:B--2---:R-:W-:-:S02]  /*8ffa0*/  SHF.R.S32.HI R5, RZ, 0x1f, R24 ;  /* 0x0000001fff057819 */ /* 0x004fc40000011418 */
        /* <DEDUP_REMOVED lines=54> */
[----:B------:R-:W4:Y:S04]  /*90310*/  LDL.LU R18, [R1+0x294] ;  /* 0x0002940001127983 */ /* 0x000f280000300800 */
        /* <DEDUP_REMOVED lines=12> */
[----:B------:R-:W-:-:S07]  /*903e0*/  PRMT R12, R17, 0x7772, RZ ;  /* 0x00007772110c7816 */ /* 0x000fce00000000ff */
[----:B------:R2:W-:Y:S04]  /*903f0*/  @P2 STG.E.U8 desc[UR74][R10.64], R5 ;  /* 0x000000050a002986 */ /* 0x0005e8000c10114a */
[----:B------:R0:W-:Y:S01]  /*90400*/  @P3 STG.E.U8 desc[UR74][R8.64], R12 ;  /* 0x0000000c08003986 */ /* 0x0001e2000c10114a */
[----:B------:R-:W-:Y:S02]  /*90410*/  LOP3.LUT P4, RZ, R19, 0x100, RZ, 0xc0, !PT ;  /* 0x0000010013ff7812 */ /* 0x000fe4000788c0ff */
[C---:B------:R-:W-:Y:S01]  /*90420*/  LOP3.LUT P5, RZ, R25.reuse, 0x40000, RZ, 0xc0, !PT ;  /* 0x0004000019ff7812 */ /* 0x040fe200078ac0ff */
[----:B------:R-:W-:Y:S01]  /*90430*/  IMAD.MOV.U32 R28, RZ, RZ, R27 ;  /* 0x000000ffff1c7224 */ /* 0x000fe200078e001b */
        /* <DEDUP_REMOVED lines=12> */
[----:B----4-:R-:W-:-:S02]  /*90500*/  SHF.R.S32.HI R5, RZ, 0x1f, R22 ;  /* 0x0000001fff057819 */ /* 0x010fc40000011416 */
        /* <DEDUP_REMOVED lines=62> */
[----:B------:R-:W-:Y:S02]  /*908f0*/  LOP3.LUT P6, RZ, R28, 0x20, RZ, 0xc0, !PT ;  /* 0x000000201cff7812 */ /* 0x000fe400078cc0ff */
        /* <DEDUP_REMOVED lines=92> */
[----:B------:R-:W-:-:S03]  /*90ec0*/  PRMT R12, R18, 0x7772, RZ ;  /* 0x00007772120c7816 */ /* 0x000fc600000000ff */
[----:B------:R-:W4:Y:S01]  /*90ed0*/  LDL.LU R20, [R1+0x110] ;  /* 0x0001100001147983 */ /* 0x000f220000300800 */
        /* <DEDUP_REMOVED lines=89> */
[----:B------:R-:W-:-:S07]  /*91470*/  LOP3.LUT P4, RZ, R20, 0x20, RZ, 0xc0, !PT ;  /* 0x0000002014ff7812 */ /* 0x000fce000788c0ff */
[----:B------:R2:W-:Y:S01]  /*91480*/  @P2 STG.E.U8 desc[UR74][R10.64], R5 ;  /* 0x000000050a002986 */ /* 0x0005e2000c10114a */
[C---:B------:R-:W-:Y:S02]  /*91490*/  LOP3.LUT P5, RZ, R20.reuse, 0x40, RZ, 0xc0, !PT ;  /* 0x0000004014ff7812 */ /* 0x040fe400078ac0ff */
        /* <DEDUP_REMOVED lines=18> */
[----:B------:R-:W4:Y:S03]  /*915c0*/  LDL.LU R27, [R1+0x6d8] ;  /* 0x0006d800011b7983 */ /* 0x000f260000300800 */
[----:B------:R-:W-:Y:S01]  /*915d0*/  IMAD.X R11, R5, 0x1, R4, P0 ;  /* 0x00000001050b7824 */ /* 0x000fe200000e0604 */
[----:B------:R-:W-:Y:S02]  /*915e0*/  PRMT R5, R19, 0x7773, RZ ;  /* 0x0000777313057816 */ /* 0x000fe400000000ff */
        /* <DEDUP_REMOVED lines=51> */
[----:B------:R2:W-:Y:S01]  /*91920*/  @P2 STG.E.U8 desc[UR74][R10.64], R5 ;  /* 0x000000050a002986 */ /* 0x0005e2000c10114a */
        /* <DEDUP_REMOVED lines=76> */
[C---:B------:R-:W-:Y:S02]  /*91df0*/  LOP3.LUT P5, RZ, R25.reuse, 0x100000, RZ, 0xc0, !PT ;  /* 0x0010000019ff7812 */ /* 0x040fe400078ac0ff */
[C---:B------:R-:W-:Y:S02]  /*91e00*/  LOP3.LUT P6, RZ, R25.reuse, 0x400000, RZ, 0xc0, !PT ;  /* 0x0040000019ff7812 */ /* 0x040fe400078cc0ff */
[C---:B------:R-:W-:Y:S02]  /*91e10*/  LOP3.LUT P1, RZ, R25.reuse, 0x800000, RZ, 0xc0, !PT ;  /* 0x0080000019ff7812 */ /* 0x040fe4000782c0ff */
[----:B------:R-:W-:Y:S02]  /*91e20*/  LOP3.LUT P2, RZ, R25, 0x2000000, RZ, 0xc0, !PT ;  /* 0x0200000019ff7812 */ /* 0x000fe4000784c0ff */
[----:B--2---:R-:W-:-:S02]  /*91e30*/  SHF.R.S32.HI R5, RZ, 0x1f, R24 ;  /* 0x0000001fff057819 */ /* 0x004fc40000011418 */
        /* <DEDUP_REMOVED lines=11> */
[C---:B------:R-:W-:Y:S02]  /*91ef0*/  LOP3.LUT P3, RZ, R25.reuse, 0x8000000, RZ, 0xc0, !PT ;  /* 0x0800000019ff7812 */ /* 0x040fe4000786c0ff */
[C---:B------:R-:W-:Y:S02]  /*91f00*/  LOP3.LUT P4, RZ, R25.reuse, 0x10000000, RZ, 0xc0, !PT ;  /* 0x1000000019ff7812 */ /* 0x040fe4000788c0ff */
[----:B------:R-:W-:Y:S02]  /*91f10*/  LOP3.LUT P5, RZ, R25, 0x40000000, RZ, 0xc0, !PT ;  /* 0x4000000019ff7812 */ /* 0x000fe400078ac0ff */
[----:B----4-:R-:W-:-:S02]  /*91f20*/  SHF.R.S32.HI R5, RZ, 0x1f, R27 ;  /* 0x0000001fff057819 */ /* 0x010fc4000001141b */
        /* <DEDUP_REMOVED lines=47> */
[----:B0-----:R-:W-:-:S05]  /*92220*/  IADD3 R6, P0, PT, R23, R2, RZ ;  /* 0x0000000217067210 */ /* 0x001fca0007f1e0ff */
[----:B------:R-:W-:Y:S01]  /*92230*/  IMAD.X R7, R5, 0x1, R4, P0 ;  /* 0x0000000105077824 */ /* 0x000fe200000e0604 */
[----:B------:R-:W-:Y:S02]  /*92240*/  PRMT R5, R25, 0x7773, RZ ;  /* 0x0000777319057816 */ /* 0x000fe400000000ff */
[----:B------:R-:W3:Y:S04]  /*92250*/  LDL.LU R25, [R1+0x3d4] ;  /* 0x0003d40001197983 */ /* 0x000ee80000300800 */
[----:B------:R-:W3:Y:S01]  /*92260*/  LDL.LU R23, [R1+0x764] ;  /* 0x0007640001177983 */ /* 0x000ee20000300800 */
[C---:B------:R-:W-:Y:S02]  /*92270*/  LOP3.LUT P2, RZ, R28.reuse, 0x8, RZ, 0xc0, !PT ;  /* 0x000000081cff7812 */ /* 0x040fe4000784c0ff */
[----:B------:R-:W-:-:S02]  /*92280*/  LOP3.LUT P3, RZ, R28, 0x10, RZ, 0xc0, !PT ;  /* 0x000000101cff7812 */ /* 0x000fc4000786c0ff */
[----:B------:R-:W-:-:S09]  /*92290*/  LOP3.LUT P4, RZ, R28, 0x40, RZ, 0xc0, !PT ;  /* 0x000000401cff7812 */ /* 0x000fd2000788c0ff */
        /* <DEDUP_REMOVED lines=23> */
[----:B------:R-:W-:-:S05]  /*92410*/  PRMT R5, R21, 0x7773, RZ ;  /* 0x0000777315057816 */ /* 0x000fca00000000ff */
[----:B------:R0:W-:Y:S02]  /*92420*/  @P6 STG.E.U8 desc[UR74][R8.64], R5 ;  /* 0x0000000508006986 */ /* 0x0001e4000c10114a */
[----:B0-----:R-:W-:Y:S02]  /*92430*/  SHF.R.S32.HI R5, RZ, 0x1f, R22 ;  /* 0x0000001fff057819 */ /* 0x001fe40000011416 */
[----:B------:R-:W-:-:S05]  /*92440*/  IADD3 R8, P0, PT, R22, R0, RZ ;  /* 0x0000000016087210 */ /* 0x000fca0007f1e0ff */
[----:B------:R-:W-:Y:S01]  /*92450*/  IMAD.X R9, R5, 0x1, R3, P0 ;  /* 0x0000000105097824 */ /* 0x000fe200000e0603 */
[----:B------:R-:W-:Y:S02]  /*92460*/  LOP3.LUT P0, RZ, R28, 0x800, RZ, 0xc0, !PT ;  /* 0x000008001cff7812 */ /* 0x000fe4000780c0ff */
[----:B---3--:R-:W-:-:S11]  /*92470*/  PRMT R12, R23, 0x7770, RZ ;  /* 0x00007770170c7816 */ /* 0x008fd600000000ff */
[----:B------:R0:W-:Y:S02]  /*92480*/  @P0 STG.E.U8 desc[UR74][R6.64], R12 ;  /* 0x0000000c06000986 */ /* 0x0001e4000c10114a */
        /* <DEDUP_REMOVED lines=11> */
[----:B------:R-:W3:Y:S04]  /*92540*/  LDL.LU R21, [R1+0x3b4] ;  /* 0x0003b40001157983 */ /* 0x000ee80000300800 */
[----:B------:R-:W3:Y:S01]  /*92550*/  LDL.LU R22, [R1+0x3b8] ;  /* 0x0003b80001167983 */ /* 0x000ee20000300800 */
[----:B------:R-:W-:Y:S01]  /*92560*/  IMAD.X R9, R5, 0x1, R4, P0 ;  /* 0x0000000105097824 */ /* 0x000fe200000e0604 */
[----:B------:R-:W-:-:S02]  /*92570*/  PRMT R5, R23, 0x7773, RZ ;  /* 0x0000777317057816 */ /* 0x000fc400000000ff */
[----:B------:R-:W-:Y:S01]  /*92580*/  LOP3.LUT P3, RZ, R28, 0x10000, RZ, 0xc0, !PT ;  /* 0x000100001cff7812 */ /* 0x000fe2000786c0ff */
[----:B------:R-:W3:-:S12]  /*92590*/  LDL.LU R23, [R1+0x39c] ;  /* 0x00039c0001177983 */ /* 0x000ed80000300800 */
[----:B------:R2:W-:Y:S01]  /*925a0*/  @P3 STG.E.U8 desc[UR74][R6.64], R5 ;  /* 0x0000000506003986 */ /* 0x0005e2000c10114a */
[C---:B------:R-:W-:Y:S02]  /*925b0*/  LOP3.LUT P4, RZ, R28.reuse, 0x20000, RZ, 0xc0, !PT ;  /* 0x000200001cff7812 */ /* 0x040fe4000788c0ff */
[C---:B------:R-:W-:Y:S02]  /*925c0*/  LOP3.LUT P5, RZ, R28.reuse, 0x80000, RZ, 0xc0, !PT ;  /* 0x000800001cff7812 */ /* 0x040fe400078ac0ff */
[----:B------:R-:W-:Y:S02]  /*925d0*/  LOP3.LUT P6, RZ, R28, 0x100000, RZ, 0xc0, !PT ;  /* 0x001000001cff7812 */ /* 0x000fe400078cc0ff */
[----:B------:R-:W-:-:S07]  /*925e0*/  PRMT R12, R26, 0x7770, RZ ;  /* 0x000077701a0c7816 */ /* 0x000fce00000000ff */
[----:B------:R-:W-:Y:S01]  /*925f0*/  @P4 STG.E.U8 desc[UR74][R10.64], R12 ;  /* 0x0000000c0a004986 */ /* 0x000fe2000c10114a */
[----:B--2---:R-:W-:Y:S02]  /*92600*/  SHF.R.S32.HI R5, RZ, 0x1f, R24 ;  /* 0x0000001fff057819 */ /* 0x004fe40000011418 */
[----:B------:R-:W-:-:S05]  /*92610*/  IADD3 R6, P0, PT, R24, R0, RZ ;  /* 0x0000000018067210 */ /* 0x000fca0007f1e0ff */
[C---:B------:R-:W-:Y:S01]  /*92620*/  IMAD.X R7, R5.reuse, 0x1, R3, P0 ;  /* 0x0000000105077824 */ /* 0x040fe200000e0603 */
[----:B------:R-:W-:Y:S02]  /*92630*/  IADD3 R18, P0, PT, R24, R2, RZ ;  /* 0x0000000218127210 */ /* 0x000fe40007f1e0ff */
[----:B------:R-:W2:Y:S03]  /*92640*/  LDL.LU R24, [R1+0x3b0] ;  /* 0x0003b00001187983 */ /* 0x000ea60000300800 */
[----:B------:R-:W-:Y:S01]  /*92650*/  IMAD.X R19, R5, 0x1, R4, P0 ;  /* 0x0000000105137824 */ /* 0x000fe200000e0604 */
[----:B------:R-:W-:-:S05]  /*92660*/  PRMT R5, R26, 0x7771, RZ ;  /* 0x000077711a057816 */ /* 0x000fca00000000ff */
[----:B------:R0:W-:Y:S02]  /*92670*/  @P5 STG.E.U8 desc[UR74][R8.64], R5 ;  /* 0x0000000508005986 */ /* 0x0001e4000c10114a */
[----:B0-----:R-:W-:Y:S02]  /*92680*/  PRMT R8, R26, 0x7772, RZ ;  /* 0x000077721a087816 */ /* 0x001fe400000000ff */
[----:B----4-:R-:W-:Y:S02]  /*92690*/  SHF.R.S32.HI R5, RZ, 0x1f, R27 ;  /* 0x0000001fff057819 */ /* 0x010fe4000001141b */
[----:B------:R-:W-:Y:S01]  /*926a0*/  IADD3 R10, P0, PT, R27, R0, RZ ;  /* 0x000000001b0a7210 */ /* 0x000fe20007f1e0ff */
[----:B------:R0:W-:Y:S04]  /*926b0*/  @P6 STG.E.U8 desc[UR74][R6.64], R8 ;  /* 0x0000000806006986 */ /* 0x0001e8000c10114a */
[----:B------:R-:W-:Y:S01]  /*926c0*/  IMAD.X R11, R5, 0x1, R3, P0 ;  /* 0x00000001050b7824 */ /* 0x000fe200000e0603 */
[----:B0-----:R-:W-:-:S02]  /*926d0*/  IADD3 R6, P0, PT, R27, R2, RZ ;  /* 0x000000021b067210 */ /* 0x001fc40007f1e0ff */
[----:B------:R-:W4:Y:S03]  /*926e0*/  LDL.LU R27, [R1+0x398] ;  /* 0x00039800011b7983 */ /* 0x000f260000300800 */
[----:B------:R-:W-:-:S05]  /*926f0*/  IMAD.X R7, R5, 0x1, R4, P0 ;  /* 0x0000000105077824 */ /* 0x000fca00000e0604 */
[----:B------:R0:W-:Y:S01]  /*92700*/  STL.64 [R1+0x490], R6 ;  /* 0x0004900601007387 */ /* 0x0001e20000100a00 */
[----:B---3--:R-:W-:Y:S02]  /*92710*/  SHF.R.S32.HI R5, RZ, 0x1f, R25 ;  /* 0x0000001fff057819 */ /* 0x008fe40000011419 */
[----:B0-----:R-:W-:-:S05]  /*92720*/  IADD3 R6, P0, PT, R25, R0, RZ ;  /* 0x0000000019067210 */ /* 0x001fca0007f1e0ff */
[----:B------:R-:W-:-:S05]  /*92730*/  IMAD.X R7, R5, 0x1, R3, P0 ;  /* 0x0000000105077824 */ /* 0x000fca00000e0603 */
[----:B------:R0:W-:Y:S02]  /*92740*/  STL.64 [R1+0x478], R6 ;  /* 0x0004780601007387 */ /* 0x0001e40000100a00 */
[----:B0-----:R-:W-:Y:S02]  /*92750*/  IADD3 R6, P0, PT, R25, R2, RZ ;  /* 0x0000000219067210 */ /* 0x001fe40007f1e0ff */
[----:B------:R-:W3:Y:S03]  /*92760*/  LDL.LU R25, [R1+0x404] ;  /* 0x0004040001197983 */ /* 0x000ee60000300800 */
[----:B------:R-:W-:Y:S01]  /*92770*/  IMAD.X R7, R5, 0x1, R4, P0 ;  /* 0x0000000105077824 */ /* 0x000fe200000e0604 */
[----:B------:R-:W-:-:S04]  /*92780*/  SHF.R.S32.HI R5, RZ, 0x1f, R21 ;  /* 0x0000001fff057819 */ /* 0x000fc80000011415 */
[----:B------:R0:W-:Y:S02]  /*92790*/  STL.64 [R1+0x470], R6 ;  /* 0x0004700601007387 */ /* 0x0001e40000100a00 */
        /* <DEDUP_REMOVED lines=10> */
[----:B------:R0:W-:Y:S04]  /*92840*/  STL.64 [R1+0x418], R6 ;  /* 0x0004180601007387 */ /* 0x0001e80000100a00 */
[----:B------:R-:W3:Y:S01]  /*92850*/  LDL.LU R16, [R1+0x400] ;  /* 0x0004000001107983 */ /* 0x000ee20000300800 */
[----:B0-----:R-:W-:-:S05]  /*92860*/  IADD3 R6, P0, PT, R22, R2, RZ ;  /* 0x0000000216067210 */ /* 0x001fca0007f1e0ff */
[----:B------:R-:W-:Y:S01]  /*92870*/  IMAD.X R7, R5, 0x1, R4, P0 ;  /* 0x0000000105077824 */ /* 0x000fe200000e0604 */
[----:B------:R-:W-:-:S04]  /*92880*/  SHF.R.S32.HI R5, RZ, 0x1f, R23 ;  /* 0x0000001fff057819 */ /* 0x000fc80000011417 */
[----:B------:R0:W-:Y:S02]  /*92890*/  STL.64 [R1+0x410], R6 ;  /* 0x0004100601007387 */ /* 0x0001e40000100a00 */
[----:B0-----:R-:W-:-:S05]  /*928a0*/  IADD3 R6, P0, PT, R23, R0, RZ ;  /* 0x0000000017067210 */ /* 0x001fca0007f1e0ff */
[----:B------:R-:W-:-:S05]  /*928b0*/  IMAD.X R7, R5, 0x1, R3, P0 ;  /* 0x0000000105077824 */ /* 0x000fca00000e0603 */
[----:B------:R0:W-:Y:S02]  /*928c0*/  STL.64 [R1+0x3f8], R6 ;  /* 0x0003f80601007387 */ /* 0x0001e40000100a00 */
[----:B0-----:R-:W-:-:S05]  /*928d0*/  IADD3 R6, P0, PT, R23, R2, RZ ;  /* 0x0000000217067210 */ /* 0x001fca0007f1e0ff */
[----:B------:R-:W-:Y:S01]  /*928e0*/  IMAD.X R7, R5, 0x1, R4, P0 ;  /* 0x0000000105077824 */ /* 0x000fe200000e0604 */
[----:B--2---:R-:W-:-:S04]  /*928f0*/  SHF.R.S32.HI R5, RZ, 0x1f, R24 ;  /* 0x0000001fff057819 */ /* 0x004fc80000011418 */
[----:B------:R0:W-:Y:S02]  /*92900*/  STL.64 [R1+0x3f0], R6 ;  /* 0x0003f00601007387 */ /* 0x0001e40000100a00 */
[----:B0-----:R-:W-:-:S05]  /*92910*/  IADD3 R6, P0, PT, R24, R0, RZ ;  /* 0x0000000018067210 */ /* 0x001fca0007f1e0ff */
[----:B------:R-:W-:-:S05]  /*92920*/  IMAD.X R7, R5, 0x1, R3, P0 ;  /* 0x0000000105077824 */ /* 0x000fca00000e0603 */
[----:B------:R0:W-:Y:S04]  /*92930*/  STL.64 [R1+0x3d8], R6 ;  /* 0x0003d80601007387 */ /* 0x0001e80000100a00 */
[----:B------:R-:W2:Y:S01]  /*92940*/  LDL.LU R17, [R1+0x3c8] ;  /* 0x0003c80001117983 */ /* 0x000ea20000300800 */
[----:B0-----:R-:W-:-:S05]  /*92950*/  IADD3 R6, P0, PT, R24, R2, RZ ;  /* 0x0000000218067210 */ /* 0x001fca0007f1e0ff */
[----:B------:R-:W-:Y:S01]  /*92960*/  IMAD.X R7, R5, 0x1, R4, P0 ;  /* 0x0000000105077824 */ /* 0x000fe200000e0604 */
[----:B----4-:R-:W-:-:S04]  /*92970*/  SHF.R.S32.HI R5, RZ, 0x1f, R27 ;  /* 0x0000001fff057819 */ /* 0x010fc8000001141b */
[----:B------:R0:W-:Y:S02]  /*92980*/  STL.64 [R1+0x3d0], R6 ;  /* 0x0003d00601007387 */ /* 0x0001e40000100a00 */
[----:B0-----:R-:W-:-:S05]  /*92990*/  IADD3 R6, P0, PT, R27, R0, RZ ;  /* 0x000000001b067210 */ /* 0x001fca0007f1e0ff */
[----:B------:R-:W-:-:S05]  /*929a0*/  IMAD.X R7, R5, 0x1, R3, P0 ;  /* 0x0000000105077824 */ /* 0x000fca00000e0603 */
[----:B------:R0:W-:Y:S02]  /*929b0*/  STL.64 [R1+0x3b8], R6 ;  /* 0x0003b80601007387 */ /* 0x0001e40000100a00 */
[----:B0-----:R-:W-:Y:S02]  /*929c0*/  IADD3 R6, P0, PT, R27, R2, RZ ;  /* 0x000000021b067210 */ /* 0x001fe40007f1e0ff */
[----:B------:R-:W4:Y:S03]  /*929d0*/  LDL.LU R27, [R1+0x3cc] ;  /* 0x0003cc00011b7983 */ /* 0x000f260000300800 */
[----:B------:R-:W-:-:S05]  /*929e0*/  IMAD.X R7, R5, 0x1, R4, P0 ;  /* 0x0000000105077824 */ /* 0x000fca00000e0604 */
[----:B------:R0:W-:Y:S01]  /*929f0*/  STL.64 [R1+0x3b0], R6 ;  /* 0x0003b00601007387 */ /* 0x0001e20000100a00 */
[----:B------:R-:W-:Y:S02]  /*92a00*/  LOP3.LUT P6, RZ, R20, 0x400, RZ, 0xc0, !PT ;  /* 0x0000040014ff7812 */ /* 0x000fe400078cc0ff */
[----:B---3--:R-:W-:Y:S02]  /*92a10*/  SHF.R.S32.HI R5, RZ, 0x1f, R25 ;  /* 0x0000001fff057819 */ /* 0x008fe40000011419 */
[----:B0-----:R-:W-:-:S05]  /*92a20*/  IADD3 R6, P0, PT, R25, R0, RZ ;  /* 0x0000000019067210 */ /* 0x001fca0007f1e0ff */
[----:B------:R-:W-:Y:S01]  /*92a30*/  IMAD.X R7, R5, 0x1, R3, P0 ;  /* 0x0000000105077824 */ /* 0x000fe200000e0603 */
[----:B------:R-:W-:-:S05]  /*92a40*/  IADD3 R24, P0, PT, R25, R2, RZ ;  /* 0x0000000219187210 */ /* 0x000fca0007f1e0ff */
[----:B------:R-:W-:-:S05]  /*92a50*/  IMAD.X R25, R5, 0x1, R4, P0 ;  /* 0x0000000105197824 */ /* 0x000fca00000e0604 */
[----:B------:R-:W-:Y:S04]  /*92a60*/  STL.64 [R1+0x2008], R24 ;  /* 0x0020081801007387 */ /* 0x000fe80000100a00 */
[----:B------:R-:W-:Y:S01]  /*92a70*/  STL.64 [R1+0x398], R6 ;  /* 0x0003980601007387 */ /* 0x000fe20000100a00 */
[----:B------:R-:W-:Y:S02]  /*92a80*/  SHF.R.S32.HI R5, RZ, 0x1f, R21 ;  /* 0x0000001fff057819 */ /* 0x000fe40000011415 */
[----:B------:R-:W-:-:S05]  /*92a90*/  IADD3 R22, P0, PT, R21, R0, RZ ;  /* 0x0000000015167210 */ /* 0x000fca0007f1e0ff */
[----:B------:R-:W-:-:S05]  /*92aa0*/  IMAD.X R23, R5, 0x1, R3, P0 ;  /* 0x0000000105177824 */ /* 0x000fca00000e0603 */
[----:B------:R0:W-:Y:S04]  /*92ab0*/  STL [R1+0x2010], R23 ;  /* 0x0020101701007387 */ /* 0x0001e80000100800 */
[----:B0-----:R-:W3:Y:S04]  /*92ac0*/  LDL.LU R23, [R1+0x3ac] ;  /* 0x0003ac0001177983 */ /* 0x001ee80000300800 */
[----:B------:R-:W3:Y:S01]  /*92ad0*/  LDL.LU R29, [R1+0x3c0] ;  /* 0x0003c000011d7983 */ /* 0x000ee20000300800 */
[----:B------:R-:W-:-:S05]  /*92ae0*/  IADD3 R20, P0, PT, R21, R2, RZ ;  /* 0x0000000215147210 */ /* 0x000fca0007f1e0ff */
[----:B------:R-:W-:Y:S01]  /*92af0*/  IMAD.X R21, R5, 0x1, R4, P0 ;  /* 0x0000000105157824 */ /* 0x000fe200000e0604 */
[----:B------:R-:W-:Y:S02]  /*92b00*/  SHF.R.S32.HI R5, RZ, 0x1f, R16 ;  /* 0x0000001fff057819 */ /* 0x000fe40000011410 */
[----:B------:R-:W-:Y:S02]  /*92b10*/  IADD3 R6, P0, PT, R16, R0, RZ ;  /* 0x0000000010067210 */ /* 0x000fe40007f1e0ff */
[----:B------:R0:W-:Y:S03]  /*92b20*/  STL.64 [R1+0x2018], R20 ;  /* 0x0020181401007387 */ /* 0x0001e60000100a00 */
[----:B------:R-:W-:-:S05]  /*92b30*/  IMAD.X R7, R5, 0x1, R3, P0 ;  /* 0x0000000105077824 */ /* 0x000fca00000e0603 */
[----:B------:R-:W-:Y:S04]  /*92b40*/  STL.64 [R1+0x2020], R6 ;  /* 0x0020200601007387 */ /* 0x000fe80000100a00 */
[----:B------:R-:W3:Y:S01]  /*92b50*/  LDL.LU R24, [R1+0x3a4] ;  /* 0x0003a40001187983 */ /* 0x000ee20000300800 */
[----:B------:R-:W-:Y:S01]  /*92b60*/  IADD3 R8, P0, PT, R16, R2, RZ ;  /* 0x0000000210087210 */ /* 0x000fe20007f1e0ff */
[----:B0-----:R-:W-:-:S04]  /*92b70*/  IMAD.MOV.U32 R20, RZ, RZ, R10 ;  /* 0x000000ffff147224 */ /* 0x001fc800078e000a */
[----:B------:R-:W-:Y:S02]  /*92b80*/  IMAD.X R9, R5, 0x1, R4, P0 ;  /* 0x0000000105097824 */ /* 0x000fe400000e0604 */
[----:B------:R-:W-:-:S03]  /*92b90*/  IMAD.MOV.U32 R21, RZ, RZ, R11 ;  /* 0x000000ffff157224 */ /* 0x000fc600078e000b */
[----:B------:R0:W-:Y:S01]  /*92ba0*/  STL.64 [R1+0x2028], R8 ;  /* 0x0020280801007387 */ /* 0x0001e20000100a00 */
[----:B--2---:R-:W-:Y:S02]  /*92bb0*/  SHF.R.S32.HI R5, RZ, 0x1f, R17 ;  /* 0x0000001fff057819 */ /* 0x004fe40000011411 */
[----:B------:R-:W-:-:S05]  /*92bc0*/  IADD3 R10, P0, PT, R17, R0, RZ ;  /* 0x00000000110a7210 */ /* 0x000fca0007f1e0ff */
[----:B------:R-:W-:-:S05]  /*92bd0*/  IMAD.X R11, R5, 0x1, R3, P0 ;  /* 0x00000001050b7824 */ /* 0x000fca00000e0603 */
[----:B------:R1:W-:Y:S04]  /*92be0*/  STL.64 [R1+0x2030], R10 ;  /* 0x0020300a01007387 */ /* 0x0003e80000100a00 */
[----:B0-----:R-:W2:Y:S01]  /*92bf0*/  LDL.LU R9, [R1+0x3a8] ;  /* 0x0003a80001097983 */ /* 0x001ea20000300800 */
[----:B------:R-:W-:-:S05]  /*92c00*/  IADD3 R12, P0, PT, R17, R2, RZ ;  /* 0x00000002110c7210 */ /* 0x000fca0007f1e0ff */
[----:B------:R-:W-:-:S05]  /*92c10*/  IMAD.X R13, R5, 0x1, R4, P0 ;  /* 0x00000001050d7824 */ /* 0x000fca00000e0604 */
[----:B------:R-:W-:Y:S01]  /*92c20*/  STL.64 [R1+0x2038], R12 ;  /* 0x0020380c01007387 */ /* 0x000fe20000100a00 */
[----:B----4-:R-:W-:Y:S02]  /*92c30*/  SHF.R.S32.HI R5, RZ, 0x1f, R27 ;  /* 0x0000001fff057819 */ /* 0x010fe4000001141b */
[----:B------:R-:W-:-:S05]  /*92c40*/  IADD3 R14, P0, PT, R27, R0, RZ ;  /* 0x000000001b0e7210 */ /* 0x000fca0007f1e0ff */
[----:B------:R-:W-:-:S05]  /*92c50*/  IMAD.X R15, R5, 0x1, R3, P0 ;  /* 0x00000001050f7824 */ /* 0x000fca00000e0603 */
[----:B------:R-:W-:Y:S04]  /*92c60*/  STL.64 [R1+0x2040], R14 ;  /* 0x0020400e01007387 */ /* 0x000fe80000100a00 */
[----:B------:R-:W4:Y:S01]  /*92c70*/  LDL.LU R25, [R1+0x390] ;  /* 0x0003900001197983 */ /* 0x000f220000300800 */
[----:B------:R-:W-:-:S03]  /*92c80*/  IADD3 R16, P0, PT, R27, R2, RZ ;  /* 0x000000021b107210 */ /* 0x000fc60007f1e0ff */
[----:B------:R-:W4:Y:S01]  /*92c90*/  LDL.LU R27, [R1+0x394] ;  /* 0x00039400011b7983 */ /* 0x000f220000300800 */
[----:B------:R-:W-:Y:S02]  /*92ca0*/  IMAD.MOV.U32 R6, RZ, RZ, R18 ;  /* 0x000000ffff067224 */ /* 0x000fe400078e0012 */
[----:B------:R-:W-:Y:S02]  /*92cb0*/  IMAD.X R17, R5, 0x1, R4, P0 ;  /* 0x0000000105117824 */ /* 0x000fe400000e0604 */
[----:B------:R-:W-:-:S03]  /*92cc0*/  IMAD.MOV.U32 R7, RZ, RZ, R19 ;  /* 0x000000ffff077224 */ /* 0x000fc600078e0013 */
[----:B------:R-:W-:Y:S01]  /*92cd0*/  STL [R1+0x2004], R17 ;  /* 0x0020041101007387 */ /* 0x000fe20000100800 */
[----:B---3--:R-:W-:Y:S02]  /*92ce0*/  SHF.R.S32.HI R5, RZ, 0x1f, R23 ;  /* 0x0000001fff057819 */ /* 0x008fe40000011417 */
[----:B------:R-:W-:-:S05]  /*92cf0*/  IADD3 R18, P0, PT, R23, R0, RZ ;  /* 0x0000000017127210 */ /* 0x000fca0007f1e0ff */
[----:B------:R-:W-:Y:S01]  /*92d00*/  IMAD.X R19, R5, 0x1, R3, P0 ;  /* 0x0000000105137824 */ /* 0x000fe200000e0603 */
[----:B-1----:R-:W-:-:S04]  /*92d10*/  IADD3 R10, P0, PT, R23, R2, RZ ;  /* 0x00000002170a7210 */ /* 0x002fc80007f1e0ff */
[----:B------:R-:W-:Y:S04]  /*92d20*/  STL [R1+0x2000], R19 ;  /* 0x0020001301007387 */ /* 0x000fe80000100800 */
[----:B------:R-:W3:Y:S01]  /*92d30*/  LDL.LU R23, [R1+0x35c] ;  /* 0x00035c0001177983 */ /* 0x000ee20000300800 */
        /* <DEDUP_REMOVED lines=16> */
[----:B------:R-:W-:-:S05]  /*92e40*/  IMAD.X R11, R5, 0x1, R4, P0 ;  /* 0x00000001050b7824 */ /* 0x000fca00000e0604 */
[----:B------:R0:W-:Y:S01]  /*92e50*/  STL.64 [R1+0x4c0], R10 ;  /* 0x0004c00a01007387 */ /* 0x0001e20000100a00 */
[----:B--2---:R-:W-:Y:S02]  /*92e60*/  SHF.R.S32.HI R5, RZ, 0x1f, R9 ;  /* 0x0000001fff057819 */ /* 0x004fe40000011409 */
[----:B0-----:R-:W-:-:S05]  /*92e70*/  IADD3 R10, P0, PT, R9, R0, RZ ;  /* 0x00000000090a7210 */ /* 0x001fca0007f1e0ff */
[----:B------:R-:W-:Y:S01]  /*92e80*/  IMAD.X R11, R5, 0x1, R3, P0 ;  /* 0x00000001050b7824 */ /* 0x000fe200000e0603 */
[----:B------:R-:W-:-:S05]  /*92e90*/  IADD3 R8, P0, PT, R9, R2, RZ ;  /* 0x0000000209087210 */ /* 0x000fca0007f1e0ff */
[----:B------:R-:W-:-:S05]  /*92ea0*/  IMAD.X R9, R5, 0x1, R4, P0 ;  /* 0x0000000105097824 */ /* 0x000fca00000e0604 */
[----:B------:R0:W-:Y:S04]  /*92eb0*/  STL.64 [R1+0x4a0], R8 ;  /* 0x0004a00801007387 */ /* 0x0001e80000100a00 */
[----:B------:R1:W-:Y:S04]  /*92ec0*/  STL.64 [R1+0x4a8], R10 ;  /* 0x0004a80a01007387 */ /* 0x0003e80000100a00 */
[----:B0-----:R-:W2:Y:S01]  /*92ed0*/  LDL.LU R9, [R1+0x358] ;  /* 0x0003580001097983 */ /* 0x001ea20000300800 */
[----:B----4-:R-:W-:Y:S02]  /*92ee0*/  SHF.R.S32.HI R5, RZ, 0x1f, R25 ;  /* 0x0000001fff057819 */ /* 0x010fe40000011419 */
[----:B-1----:R-:W-:-:S05]  /*92ef0*/  IADD3 R10, P0, PT, R25, R0, RZ ;  /* 0x00000000190a7210 */ /* 0x002fca0007f1e0ff */
[----:B------:R-:W-:-:S05]  /*92f00*/  IMAD.X R11, R5, 0x1, R3, P0 ;  /* 0x00000001050b7824 */ /* 0x000fca00000e0603 */
[----:B------:R0:W-:Y:S02]  /*92f10*/  STL.64 [R1+0x488], R10 ;  /* 0x0004880a01007387 */ /* 0x0001e40000100a00 */
[----:B0-----:R-:W-:Y:S02]  /*92f20*/  IADD3 R10, P0, PT, R25, R2, RZ ;  /* 0x00000002190a7210 */ /* 0x001fe40007f1e0ff */
[----:B------:R-:W4:Y:S03]  /*92f30*/  LDL.LU R25, [R1+0x348] ;  /* 0x0003480001197983 */ /* 0x000f260000300800 */
[----:B------:R-:W-:Y:S01]  /*92f40*/  IMAD.X R11, R5, 0x1, R4, P0 ;  /* 0x00000001050b7824 */ /* 0x000fe200000e0604 */
[----:B------:R-:W-:-:S04]  /*92f50*/  SHF.R.S32.HI R5, RZ, 0x1f, R27 ;  /* 0x0000001fff057819 */ /* 0x000fc8000001141b */
        /* <DEDUP_REMOVED lines=14> */
[----:B------:R-:W-:-:S05]  /*93040*/  IMAD.X R11, R5, 0x1, R4, P0 ;  /* 0x00000001050b7824 */ /* 0x000fca00000e0604 */
[----:B------:R0:W-:Y:S01]  /*93050*/  STL.64 [R1+0x428], R10 ;  /* 0x0004280a01007387 */ /* 0x0001e20000100a00 */
[----:B------:R-:W-:Y:S02]  /*93060*/  SHF.R.S32.HI R5, RZ, 0x1f, R29 ;  /* 0x0000001fff057819 */ /* 0x000fe4000001141d */
        /* <DEDUP_REMOVED lines=19> */
[----:B------:R-:W-:Y:S01]  /*931a0*/  IMAD.X R9, R5, 0x1, R4, P0 ;  /* 0x0000000105097824 */ /* 0x000fe200000e0604 */
[----:B------:R-:W-:Y:S04]  /*931b0*/  STL.64 [R1+0x3c8], R10 ;  /* 0x0003c80a01007387 */ /* 0x000fe80000100a00 */
[----:B------:R0:W-:Y:S04]  /*931c0*/  STL.64 [R1+0x3c0], R8 ;  /* 0x0003c00801007387 */ /* 0x0001e80000100a00 */
[----:B0-----:R-:W2:Y:S01]  /*931d0*/  LDL.LU R9, [R1+0x334] ;  /* 0x0003340001097983 */ /* 0x001ea20000300800 */
[----:B----4-:R-:W-:-:S02]  /*931e0*/  SHF.R.S32.HI R5, RZ, 0x1f, R25 ;  /* 0x0000001fff057819 */ /* 0x010fc40000011419 */
[----:B------:R-:W-:-:S05]  /*931f0*/  IADD3 R10, P0, PT, R25, R0, RZ ;  /* 0x00000000190a7210 */ /* 0x000fca0007f1e0ff */
[----:B------:R-:W-:-:S05]  /*93200*/  IMAD.X R11, R5, 0x1, R3, P0 ;  /* 0x00000001050b7824 */ /* 0x000fca00000e0603 */
[----:B------:R0:W-:Y:S02]  /*93210*/  STL.64 [R1+0x3a8], R10 ;  /* 0x0003a80a01007387 */ /* 0x0001e40000100a00 */
[----:B0-----:R-:W-:Y:S02]  /*93220*/  IADD3 R10, P0, PT, R25, R2, RZ ;  /* 0x00000002190a7210 */ /* 0x001fe40007f1e0ff */
[----:B------:R-:W4:Y:S03]  /*93230*/  LDL.LU R25, [R1+0x654] ;  /* 0x0006540001197983 */ /* 0x000f260000300800 */
[----:B------:R-:W-:-:S05]  /*93240*/  IMAD.X R11, R5, 0x1, R4, P0 ;  /* 0x00000001050b7824 */ /* 0x000fca00000e0604 */
[----:B------:R0:W-:Y:S01]  /*93250*/  STL.64 [R1+0x3a0], R10 ;  /* 0x0003a00a01007387 */ /* 0x0001e20000100a00 */
[----:B------:R-:W-:Y:S02]  /*93260*/  SHF.R.S32.HI R5, RZ, 0x1f, R27 ;  /* 0x0000001fff057819 */ /* 0x000fe4000001141b */
        /* <DEDUP_REMOVED lines=147> */
[----:B0-----:R-:W-:-:S05]  /*93ba0*/  IADD3 R10, P0, PT, R27, R2, RZ ;  /* 0x000000021b0a7210 */ /* 0x001fca0007f1e0ff */
[----:B------:R-:W-:-:S05]  /*93bb0*/  IMAD.X R11, R5, 0x1, R4, P0 ;  /* 0x00000001050b7824 */ /* 0x000fca00000e0604 */
[----:B------:R0:W-:Y:S04]  /*93bc0*/  STL.64 [R1+0x208], R10 ;  /* 0x0002080a01007387 */ /* 0x0001e80000100a00 */
[----:B------:R-:W4:Y:S01]  /*93bd0*/  LDL.LU R27, [R1+0x588] ;  /* 0x00058800011b7983 */ /* 0x000f220000300800 */
[----:B---3--:R-:W-:Y:S02]  /*93be0*/  SHF.R.S32.HI R5, RZ, 0x1f, R23 ;  /* 0x0000001fff057819 */ /* 0x008fe40000011417 */
[----:B0-----:R-:W-:-:S05]  /*93bf0*/  IADD3 R10, P0, PT, R23, R0, RZ ;  /* 0x00000000170a7210 */ /* 0x001fca0007f1e0ff */
[----:B------:R-:W-:-:S05]  /*93c00*/  IMAD.X R11, R5, 0x1, R3, P0 ;  /* 0x00000001050b7824 */ /* 0x000fca00000e0603 */
[----:B------:R0:W-:Y:S02]  /*93c10*/  STL.64 [R1+0x1e8], R10 ;  /* 0x0001e80a01007387 */ /* 0x0001e40000100a00 */
[----:B0-----:R-:W-:-:S05]  /*93c20*/  IADD3 R10, P0, PT, R23, R2, RZ ;  /* 0x00000002170a7210 */ /* 0x001fca0007f1e0ff */
[----:B------:R-:W-:-:S05]  /*93c30*/  IMAD.X R11, R5, 0x1, R4, P0 ;  /* 0x00000001050b7824 */ /* 0x000fca00000e0604 */
[----:B------:R0:W-:Y:S04]  /*93c40*/  STL.64 [R1+0x1e0], R10 ;  /* 0x0001e00a01007387 */ /* 0x0001e80000100a00 */
[----:B------:R-:W3:Y:S01]  /*93c50*/  LDL.LU R23, [R1+0x57c] ;  /* 0x00057c0001177983 */ /* 0x000ee20000300800 */
[----:B------:R-:W-:Y:S02]  /*93c60*/  SHF.R.S32.HI R5, RZ, 0x1f, R29 ;  /* 0x0000001fff057819 */ /* 0x000fe4000001141d */
        /* <DEDUP_REMOVED lines=27> */
[----:B0-----:R-:W-:Y:S01]  /*93e20*/  IADD3 R10, P0, PT, R25, R2, RZ ;  /* 0x00000002190a7210 */ /* 0x001fe20007f1e0ff */
[----:B------:R-:W-:Y:S02]  /*93e30*/  IMAD.MOV.U32 R25, RZ, RZ, R26 ;  /* 0x000000ffff197224 */ /* 0x000fe400078e001a */
[----:B------:R-:W4:Y:S02]  /*93e40*/  LDL.LU R26, [R1+0x55c] ;  /* 0x00055c00011a7983 */ /* 0x000f240000300800 */
        /* <DEDUP_REMOVED lines=40> */
[----:B------:R0:W-:Y:S01]  /*940d0*/  STL.64 [R1+0x130], R8 ;  /* 0x0001300801007387 */ /* 0x0001e20000100a00 */
[----:B----4-:R-:W-:Y:S02]  /*940e0*/  SHF.R.S32.HI R5, RZ, 0x1f, R26 ;  /* 0x0000001fff057819 */ /* 0x010fe4000001141a */
[----:B0-----:R-:W-:-:S05]  /*940f0*/  IADD3 R8, P0, PT, R26, R0, RZ ;  /* 0x000000001a087210 */ /* 0x001fca0007f1e0ff */
[----:B------:R-:W-:-:S05]  /*94100*/  IMAD.X R9, R5, 0x1, R3, P0 ;  /* 0x0000000105097824 */ /* 0x000fca00000e0603 */
[----:B------:R0:W-:Y:S02]  /*94110*/  STL.64 [R1+0x120], R8 ;  /* 0x0001200801007387 */ /* 0x0001e40000100a00 */
[----:B0-----:R-:W-:Y:S02]  /*94120*/  IADD3 R8, P0, PT, R26, R2, RZ ;  /* 0x000000021a087210 */ /* 0x001fe40007f1e0ff */
[----:B------:R-:W2:Y:S03]  /*94130*/  LDL.LU R26, [R1+0x53c] ;  /* 0x00053c00011a7983 */ /* 0x000ea60000300800 */
[----:B------:R-:W-:-:S05]  /*94140*/  IMAD.X R9, R5, 0x1, R4, P0 ;  /* 0x0000000105097824 */ /* 0x000fca00000e0604 */
[----:B------:R0:W-:Y:S01]  /*94150*/  STL.64 [R1+0x118], R8 ;  /* 0x0001180801007387 */ /* 0x0001e20000100a00 */
[----:B------:R-:W-:Y:S02]  /*94160*/  SHF.R.S32.HI R5, RZ, 0x1f, R27 ;  /* 0x0000001fff057819 */ /* 0x000fe4000001141b */
[----:B0-----:R-:W-:-:S05]  /*94170*/  IADD3 R8, P0, PT, R27, R0, RZ ;  /* 0x000000001b087210 */ /* 0x001fca0007f1e0ff */
[----:B------:R-:W-:-:S05]  /*94180*/  IMAD.X R9, R5, 0x1, R3, P0 ;  /* 0x0000000105097824 */ /* 0x000fca00000e0603 */
[----:B------:R0:W-:Y:S01]  /*94190*/  STL.64 [R1+0x110], R8 ;  /* 0x0001100801007387 */ /* 0x0001e20000100a00 */
[----:B------:R-:W-:-:S03]  /*941a0*/  IADD3 R10, P0, PT, R27, R2, RZ ;  /* 0x000000021b0a7210 */ /* 0x000fc60007f1e0ff */
[----:B0-----:R-:W4:Y:S02]  /*941b0*/  LDL.LU R9, [R1+0x530] ;  /* 0x0005300001097983 */ /* 0x001f240000300800 */
        /* <DEDUP_REMOVED lines=22> */
[----:B------:R0:W-:Y:S01]  /*94320*/  STL.64 [R1+0xd8], R10 ;  /* 0x0000d80a01007387 */ /* 0x0001e20000100a00 */
[C---:B------:R-:W-:Y:S02]  /*94330*/  LOP3.LUT P1, RZ, R28.reuse, 0x800000, RZ, 0xc0, !PT ;  /* 0x008000001cff7812 */ /* 0x040fe4000782c0ff */
[----:B------:R-:W-:Y:S02]  /*94340*/  LOP3.LUT P2, RZ, R28, 0x2000000, RZ, 0xc0, !PT ;  /* 0x020000001cff7812 */ /* 0x000fe4000784c0ff */
[----:B0-----:R-:W-:-:S05]  /*94350*/  IADD3 R10, P0, PT, R24, R2, RZ ;  /* 0x00000002180a7210 */ /* 0x001fca0007f1e0ff */
[----:B------:R-:W-:Y:S01]  /*94360*/  IMAD.X R11, R5, 0x1, R4, P0 ;  /* 0x00000001050b7824 */ /* 0x000fe200000e0604 */
[C---:B------:R-:W-:Y:S02]  /*94370*/  LOP3.LUT P3, RZ, R28.reuse, 0x8000000, RZ, 0xc0, !PT ;  /* 0x080000001cff7812 */ /* 0x040fe4000786c0ff */
[C---:B------:R-:W-:Y:S02]  /*94380*/  LOP3.LUT P4, RZ, R28.reuse, 0x10000000, RZ, 0xc0, !PT ;  /* 0x100000001cff7812 */ /* 0x040fe4000788c0ff */
[----:B------:R-:W-:Y:S01]  /*94390*/  LOP3.LUT P5, RZ, R28, 0x40000000, RZ, 0xc0, !PT ;  /* 0x400000001cff7812 */ /* 0x000fe200078ac0ff */
[----:B------:R-:W-:Y:S01]  /*943a0*/  IMAD.MOV.U32 R24, RZ, RZ, R28 ;  /* 0x000000ffff187224 */ /* 0x000fe200078e001c */
[----:B------:R0:W-:Y:S04]  /*943b0*/  STL.64 [R1+0xd0], R10 ;  /* 0x0000d00a01007387 */ /* 0x0001e80000100a00 */
[----:B------:R-:W3:Y:S01]  /*943c0*/  LDL.LU R28, [R1+0x510] ;  /* 0x00051000011c7983 */ /* 0x000ee20000300800 */
[----:B--2---:R-:W-:-:S02]  /*943d0*/  SHF.R.S32.HI R5, RZ, 0x1f, R26 ;  /* 0x0000001fff057819 */ /* 0x004fc4000001141a */
[----:B0-----:R-:W-:-:S05]  /*943e0*/  IADD3 R10, P0, PT, R26, R0, RZ ;  /* 0x000000001a0a7210 */ /* 0x001fca0007f1e0ff */
[----:B------:R-:W-:-:S05]  /*943f0*/  IMAD.X R11, R5, 0x1, R3, P0 ;  /* 0x00000001050b7824 */ /* 0x000fca00000e0603 */
[----:B------:R0:W-:Y:S02]  /*94400*/  STL.64 [R1+0xc8], R10 ;  /* 0x0000c80a01007387 */ /* 0x0001e40000100a00 */
[----:B0-----:R-:W-:-:S05]  /*94410*/  IADD3 R10, P0, PT, R26, R2, RZ ;  /* 0x000000021a0a7210 */ /* 0x001fca0007f1e0ff */
[----:B------:R-:W-:-:S05]  /*94420*/  IMAD.X R11, R5, 0x1, R4, P0 ;  /* 0x00000001050b7824 */ /* 0x000fca00000e0604 */
[----:B------:R0:W-:Y:S04]  /*94430*/  STL.64 [R1+0xc0], R10 ;  /* 0x0000c00a01007387 */ /* 0x0001e80000100a00 */
[----:B------:R-:W2:Y:S01]  /*94440*/  LDL.LU R26, [R1+0x514] ;  /* 0x00051400011a7983 */ /* 0x000ea20000300800 */
[----:B----4-:R-:W-:Y:S02]  /*94450*/  SHF.R.S32.HI R5, RZ, 0x1f, R9 ;  /* 0x0000001fff057819 */ /* 0x010fe40000011409 */
[----:B0-----:R-:W-:-:S05]  /*94460*/  IADD3 R10, P0, PT, R9, R0, RZ ;  /* 0x00000000090a7210 */ /* 0x001fca0007f1e0ff */
[----:B------:R-:W-:Y:S01]  /*94470*/  IMAD.X R11, R5, 0x1, R3, P0 ;  /* 0x00000001050b7824 */ /* 0x000fe200000e0603 */
[----:B------:R-:W-:-:S05]  /*94480*/  IADD3 R8, P0, PT, R9, R2, RZ ;  /* 0x0000000209087210 */ /* 0x000fca0007f1e0ff */
[----:B------:R-:W-:Y:S01]  /*94490*/  IMAD.X R9, R5, 0x1, R4, P0 ;  /* 0x0000000105097824 */ /* 0x000fe200000e0604 */
[----:B------:R-:W-:Y:S01]  /*944a0*/  STL.64 [R1+0xb8], R10 ;  /* 0x0000b80a01007387 */ /* 0x000fe20000100a00 */
[----:B------:R-:W-:-:S03]  /*944b0*/  SHF.R.S32.HI R5, RZ, 0x1f, R27 ;  /* 0x0000001fff057819 */ /* 0x000fc6000001141b */
[----:B------:R0:W-:Y:S02]  /*944c0*/  STL.64 [R1+0xb0], R8 ;  /* 0x0000b00801007387 */ /* 0x0001e40000100a00 */
        /* <DEDUP_REMOVED lines=14> */
[----:B------:R0:W-:Y:S01]  /*945b0*/  STL.64 [R1+0x80], R10 ;  /* 0x0000800a01007387 */ /* 0x0001e20000100a00 */
[----:B------:R-:W-:Y:S02]  /*945c0*/  SHF.R.S32.HI R5, RZ, 0x1f, R29 ;  /* 0x0000001fff057819 */ /* 0x000fe4000001141d */
[----:B0-----:R-:W-:-:S05]  /*945d0*/  IADD3 R10, P0, PT, R29, R0, RZ ;  /* 0x000000001d0a7210 */ /* 0x001fca0007f1e0ff */
[----:B------:R-:W-:Y:S02]  /*945e0*/  IMAD.X R11, R5, 0x1, R3, P0 ;  /* 0x00000001050b7824 */ /* 0x000fe400000e0603 */
[----:B------:R-:W-:-:S03]  /*945f0*/  IMAD.MOV.U32 R23, RZ, RZ, R24 ;  /* 0x000000ffff177224 */ /* 0x000fc600078e0018 */
[----:B------:R0:W-:Y:S04]  /*94600*/  STL.64 [R1+0x78], R10 ;  /* 0x0000780a01007387 */ /* 0x0001e80000100a00 */
[----:B------:R-:W3:Y:S01]  /*94610*/  LDL.LU R24, [R1+0x49c] ;  /* 0x00049c0001187983 */ /* 0x000ee20000300800 */
        /* <DEDUP_REMOVED lines=30> */
[----:B------:R0:W-:Y:S02]  /*94800*/  STL.64 [R1+0x38], R8 ;  /* 0x0000380801007387 */ /* 0x0001e40000100a00 */
[----:B0-----:R-:W-:Y:S02]  /*94810*/  IADD3 R8, P0, PT, R27, R2, RZ ;  /* 0x000000021b087210 */ /* 0x001fe40007f1e0ff */
[----:B------:R-:W4:Y:S01]  /*94820*/  LDL.LU R27, [R1+0x454] ;  /* 0x00045400011b7983 */ /* 0x000f220000300800 */
[----:B------:R-:W-:Y:S02]  /*94830*/  IMAD.MOV.U32 R10, RZ, RZ, R6 ;  /* 0x000000ffff0a7224 */ /* 0x000fe400078e0006 */
[----:B------:R-:W-:Y:S02]  /*94840*/  IMAD.X R9, R5, 0x1, R4, P0 ;  /* 0x0000000105097824 */ /* 0x000fe400000e0604 */
[----:B------:R-:W-:-:S03]  /*94850*/  IMAD.MOV.U32 R11, RZ, RZ, R7 ;  /* 0x000000ffff0b7224 */ /* 0x000fc600078e0007 */
[----:B------:R0:W-:Y:S01]  /*94860*/  STL.64 [R1+0x30], R8 ;  /* 0x0000300801007387 */ /* 0x0001e20000100a00 */
[----:B---3--:R-:W-:Y:S02]  /*94870*/  SHF.R.S32.HI R5, RZ, 0x1f, R24 ;  /* 0x0000001fff057819 */ /* 0x008fe40000011418 */
[----:B------:R-:W-:-:S05]  /*94880*/  IADD3 R6, P0, PT, R24, R0, RZ ;  /* 0x0000000018067210 */ /* 0x000fca0007f1e0ff */
[----:B------:R-:W-:-:S05]  /*94890*/  IMAD.X R7, R5, 0x1, R3, P0 ;  /* 0x0000000105077824 */ /* 0x000fca00000e0603 */
[----:B------:R1:W-:Y:S04]  /*948a0*/  STL.64 [R1+0x28], R6 ;  /* 0x0000280601007387 */ /* 0x0003e80000100a00 */
[----:B0-----:R-:W3:Y:S01]  /*948b0*/  LDL.LU R9, [R1+0x458] ;  /* 0x0004580001097983 */ /* 0x001ee20000300800 */
[----:B-1----:R-:W-:-:S05]  /*948c0*/  IADD3 R6, P0, PT, R24, R2, RZ ;  /* 0x0000000218067210 */ /* 0x002fca0007f1e0ff */
[----:B------:R-:W-:Y:S01]  /*948d0*/  IMAD.X R7, R5, 0x1, R4, P0 ;  /* 0x0000000105077824 */ /* 0x000fe200000e0604 */
[----:B------:R-:W-:Y:S02]  /*948e0*/  SHF.R.S32.HI R5, RZ, 0x1f, R29 ;  /* 0x0000001fff057819 */ /* 0x000fe4000001141d */
[----:B------:R-:W-:-:S05]  /*948f0*/  IADD3 R12, P0, PT, R29, R0, RZ ;  /* 0x000000001d0c7210 */ /* 0x000fca0007f1e0ff */
[----:B------:R-:W-:Y:S01]  /*94900*/  IMAD.X R13, R5, 0x1, R3, P0 ;  /* 0x00000001050d7824 */ /* 0x000fe200000e0603 */
[----:B------:R0:W-:Y:S04]  /*94910*/  STL.64 [R1+0x20], R6 ;  /* 0x0000200601007387 */ /* 0x0001e80000100a00 */
[----:B------:R1:W-:Y:S01]  /*94920*/  STL.64 [R1+0x18], R12 ;  /* 0x0000180c01007387 */ /* 0x0003e20000100a00 */
[----:B0-----:R-:W-:-:S03]  /*94930*/  IMAD.MOV.U32 R6, RZ, RZ, R20 ;  /* 0x000000ffff067224 */ /* 0x001fc600078e0014 */
[----:B------:R-:W3:Y:S01]  /*94940*/  LDL.LU R20, [R1+0x380] ;  /* 0x0003800001147983 */ /* 0x000ee20000300800 */
[----:B-1----:R-:W-:-:S05]  /*94950*/  IADD3 R12, P0, PT, R29, R2, RZ ;  /* 0x000000021d0c7210 */ /* 0x002fca0007f1e0ff */
[----:B------:R-:W-:-:S05]  /*94960*/  IMAD.X R13, R5, 0x1, R4, P0 ;  /* 0x00000001050d7824 */ /* 0x000fca00000e0604 */
[----:B------:R0:W-:Y:S01]  /*94970*/  STL.64 [R1+0x10], R12 ;  /* 0x0000100c01007387 */ /* 0x0001e20000100a00 */
[----:B------:R-:W-:Y:S02]  /*94980*/  SHF.R.S32.HI R5, RZ, 0x1f, R28 ;  /* 0x0000001fff057819 */ /* 0x000fe4000001141c */
[----:B0-----:R-:W-:-:S05]  /*94990*/  IADD3 R12, P0, PT, R28, R0, RZ ;  /* 0x000000001c0c7210 */ /* 0x001fca0007f1e0ff */
[----:B------:R-:W-:-:S05]  /*949a0*/  IMAD.X R13, R5, 0x1, R3, P0 ;  /* 0x00000001050d7824 */ /* 0x000fca00000e0603 */
[----:B------:R0:W-:Y:S04]  /*949b0*/  STL.64 [R1+0x8], R12 ;  /* 0x0000080c01007387 */ /* 0x0001e80000100a00 */
[----:B------:R-:W3:Y:S01]  /*949c0*/  LDL.LU R24, [R1+0x424] ;  /* 0x0004240001187983 */ /* 0x000ee20000300800 */
[----:B0-----:R-:W-:-:S05]  /*949d0*/  IADD3 R12, P0, PT, R28, R2, RZ ;  /* 0x000000021c0c7210 */ /* 0x001fca0007f1e0ff */
[----:B------:R-:W-:-:S05]  /*949e0*/  IMAD.X R13, R5, 0x1, R4, P0 ;  /* 0x00000001050d7824 */ /* 0x000fca00000e0604 */
[----:B------:R0:W-:Y:S01]  /*949f0*/  STL.64 [R1], R12 ;  /* 0x0000000c01007387 */ /* 0x0001e20000100a00 */
[----:B--2---:R-:W-:Y:S02]  /*94a00*/  SHF.R.S32.HI R5, RZ, 0x1f, R26 ;  /* 0x0000001fff057819 */ /* 0x004fe4000001141a */
[----:B------:R-:W-:-:S05]  /*94a10*/  IADD3 R28, P0, PT, R26, R0, RZ ;  /* 0x000000001a1c7210 */ /* 0x000fca0007f1e0ff */
[----:B------:R-:W-:Y:S01]  /*94a20*/  IMAD.X R29, R5, 0x1, R3, P0 ;  /* 0x00000001051d7824 */ /* 0x000fe200000e0603 */
[----:B0-----:R-:W-:-:S05]  /*94a30*/  IADD3 R12, P0, PT, R26, R2, RZ ;  /* 0x000000021a0c7210 */ /* 0x001fca0007f1e0ff */
[----:B------:R-:W-:Y:S01]  /*94a40*/  IMAD.X R13, R5, 0x1, R4, P0 ;  /* 0x00000001050d7824 */ /* 0x000fe200000e0604 */
[----:B------:R-:W-:Y:S04]  /*94a50*/  STL.64 [R1+0x1ff0], R28 ;  /* 0x001ff01c01007387 */ /* 0x000fe80000100a00 */
[----:B------:R0:W-:Y:S04]  /*94a60*/  STL.64 [R1+0x100], R12 ;  /* 0x0001000c01007387 */ /* 0x0001e80000100a00 */
[----:B0-----:R-:W2:Y:S01]  /*94a70*/  LDL.LU R13, [R1+0x378] ;  /* 0x00037800010d7983 */ /* 0x001ea20000300800 */
[----:B------:R-:W-:Y:S01]  /*94a80*/  IMAD.MOV.U32 R7, RZ, RZ, R21 ;  /* 0x000000ffff077224 */ /* 0x000fe200078e0015 */
[----:B----4-:R-:W-:-:S02]  /*94a90*/  SHF.R.S32.HI R5, RZ, 0x1f, R27 ;  /* 0x0000001fff057819 */ /* 0x010fc4000001141b */
[----:B------:R-:W-:-:S05]  /*94aa0*/  IADD3 R14, P0, PT, R27, R0, RZ ;  /* 0x000000001b0e7210 */ /* 0x000fca0007f1e0ff */
[----:B------:R-:W-:-:S05]  /*94ab0*/  IMAD.X R15, R5, 0x1, R3, P0 ;  /* 0x00000001050f7824 */ /* 0x000fca00000e0603 */
[----:B------:R0:W-:Y:S04]  /*94ac0*/  STL.64 [R1+0x128], R14 ;  /* 0x0001280e01007387 */ /* 0x0001e80000100a00 */
[----:B------:R-:W4:Y:S01]  /*94ad0*/  LDL.LU R8, [R1+0x37c] ;  /* 0x00037c0001087983 */ /* 0x000f220000300800 */
[----:B------:R-:W-:-:S05]  /*94ae0*/  IADD3 R26, P0, PT, R27, R2, RZ ;  /* 0x000000021b1a7210 */ /* 0x000fca0007f1e0ff */
[----:B------:R-:W-:-:S05]  /*94af0*/  IMAD.X R27, R5, 0x1, R4, P0 ;  /* 0x00000001051b7824 */ /* 0x000fca00000e0604 */
[----:B------:R-:W-:Y:S04]  /*94b00*/  STL.64 [R1+0x1ff8], R26 ;  /* 0x001ff81a01007387 */ /* 0x000fe80000100a00 */
        /* <DEDUP_REMOVED lines=28> */
[----:B------:R-:W-:-:S04]  /*94cd0*/  IADD3 R12, P0, PT, R13, R2, RZ ;  /* 0x000000020d0c7210 */ /* 0x000fc80007f1e0ff */
[----:B------:R-:W-:Y:S01]  /*94ce0*/  STL.64 [R1+0x228], R14 ;  /* 0x0002280e01007387 */ /* 0x000fe20000100a00 */
[----:B------:R-:W-:-:S05]  /*94cf0*/  IMAD.X R13, R5, 0x1, R4, P0 ;  /* 0x00000001050d7824 */ /* 0x000fca00000e0604 */
[----:B------:R0:W-:Y:S04]  /*94d00*/  STL.64 [R1+0x240], R12 ;  /* 0x0002400c01007387 */ /* 0x0001e80000100a00 */
[----:B0-----:R-:W2:Y:S01]  /*94d10*/  LDL.LU R13, [R1+0x420] ;  /* 0x00042000010d7983 */ /* 0x001ea20000300800 */
[----:B----4-:R-:W-:Y:S02]  /*94d20*/  SHF.R.S32.HI R5, RZ, 0x1f, R8 ;  /* 0x0000001fff057819 */ /* 0x010fe40000011408 */
[----:B------:R-:W-:-:S05]  /*94d30*/  IADD3 R14, P0, PT, R8, R0, RZ ;  /* 0x00000000080e7210 */ /* 0x000fca0007f1e0ff */
[----:B------:R-:W-:-:S05]  /*94d40*/  IMAD.X R15, R5, 0x1, R3, P0 ;  /* 0x00000001050f7824 */ /* 0x000fca00000e0603 */
[----:B------:R0:W-:Y:S02]  /*94d50*/  STL.64 [R1+0x268], R14 ;  /* 0x0002680e01007387 */ /* 0x0001e40000100a00 */
[----:B0-----:R-:W-:-:S05]  /*94d60*/  IADD3 R14, P0, PT, R8, R2, RZ ;  /* 0x00000002080e7210 */ /* 0x001fca0007f1e0ff */
[----:B------:R-:W-:Y:S01]  /*94d70*/  IMAD.X R15, R5, 0x1, R4, P0 ;  /* 0x00000001050f7824 */ /* 0x000fe200000e0604 */
[----:B------:R-:W-:-:S04]  /*94d80*/  SHF.R.S32.HI R5, RZ, 0x1f, R21 ;  /* 0x0000001fff057819 */ /* 0x000fc80000011415 */
[----:B------:R0:W-:Y:S04]  /*94d90*/  STL.64 [R1+0x280], R14 ;  /* 0x0002800e01007387 */ /* 0x0001e80000100a00 */
[----:B------:R-:W4:Y:S01]  /*94da0*/  LDL.LU R8, [R1+0x450] ;  /* 0x0004500001087983 */ /* 0x000f220000300800 */
        /* <DEDUP_REMOVED lines=41> */
[----:B------:R0:W-:Y:S01]  /*95040*/  STL.64 [R1+0x458], R12 ;  /* 0x0004580c01007387 */ /* 0x0001e20000100a00 */
[----:B------:R-:W-:-:S03]  /*95050*/  IADD3 R14, P0, PT, R8, R2, RZ ;  /* 0x00000002080e7210 */ /* 0x000fc60007f1e0ff */
[----:B0-----:R-:W2:Y:S02]  /*95060*/  LDL.LU R13, [R1+0x44c] ;  /* 0x00044c00010d7983 */ /* 0x001ea40000300800 */
[----:B------:R-:W-:-:S05]  /*95070*/  IMAD.X R15, R5, 0x1, R4, P0 ;  /* 0x00000001050f7824 */ /* 0x000fca00000e0604 */
[----:B------:R0:W-:Y:S04]  /*95080*/  STL.64 [R1+0x450], R14 ;  /* 0x0004500e01007387 */ /* 0x0001e80000100a00 */
[----:B------:R-:W4:Y:S01]  /*95090*/  LDL.LU R8, [R1+0x528] ;  /* 0x0005280001087983 */ /* 0x000f220000300800 */
        /* <DEDUP_REMOVED lines=37> */
[----:B------:R-:W-:Y:S01]  /*952f0*/  STL.64 [R1+0x520], R14 ;  /* 0x0005200e01007387 */ /* 0x000fe20000100a00 */
[----:B----4-:R-:W-:-:S03]  /*95300*/  SHF.R.S32.HI R5, RZ, 0x1f, R8 ;  /* 0x0000001fff057819 */ /* 0x010fc60000011408 */
[----:B------:R0:W-:Y:S02]  /*95310*/  STL.64 [R1+0x448], R12 ;  /* 0x0004480c01007387 */ /* 0x0001e40000100a00 */
[----:B0-----:R-:W-:-:S05]  /*95320*/  IADD3 R12, P0, PT, R8, R0, RZ ;  /* 0x00000000080c7210 */ /* 0x001fca0007f1e0ff */
[----:B------:R-:W-:Y:S01]  /*95330*/  IMAD.X R13, R5, 0x1, R3, P0 ;  /* 0x00000001050d7824 */ /* 0x000fe200000e0603 */
[----:B------:R-:W-:-:S05]  /*95340*/  IADD3 R14, P0, PT, R8, R2, RZ ;  /* 0x00000002080e7210 */ /* 0x000fca0007f1e0ff */
[----:B------:R-:W-:Y:S01]  /*95350*/  IMAD.X R15, R5, 0x1, R4, P0 ;  /* 0x00000001050f7824 */ /* 0x000fe200000e0604 */
[----:B------:R0:W-:Y:S01]  /*95360*/  STL.64 [R1+0x538], R12 ;  /* 0x0005380c01007387 */ /* 0x0001e20000100a00 */
[----:B------:R-:W-:-:S03]  /*95370*/  SHF.R.S32.HI R5, RZ, 0x1f, R21 ;  /* 0x0000001fff057819 */ /* 0x000fc60000011415 */
[----:B0-----:R-:W2:Y:S04]  /*95380*/  LDL.LU R13, [R1+0x54c] ;  /* 0x00054c00010d7983 */ /* 0x001ea80000300800 */
[----:B------:R0:W-:Y:S02]  /*95390*/  STL.64 [R1+0x530], R14 ;  /* 0x0005300e01007387 */ /* 0x0001e40000100a00 */
[----:B0-----:R-:W-:-:S05]  /*953a0*/  IADD3 R14, P0, PT, R21, R0, RZ ;  /* 0x00000000150e7210 */ /* 0x001fca0007f1e0ff */
[----:B------:R-:W-:-:S05]  /*953b0*/  IMAD.X R15, R5, 0x1, R3, P0 ;  /* 0x00000001050f7824 */ /* 0x000fca00000e0603 */
[----:B------:R0:W-:Y:S04]  /*953c0*/  STL.64 [R1+0x528], R14 ;  /* 0x0005280e01007387 */ /* 0x0001e80000100a00 */
[----:B------:R-:W4:Y:S01]  /*953d0*/  LDL.LU R8, [R1+0x5b0] ;  /* 0x0005b00001087983 */ /* 0x000f220000300800 */
        /* <DEDUP_REMOVED lines=32> */
[----:B------:R0:W-:Y:S01]  /*955e0*/  STL.64 [R1+0x580], R14 ;  /* 0x0005800e01007387 */ /* 0x0001e20000100a00 */
[----:B------:R-:W-:-:S05]  /*955f0*/  IMAD.X R13, R5, 0x1, R4, P0 ;  /* 0x00000001050d7824 */ /* 0x000fca00000e0604 */
[----:B------:R1:W-:Y:S01]  /*95600*/  STL.64 [R1+0x588], R12 ;  /* 0x0005880c01007387 */ /* 0x0003e20000100a00 */
[----:B----4-:R-:W-:Y:S02]  /*95610*/  SHF.R.S32.HI R5, RZ, 0x1f, R8 ;  /* 0x0000001fff057819 */ /* 0x010fe40000011408 */
[----:B0-----:R-:W-:Y:S01]  /*95620*/  IADD3 R14, P0, PT, R8, R0, RZ ;  /* 0x00000000080e7210 */ /* 0x001fe20007f1e0ff */
[----:B-1----:R-:W2:Y:S04]  /*95630*/  LDL.LU R13, [R1+0x5e0] ;  /* 0x0005e000010d7983 */ /* 0x002ea80000300800 */
        /* <DEDUP_REMOVED lines=75> */
[----:B------:R-:W-:Y:S01]  /*95af0*/  IMAD.X R15, R5, 0x1, R4, P0 ;  /* 0x00000001050f7824 */ /* 0x000fe200000e0604 */
[----:B------:R-:W-:-:S04]  /*95b00*/  SHF.R.S32.HI R5, RZ, 0x1f, R24 ;  /* 0x0000001fff057819 */ /* 0x000fc80000011418 */
[----:B------:R0:W-:Y:S04]  /*95b10*/  STL.64 [R1+0x620], R14 ;  /* 0x0006200e01007387 */ /* 0x0001e80000100a00 */
[----:B------:R-:W3:Y:S01]  /*95b20*/  LDL.LU R20, [R1+0x680] ;  /* 0x0006800001147983 */ /* 0x000ee20000300800 */
        /* <DEDUP_REMOVED lines=25> */
[----:B------:R0:W-:Y:S02]  /*95cc0*/  STL.64 [R1+0x658], R14 ;  /* 0x0006580e01007387 */ /* 0x0001e40000100a00 */
[----:B0-----:R-:W-:Y:S02]  /*95cd0*/  IADD3 R14, P0, PT, R21, R2, RZ ;  /* 0x00000002150e7210 */ /* 0x001fe40007f1e0ff */
[----:B------:R-:W4:Y:S03]  /*95ce0*/  LDL.LU R21, [R1+0x6a8] ;  /* 0x0006a80001157983 */ /* 0x000f260000300800 */
        /* <DEDUP_REMOVED lines=33> */
[----:B------:R0:W-:Y:S02]  /*95f00*/  STL.64 [R1+0x6a0], R12 ;  /* 0x0006a00c01007387 */ /* 0x0001e40000100a00 */
[----:B0-----:R-:W-:Y:S02]  /*95f10*/  IMAD.MOV.U32 R13, RZ, RZ, R11 ;  /* 0x000000ffff0d7224 */ /* 0x001fe400078e000b */
[----:B------:R-:W2:Y:S01]  /*95f20*/  LDL.LU R11, [R1+0x700] ;  /* 0x00070000010b7983 */ /* 0x000ea20000300800 */
        /* <DEDUP_REMOVED lines=13> */
[----:B------:R-:W-:Y:S01]  /*96000*/  IMAD.X R15, R5, 0x1, R4, P0 ;  /* 0x00000001050f7824 */ /* 0x000fe200000e0604 */
[----:B---3--:R-:W-:-:S04]  /*96010*/  SHF.R.S32.HI R5, RZ, 0x1f, R9 ;  /* 0x0000001fff057819 */ /* 0x008fc80000011409 */
        /* <DEDUP_REMOVED lines=22> */
[----:B------:R-:W-:-:S05]  /*96180*/  IMAD.X R15, R5, 0x1, R4, P0 ;  /* 0x00000001050f7824 */ /* 0x000fca00000e0604 */
[----:B------:R0:W-:Y:S01]  /*96190*/  STL.64 [R1+0x6f0], R14 ;  /* 0x0006f00e01007387 */ /* 0x0001e20000100a00 */
[----:B------:R-:W-:-:S03]  /*961a0*/  IMAD.MOV.U32 R12, RZ, RZ, R10 ;  /* 0x000000ffff0c7224 */ /* 0x000fc600078e000a */
        /* <DEDUP_REMOVED lines=13> */
[----:B------:R-:W2:Y:S04]  /*96280*/  LDL.LU R21, [R1+0x770] ;  /* 0x0007700001157983 */ /* 0x000ea80000300800 */
[----:B------:R-:W4:Y:S01]  /*96290*/  LDL R17, [R1+0xa0] ;  /* 0x0000a00001117983 */ /* 0x000f220000100800 */
        /* <DEDUP_REMOVED lines=9> */
[----:B0-----:R-:W3:Y:S01]  /*96330*/  LDL.LU R11, [R1+0x778] ;  /* 0x00077800010b7983 */ /* 0x001ee20000300800 */
[----:B------:R-:W-:Y:S02]  /*96340*/  SHF.R.S32.HI R5, RZ, 0x1f, R20 ;  /* 0x0000001fff057819 */ /* 0x000fe40000011414 */
[----:B------:R-:W-:-:S05]  /*96350*/  IADD3 R14, P0, PT, R20, R0, RZ ;  /* 0x00000000140e7210 */ /* 0x000fca0007f1e0ff */
[----:B------:R-:W-:-:S05]  /*96360*/  IMAD.X R15, R5, 0x1, R3, P0 ;  /* 0x00000001050f7824 */ /* 0x000fca00000e0603 */
[----:B------:R0:W-:Y:S02]  /*96370*/  STL.64 [R1+0x730], R14 ;  /* 0x0007300e01007387 */ /* 0x0001e40000100a00 */
[----:B0-----:R-:W-:-:S05]  /*96380*/  IADD3 R14, P0, PT, R20, R2, RZ ;  /* 0x00000002140e7210 */ /* 0x001fca0007f1e0ff */
[----:B------:R-:W-:Y:S01]  /*96390*/  IMAD.X R15, R5, 0x1, R4, P0 ;  /* 0x00000001050f7824 */ /* 0x000fe200000e0604 */
[----:B------:R-:W-:-:S04]  /*963a0*/  SHF.R.S32.HI R5, RZ, 0x1f, R9 ;  /* 0x0000001fff057819 */ /* 0x000fc80000011409 */
[----:B------:R0:W-:Y:S01]  /*963b0*/  STL.64 [R1+0x728], R14 ;  /* 0x0007280e01007387 */ /* 0x0001e20000100a00 */
[----:B------:R-:W-:Y:S02]  /*963c0*/  IMAD.MOV.U32 R26, RZ, RZ, R6 ;  /* 0x000000ffff1a7224 */ /* 0x000fe400078e0006 */
[----:B------:R-:W-:Y:S01]  /*963d0*/  IMAD.MOV.U32 R27, RZ, RZ, R7 ;  /* 0x000000ffff1b7224 */ /* 0x000fe200078e0007 */
[----:B------:R-:W4:Y:S01]  /*963e0*/  LDL.LU R20, [R1+0x76c] ;  /* 0x00076c0001147983 */ /* 0x000f220000300800 */
[----:B0-----:R-:W-:-:S05]  /*963f0*/  IADD3 R14, P0, PT, R9, R0, RZ ;  /* 0x00000000090e7210 */ /* 0x001fca0007f1e0ff */
[----:B------:R-:W-:Y:S01]  /*96400*/  IMAD.X R15, R5, 0x1, R3, P0 ;  /* 0x00000001050f7824 */ /* 0x000fe200000e0603 */
[----:B------:R-:W-:-:S05]  /*96410*/  IADD3 R8, P0, PT, R9, R2, RZ ;  /* 0x0000000209087210 */ /* 0x000fca0007f1e0ff */
[----:B------:R-:W-:Y:S01]  /*96420*/  IMAD.X R9, R5, 0x1, R4, P0 ;  /* 0x0000000105097824 */ /* 0x000fe200000e0604 */
[----:B------:R-:W-:Y:S02]  /*96430*/  SHF.R.S32.HI R5, RZ, 0x1f, R24 ;  /* 0x0000001fff057819 */ /* 0x000fe40000011418 */
[C---:B------:R-:W-:Y:S01]  /*96440*/  IADD3 R6, P0, PT, R24.reuse, R0, RZ ;  /* 0x0000000018067210 */ /* 0x040fe20007f1e0ff */
[----:B------:R-:W-:Y:S04]  /*96450*/  STL.64 [R1+0x738], R14 ;  /* 0x0007380e01007387 */ /* 0x000fe80000100a00 */
[----:B------:R-:W-:Y:S01]  /*96460*/  IMAD.X R7, R5, 0x1, R3, P0 ;  /* 0x0000000105077824 */ /* 0x000fe200000e0603 */
[----:B------:R-:W-:Y:S04]  /*96470*/  STL.64 [R1+0x740], R8 ;  /* 0x0007400801007387 */ /* 0x000fe80000100a00 */
[----:B------:R0:W-:Y:S04]  /*96480*/  STL.64 [R1+0x750], R6 ;  /* 0x0007500601007387 */ /* 0x0001e80000100a00 */
[----:B------:R-:W4:Y:S01]  /*96490*/  LDL.LU.64 R28, [R1+0x490] ;  /* 0x00049000011c7983 */ /* 0x000f220000300a00 */
[----:B0-----:R-:W-:-:S03]  /*964a0*/  IADD3 R6, P0, PT, R24, R2, RZ ;  /* 0x0000000218067210 */ /* 0x001fc60007f1e0ff */
[----:B------:R-:W4:Y:S02]  /*964b0*/  LDL.LU R24, [R1+0x790] ;  /* 0x0007900001187983 */ /* 0x000f240000300800 */
[----:B------:R-:W-:-:S05]  /*964c0*/  IMAD.X R7, R5, 0x1, R4, P0 ;  /* 0x0000000105077824 */ /* 0x000fca00000e0604 */
[----:B------:R0:W-:Y:S01]  /*964d0*/  STL.64 [R1+0x748], R6 ;  /* 0x0007480601007387 */ /* 0x0001e20000100a00 */
[----:B--2---:R-:W-:Y:S02]  /*964e0*/  SHF.R.S32.HI R5, RZ, 0x1f, R21 ;  /* 0x0000001fff057819 */ /* 0x004fe40000011415 */
[----:B0-----:R-:W-:-:S05]  /*964f0*/  IADD3 R6, P0, PT, R21, R0, RZ ;  /* 0x0000000015067210 */ /* 0x001fca0007f1e0ff */
[----:B------:R-:W-:-:S05]  /*96500*/  IMAD.X R7, R5, 0x1, R3, P0 ;  /* 0x0000000105077824 */ /* 0x000fca00000e0603 */
[----:B------:R0:W-:Y:S04]  /*96510*/  STL.64 [R1+0x758], R6 ;  /* 0x0007580601007387 */ /* 0x0001e80000100a00 */
[----:B------:R-:W2:Y:S01]  /*96520*/  LDL.LU.64 R14, [R1+0x478] ;  /* 0x00047800010e7983 */ /* 0x000ea20000300a00 */
[----:B0-----:R-:W-:-:S05]  /*96530*/  IADD3 R6, P0, PT, R21, R2, RZ ;  /* 0x0000000215067210 */ /* 0x001fca0007f1e0ff */
[----:B------:R-:W-:-:S05]  /*96540*/  IMAD.X R7, R5, 0x1, R4, P0 ;  /* 0x0000000105077824 */ /* 0x000fca00000e0604 */
[----:B------:R0:W-:Y:S04]  /*96550*/  STL.64 [R1+0x760], R6 ;  /* 0x0007600601007387 */ /* 0x0001e80000100a00 */
[----:B0-----:R-:W2:Y:S04]  /*96560*/  LDL.LU.64 R6, [R1+0x470] ;  /* 0x0004700001067983 */ /* 0x001ea80000300a00 */
[----:B------:R-:W2:Y:S01]  /*96570*/  LDL.LU R21, [R1+0x77c] ;  /* 0x00077c0001157983 */ /* 0x000ea20000300800 */
[----:B---3--:R-:W-:Y:S02]  /*96580*/  SHF.R.S32.HI R5, RZ, 0x1f, R11 ;  /* 0x0000001fff057819 */ /* 0x008fe4000001140b */
[----:B------:R-:W-:-:S05]  /*96590*/  IADD3 R8, P0, PT, R11, R0, RZ ;  /* 0x000000000b087210 */ /* 0x000fca0007f1e0ff */
[----:B------:R-:W-:Y:S01]  /*965a0*/  IMAD.X R9, R5, 0x1, R3, P0 ;  /* 0x0000000105097824 */ /* 0x000fe200000e0603 */
[----:B------:R-:W-:-:S04]  /*965b0*/  IADD3 R10, P0, PT, R11, R2, RZ ;  /* 0x000000020b0a7210 */ /* 0x000fc80007f1e0ff */
[----:B------:R0:W-:Y:S01]  /*965c0*/  STL.64 [R1+0x770], R8 ;  /* 0x0007700801007387 */ /* 0x0001e20000100a00 */
[----:B------:R-:W-:Y:S01]  /*965d0*/  IMAD.X R11, R5, 0x1, R4, P0 ;  /* 0x00000001050b7824 */ /* 0x000fe200000e0604 */
[----:B------:R-:W-:Y:S02]  /*965e0*/  LOP3.LUT P0, RZ, R23, 0x400000, RZ, 0xc0, !PT ;  /* 0x0040000017ff7812 */ /* 0x000fe4000780c0ff */
[----:B0-----:R-:W3:Y:S04]  /*965f0*/  LDL.LU.64 R8, [R1+0x440] ;  /* 0x0004400001087983 */ /* 0x001ee80000300a00 */
[----:B------:R-:W3:Y:S01]  /*96600*/  LDL.LU R23, [R1+0x780] ;  /* 0x0007800001177983 */ /* 0x000ee20000300800 */
[----:B------:R-:W-:-:S03]  /*96610*/  PRMT R5, R25, 0x7773, RZ ;  /* 0x0000777319057816 */ /* 0x000fc600000000ff */
[----:B------:R4:W-:Y:S04]  /*96620*/  STL.64 [R1+0x788], R10 ;  /* 0x0007880a01007387 */ /* 0x0009e80000100a00 */
[----:B------:R0:W-:Y:S01]  /*96630*/  @P0 STG.E.U8 desc[UR74][R12.64], R5 ;  /* 0x000000050c000986 */ /* 0x0001e2000c10114a */
[C---:B----4-:R-:W-:Y:S02]  /*96640*/  VIADD R10, R17.reuse, 0x159 ;  /* 0x00000159110a7836 */ /* 0x050fe40000000000 */
[----:B0-----:R-:W-:-:S03]  /*96650*/  VIADD R5, R17, 0x15a ;  /* 0x0000015a11057836 */ /* 0x001fc60000000000 */
[----:B------:R-:W-:Y:S01]  /*96660*/  ISETP.GE.AND P0, PT, R10, UR41, PT ;  /* 0x000000290a007c0c */ /* 0x000fe2000bf06270 */
[----:B------:R-:W4:Y:S04]  /*96670*/  LDL.LU.64 R12, [R1+0x438] ;  /* 0x00043800010c7983 */ /* 0x000f280000300a00 */
[----:B------:R-:W4:Y:S04]  /*96680*/  LDL R19, [R1+0xa4] ;  /* 0x0000a40001137983 */ /* 0x000f280000100800 */
[----:B------:R-:W4:Y:S01]  /*96690*/  LDL.LU R25, [R1+0x7a0] ;  /* 0x0007a00001197983 */ /* 0x000f220000300800 */
[----:B------:R-:W0:Y:S01]  /*966a0*/  LDCU UR41, c[0x0][0x398] ;  /* 0x00007300ff2977ac */ /* 0x000e220008000800 */
[----:B------:R-:W-:-:S02]  /*966b0*/  PRMT R11, R20, 0x7770, RZ ;  /* 0x00007770140b7816 */ /* 0x000fc400000000ff */
[----:B------:R-:W-:-:S03]  /*966c0*/  PRMT R10, R20, 0x7771, RZ ;  /* 0x00007771140a7816 */ /* 0x000fc600000000ff */
[----:B------:R1:W-:Y:S01]  /*966d0*/  @P1 STG.E.U8 desc[UR74][R26.64], R11 ;  /* 0x0000000b1a001986 */ /* 0x0003e2000c10114a */
[----:B------:R-:W-:Y:S01]  /*966e0*/  ISETP.GE.AND P1, PT, R5, UR39, PT ;  /* 0x0000002705007c0c */ /* 0x000fe2000bf26270 */
[----:B------:R-:W-:Y:S01]  /*966f0*/  VIADD R5, R17, 0x15b ;  /* 0x0000015b11057836 */ /* 0x000fe20000000000 */
[----:B------:R-:W0:Y:S01]  /*96700*/  LDCU UR39, c[0x0][0x39c] ;  /* 0x00007380ff2777ac */ /* 0x000e220008000800 */
[C---:B-1----:R-:W-:Y:S01]  /*96710*/  PRMT R11, R20.reuse, 0x7772, RZ ;  /* 0x00007772140b7816 */ /* 0x042fe200000000ff */
[----:B------:R1:W-:Y:S02]  /*96720*/  @P2 STG.E.U8 desc[UR74][R28.64], R10 ;  /* 0x0000000a1c002986 */ /* 0x0003e4000c10114a */
[----:B------:R-:W-:Y:S02]  /*96730*/  ISETP.GE.AND P2, PT, R5, UR37, PT ;  /* 0x0000002505007c0c */ /* 0x000fe4000bf46270 */
[----:B------:R-:W-:Y:S01]  /*96740*/  PRMT R5, R20, 0x7773, RZ ;  /* 0x0000777314057816 */ /* 0x000fe200000000ff */
[----:B------:R-:W0:Y:S01]  /*96750*/  LDCU UR37, c[0x0][0x39c] ;  /* 0x00007380ff2577ac */ /* 0x000e220008000800 */
[----:B-1----:R-:W-:Y:S01]  /*96760*/  VIADD R10, R17, 0x15c ;  /* 0x0000015c110a7836 */ /* 0x002fe20000000000 */
[----:B------:R-:W4:Y:S04]  /*96770*/  LDL R28, [R1+0xa8] ;  /* 0x0000a800011c7983 */ /* 0x000f280000100800 */
[----:B--2---:R-:W-:Y:S01]  /*96780*/  @P3 STG.E.U8 desc[UR74][R14.64], R11 ;  /* 0x0000000b0e003986 */ /* 0x004fe2000c10114a */
[----:B------:R-:W-:Y:S01]  /*96790*/  ISETP.GE.AND P3, PT, R10, UR35, PT ;  /* 0x000000230a007c0c */ /* 0x000fe2000bf66270 */
[----:B------:R-:W1:Y:S02]  /*967a0*/  LDCU UR35, c[0x0][0x398] ;  /* 0x00007300ff2377ac */ /* 0x000e640008000800 */
[----:B------:R2:W-:Y:S01]  /*967b0*/  @P4 STG.E.U8 desc[UR74][R6.64], R5 ;  /* 0x0000000506004986 */ /* 0x0005e2000c10114a */
[----:B------:R-:W-:-:S02]  /*967c0*/  SHF.R.S32.HI R10, RZ, 0x1f, R21 ;  /* 0x0000001fff0a7819 */ /* 0x000fc40000011415 */
[----:B--2---:R-:W-:Y:S02]  /*967d0*/  IADD3 R6, P4, PT, R21, R0, RZ ;  /* 0x0000000015067210 */ /* 0x004fe40007f9e0ff */
[----:B------:R-:W-:-:S03]  /*967e0*/  PRMT R5, R24, 0x7770, RZ ;  /* 0x0000777018057816 */ /* 0x000fc600000000ff */
[C---:B------:R-:W-:Y:S02]  /*967f0*/  IMAD.X R7, R10.reuse, 0x1, R3, P4 ;  /* 0x000000010a077824 */ /* 0x040fe400020e0603 */
[----:B---3--:R2:W-:Y:S02]  /*96800*/  @P5 STG.E.U8 desc[UR74][R8.64], R5 ;  /* 0x0000000508005986 */ /* 0x0085e4000c10114a */
[----:B--2---:R-:W-:Y:S02]  /*96810*/  IADD3 R8, P5, PT, R21, R2, RZ ;  /* 0x0000000215087210 */ /* 0x004fe40007fbe0ff */
[----:B------:R-:W2:Y:S04]  /*96820*/  LDL.LU.64 R20, [R1+0x418] ;  /* 0x0004180001147983 */ /* 0x000ea80000300a00 */
[----:B------:R3:W-:Y:S01]  /*96830*/  STL.64 [R1+0x470], R6 ;  /* 0x0004700601007387 */ /* 0x0007e20000100a00 */
[----:B------:R-:W-:Y:S01]  /*96840*/  SHF.R.S32.HI R5, RZ, 0x1f, R23 ;  /* 0x0000001fff057819 */ /* 0x000fe20000011417 */
[----:B------:R-:W-:-:S02]  /*96850*/  IMAD.X R9, R10, 0x1, R4, P5 ;  /* 0x000000010a097824 */ /* 0x000fc400028e0604 */
[----:B------:R-:W2:Y:S01]  /*96860*/  LDL.LU R27, [R1+0x794] ;  /* 0x00079400011b7983 */ /* 0x000ea20000300800 */
[----:B---3--:R-:W-:-:S03]  /*96870*/  IADD3 R6, P4, PT, R23, R0, RZ ;  /* 0x0000000017067210 */ /* 0x008fc60007f9e0ff */
[----:B------:R3:W-:Y:S02]  /*96880*/  STL.64 [R1+0x440], R8 ;  /* 0x0004400801007387 */ /* 0x0007e40000100a00 */
[----:B------:R-:W-:-:S05]  /*96890*/  IMAD.X R7, R5, 0x1, R3, P4 ;  /* 0x0000000105077824 */ /* 0x000fca00020e0603 */
[----:B------:R-:W-:Y:S04]  /*968a0*/  STL.64 [R1+0x4d0], R6 ;  /* 0x0004d00601007387 */ /* 0x000fe80000100a00 */
[----:B------:R-:W2:Y:S01]  /*968b0*/  LDL.LU.64 R14, [R1+0x3f0] ;  /* 0x0003f000010e7983 */ /* 0x000ea20000300a00 */
[----:B------:R-:W-:-:S05]  /*968c0*/  PRMT R11, R24, 0x7771, RZ ;  /* 0x00007771180b7816 */ /* 0x000fca00000000ff */
[----:B----4-:R-:W-:Y:S01]  /*968d0*/  @P6 STG.E.U8 desc[UR74][R12.64], R11 ;  /* 0x0000000b0c006986 */ /* 0x010fe2000c10114a */
[----:B---3--:R-:W-:-:S03]  /*968e0*/  IADD3 R8, P6, PT, R23, R2, RZ ;  /* 0x0000000217087210 */ /* 0x008fc60007fde0ff */
[----:B--2---:R2:W-:Y:S04]  /*968f0*/  STL.64 [R1+0x2048], R14 ;  /* 0x0020480e01007387 */ /* 0x0045e80000100a00 */
[----:B--2---:R-:W2:Y:S01]  /*96900*/  LDL.LU.64 R14, [R1+0x3f8] ;  /* 0x0003f800010e7983 */ /* 0x004ea20000300a00 */
[----:B------:R-:W-:-:S05]  /*96910*/  IMAD.X R9, R5, 0x1, R4, P6 ;  /* 0x0000000105097824 */ /* 0x000fca00030e0604 */
[----:B------:R3:W-:Y:S01]  /*96920*/  STL.64 [R1+0x4b0], R8 ;  /* 0x0004b00801007387 */ /* 0x0007e20000100a00 */
[----:B------:R-:W-:Y:S02]  /*96930*/  ISETP.LT.AND P5, PT, R19, UR14, !P0 ;  /* 0x0000000e13007c0c */ /* 0x000fe4000c7a1270 */
[----:B------:R-:W-:Y:S02]  /*96940*/  ISETP.LT.AND P0, PT, R28, UR12, !P0 ;  /* 0x0000000c1c007c0c */ /* 0x000fe4000c701270 */
[----:B------:R-:W-:Y:S02]  /*96950*/  SHF.R.S32.HI R23, RZ, 0x1f, R25 ;  /* 0x0000001fff177819 */ /* 0x000fe40000011419 */
[----:B------:R-:W-:Y:S01]  /*96960*/  PRMT R7, R24, 0x7772, RZ ;  /* 0x0000777218077816 */ /* 0x000fe200000000ff */
[----:B------:R-:W-:Y:S01]  /*96970*/  VIADD R6, R17, 0x15e ;  /* 0x0000015e11067836 */ /* 0x000fe20000000000 */
[----:B------:R-:W-:Y:S01]  /*96980*/  ISETP.LT.AND P6, PT, R19, UR10, !P1 ;  /* 0x0000000a13007c0c */ /* 0x000fe2000cfc1270 */
[----:B------:R-:W-:Y:S01]  /*96990*/  VIADD R5, R17, 0x15d ;  /* 0x0000015d11057836 */ /* 0x000fe20000000000 */
[----:B------:R-:W-:Y:S01]  /*969a0*/  PRMT R26, R27, 0x7772, RZ ;  /* 0x000077721b1a7816 */ /* 0x000fe200000000ff */
[----:B------:R-:W4:Y:S01]  /*969b0*/  LDCU UR12, c[0x0][0x398] ;  /* 0x00007300ff0c77ac */ /* 0x000f220008000800 */
[----:B------:R-:W0:Y:S01]  /*969c0*/  LDCU UR14, c[0x0][0x398] ;  /* 0x00007300ff0e77ac */ /* 0x000e220008000800 */
[----:B--2---:R2:W-:Y:S01]  /*969d0*/  STL.64 [R1+0x2050], R14 ;  /* 0x0020500e01007387 */ /* 0x0045e20000100a00 */
[----:B---3--:R-:W-:-:S03]  /*969e0*/  IADD3 R8, P4, PT, R25, R0, RZ ;  /* 0x0000000019087210 */ /* 0x008fc60007f9e0ff */
[----:B------:R3:W-:Y:S01]  /*969f0*/  @P5 STG.E.U8 desc[UR74][R20.64], R7 ;  /* 0x0000000714005986 */ /* 0x0007e2000c10114a */
[----:B------:R-:W0:Y:S03]  /*96a00*/  LDCU UR10, c[0x0][0x398] ;  /* 0x00007300ff0a77ac */ /* 0x000e260008000800 */
[----:B--2---:R-:W2:Y:S01]  /*96a10*/  LDL.LU.64 R14, [R1+0x410] ;  /* 0x00041000010e7983 */ /* 0x004ea20000300a00 */
[----:B------:R-:W-:-:S03]  /*96a20*/  IMAD.X R9, R23, 0x1, R3, P4 ;  /* 0x0000000117097824 */ /* 0x000fc600020e0603 */
[----:B------:R-:W4:Y:S01]  /*96a30*/  LDL.LU.64 R12, [R1+0x3d8] ;  /* 0x0003d800010c7983 */ /* 0x000f220000300a00 */
[----:B---3--:R-:W-:-:S03]  /*96a40*/  PRMT R20, R24, 0x7773, RZ ;  /* 0x0000777318147816 */ /* 0x008fc600000000ff */
[----:B------:R-:W3:Y:S04]  /*96a50*/  LDL.LU.64 R10, [R1+0x3d0] ;  /* 0x0003d000010a7983 */ /* 0x000ee80000300a00 */
[----:B------:R-:W3:Y:S04]  /*96a60*/  LDL.LU R29, [R1+0x798] ;  /* 0x00079800011d7983 */ /* 0x000ee80000300800 */
[----:B------:R0:W-:Y:S01]  /*96a70*/  STL.64 [R1+0x780], R8 ;  /* 0x0007800801007387 */ /* 0x0001e20000100a00 */
[----:B------:R-:W-:Y:S02]  /*96a80*/  ISETP.GE.AND P5, PT, R6, UR31, PT ;  /* 0x0000001f06007c0c */ /* 0x000fe4000bfa6270 */
[----:B------:R-:W-:Y:S01]  /*96a90*/  ISETP.GE.AND P4, PT, R5, UR33, PT ;  /* 0x0000002105007c0c */ /* 0x000fe2000bf86270 */
[----:B0-----:R-:W3:Y:S04]  /*96aa0*/  LDL.LU.64 R8, [R1+0x3b8] ;  /* 0x0003b80001087983 */ /* 0x001ee80000300a00 */
[----:B------:R-:W3:Y:S04]  /*96ab0*/  LDL.LU.64 R6, [R1+0x3b0] ;  /* 0x0003b00001067983 */ /* 0x000ee80000300a00 */
[----:B--2---:R0:W-:Y:S01]  /*96ac0*/  @P0 STG.E.U8 desc[UR74][R14.64], R20 ;  /* 0x000000140e000986 */ /* 0x0041e2000c10114a */
[----:B------:R-:W-:Y:S01]  /*96ad0*/  PRMT R5, R27, 0x7770, RZ ;  /* 0x000077701b057816 */ /* 0x000fe200000000ff */
[----:B------:R-:W2:Y:S01]  /*96ae0*/  LDCU.64 UR30, c[0x0][0x398] ;  /* 0x00007300ff1e77ac */ /* 0x000ea20008000a00 */
[----:B------:R-:W-:-:S02]  /*96af0*/  ISETP.LT.AND P1, PT, R28, UR8, !P1 ;  /* 0x000000081c007c0c */ /* 0x000fc4000cf21270 */
[----:B------:R-:W-:Y:S01]  /*96b00*/  PRMT R24, R27, 0x7771, RZ ;  /* 0x000077711b187816 */ /* 0x000fe200000000ff */
[----:B------:R-:W1:Y:S01]  /*96b10*/  LDCU UR33, c[0x0][0x39c] ;  /* 0x00007380ff2177ac */ /* 0x000e620008000800 */
[----:B0-----:R-:W2:Y:S04]  /*96b20*/  LDL.LU.64 R14, [R1+0x2050] ;  /* 0x00205000010e7983 */ /* 0x001ea80000300a00 */
[----:B------:R-:W3:Y:S01]  /*96b30*/  LDL.LU.64 R20, [R1+0x398] ;  /* 0x0003980001147983 */ /* 0x000ee20000300a00 */
[----:B------:R-:W-:Y:S01]  /*96b40*/  ISETP.LT.AND P0, PT, R19, UR4, !P2 ;  /* 0x0000000413007c0c */ /* 0x000fe2000d701270 */
[----:B------:R-:W0:Y:S01]  /*96b50*/  LDCU UR4, c[0x0][0x398] ;  /* 0x00007300ff0477ac */ /* 0x000e220008000800 */
[----:B------:R-:W0:Y:S01]  /*96b60*/  LDCU UR8, c[0x0][0x398] ;  /* 0x00007300ff0877ac */ /* 0x000e220008000800 */
[----:B--2---:R2:W-:Y:S04]  /*96b70*/  @P6 STG.E.U8 desc[UR74][R14.64], R5 ;  /* 0x000000050e006986 */ /* 0x0045e8000c10114a */
[----:B--2---:R-:W2:Y:S01]  /*96b80*/  LDL.LU.64 R14, [R1+0x2048] ;  /* 0x00204800010e7983 */ /* 0x004ea20000300a00 */
[----:B------:R-:W-:Y:S01]  /*96b90*/  ISETP.LT.AND P6, PT, R28, UR6, !P2 ;  /* 0x000000061c007c0c */ /* 0x000fe2000d7c1270 */
[----:B------:R-:W-:Y:S01]  /*96ba0*/  VIADD R5, R17, 0x15f ;  /* 0x0000015f11057836 */ /* 0x000fe20000000000 */
[----:B------:R-:W0:Y:S04]  /*96bb0*/  LDCU UR6, c[0x0][0x398] ;  /* 0x00007300ff0677ac */ /* 0x000e280008000800 */
[----:B------:R-:W-:-:S02]  /*96bc0*/  ISETP.GE.AND P2, PT, R5, UR29, PT ;  /* 0x0000001d05007c0c */ /* 0x000fc4000bf46270 */
[----:B------:R-:W-:Y:S02]  /*96bd0*/  PRMT R5, R27, 0x7773, RZ ;  /* 0x000077731b057816 */ /* 0x000fe400000000ff */
[----:B---3--:R-:W-:Y:S01]  /*96be0*/  PRMT R27, R29, 0x7770, RZ ;  /* 0x000077701d1b7816 */ /* 0x008fe200000000ff */
[----:B------:R-:W3:Y:S01]  /*96bf0*/  LDCU.64 UR28, c[0x0][0x398] ;  /* 0x00007300ff1c77ac */ /* 0x000ee20008000a00 */
[----:B--2---:R2:W-:Y:S01]  /*96c00*/  @P1 STG.E.U8 desc[UR74][R14.64], R24 ;  /* 0x000000180e001986 */ /* 0x0045e2000c10114a */
[C---:B------:R-:W-:Y:S02]  /*96c10*/  ISETP.LT.AND P1, PT, R19.reuse, UR18, !P3 ;  /* 0x0000001213007c0c */ /* 0x040fe4000df21270 */
[----:B------:R-:W-:Y:S01]  /*96c20*/  ISETP.LT.AND P3, PT, R28, UR30, !P3 ;  /* 0x0000001e1c007c0c */ /* 0x000fe2000df61270 */
[----:B----4-:R4:W-:Y:S04]  /*96c30*/  @P0 STG.E.U8 desc[UR74][R12.64], R26 ;  /* 0x0000001a0c000986 */ /* 0x0109e8000c10114a */
[----:B------:R0:W-:Y:S01]  /*96c40*/  @P6 STG.E.U8 desc[UR74][R10.64], R5 ;  /* 0x000000050a006986 */ /* 0x0001e2000c10114a */
[----:B------:R-:W-:Y:S01]  /*96c50*/  ISETP.LT.AND P6, PT, R19, UR16, !P4 ;  /* 0x0000001013007c0c */ /* 0x000fe2000e7c1270 */
[----:B------:R-:W1:Y:S01]  /*96c60*/  LDCU UR18, c[0x0][0x398] ;  /* 0x00007300ff1277ac */ /* 0x000e620008000800 */
[----:B------:R-:W1:Y:S01]  /*96c70*/  LDCU UR30, c[0x0][0x39c] ;  /* 0x00007380ff1e77ac */ /* 0x000e620008000800 */
[C---:B--2---:R-:W-:Y:S01]  /*96c80*/  VIADD R24, R17.reuse, 0x160 ;  /* 0x0000016011187836 */ /* 0x044fe20000000000 */
[----:B------:R-:W2:Y:S04]  /*96c90*/  LDL.LU.64 R14, [R1+0x2040] ;  /* 0x00204000010e7983 */ /* 0x000ea80000300a00 */
[----:B------:R1:W-:Y:S04]  /*96ca0*/  @P1 STG.E.U8 desc[UR74][R8.64], R27 ;  /* 0x0000001b08001986 */ /* 0x0003e8000c10114a */
[----:B----4-:R-:W4:Y:S01]  /*96cb0*/  LDL.LU.64 R12, [R1+0x2038] ;  /* 0x00203800010c7983 */ /* 0x010f220000300a00 */
[----:B0-----:R-:W-:Y:S01]  /*96cc0*/  VIADD R5, R17, 0x161 ;  /* 0x0000016111057836 */ /* 0x001fe20000000000 */
[----:B------:R-:W-:-:S02]  /*96cd0*/  ISETP.GE.AND P0, PT, R24, UR27, PT ;  /* 0x0000001b18007c0c */ /* 0x000fc4000bf06270 */
[----:B------:R-:W-:Y:S01]  /*96ce0*/  PRMT R24, R29, 0x7771, RZ ;  /* 0x000077711d187816 */ /* 0x000fe200000000ff */
[----:B------:R-:W2:Y:S04]  /*96cf0*/  LDL.LU R26, [R1+0x79c] ;  /* 0x00079c00011a7983 */ /* 0x000ea80000300800 */
[----:B------:R-:W2:Y:S01]  /*96d00*/  LDL.LU.64 R10, [R1+0x2030] ;  /* 0x00203000010a7983 */ /* 0x000ea20000300a00 */
[----:B------:R-:W-:Y:S01]  /*96d10*/  ISETP.GE.AND P1, PT, R5, UR25, PT ;  /* 0x0000001905007c0c */ /* 0x000fe2000bf26270 */
[----:B------:R-:W0:Y:S02]  /*96d20*/  LDCU.64 UR26, c[0x0][0x398] ;  /* 0x00007300ff1a77ac */ /* 0x000e240008000a00 */
[----:B------:R0:W-:Y:S01]  /*96d30*/  @P3 STG.E.U8 desc[UR74][R6.64], R24 ;  /* 0x0000001806003986 */ /* 0x0001e2000c10114a */
[----:B------:R-:W-:-:S03]  /*96d40*/  PRMT R5, R29, 0x7772, RZ ;  /* 0x000077721d057816 */ /* 0x000fc600000000ff */
[----:B-1----:R-:W2:Y:S01]  /*96d50*/  LDL.LU.64 R8, [R1+0x2028] ;  /* 0x0020280001087983 */ /* 0x002ea20000300a00 */
[----:B---3--:R-:W-:Y:S01]  /*96d60*/  ISETP.LT.AND P4, PT, R28, UR28, !P4 ;  /* 0x0000001c1c007c0c */ /* 0x008fe2000e781270 */
[----:B------:R-:W-:Y:S01]  /*96d70*/  VIADD R27, R17, 0x162 ;  /* 0x00000162111b7836 */ /* 0x000fe20000000000 */
[----:B------:R-:W1:Y:S01]  /*96d80*/  LDCU UR16, c[0x0][0x398] ;  /* 0x00007300ff1077ac */ /* 0x000e620008000800 */
[----:B------:R-:W3:Y:S01]  /*96d90*/  LDCU UR25, c[0x0][0x398] ;  /* 0x00007300ff1977ac */ /* 0x000ee20008000800 */
[----:B0-----:R-:W-:Y:S01]  /*96da0*/  IADD3 R24, P3, PT, R25, R2, RZ ;  /* 0x0000000219187210 */ /* 0x001fe20007f7e0ff */
[----:B------:R-:W2:Y:S04]  /*96db0*/  LDL.LU.64 R6, [R1+0x2020] ;  /* 0x0020200001067983 */ /* 0x000ea80000300a00 */
[----:B------:R0:W-:Y:S01]  /*96dc0*/  @P6 STG.E.U8 desc[UR74][R20.64], R5 ;  /* 0x0000000514006986 */ /* 0x0001e2000c10114a */
[----:B------:R-:W1:Y:S01]  /*96dd0*/  LDCU UR28, c[0x0][0x398] ;  /* 0x00007300ff1c77ac */ /* 0x000e620008000800 */
[----:B------:R-:W-:-:S02]  /*96de0*/  IMAD.X R25, R23, 0x1, R4, P3 ;  /* 0x0000000117197824 */ /* 0x000fc400018e0604 */
[----:B0-----:R-:W2:Y:S04]  /*96df0*/  LDL.LU.64 R20, [R1+0x2018] ;  /* 0x0020180001147983 */ /* 0x001ea80000300a00 */
[----:B------:R-:W2:Y:S04]  /*96e00*/  LDL.LU R23, [R1+0x2010] ;  /* 0x0020100001177983 */ /* 0x000ea80000300800 */
[----:B------:R0:W-:Y:S04]  /*96e10*/  STL.64 [R1+0x410], R24 ;  /* 0x0004101801007387 */ /* 0x0001e80000100a00 */
[----:B0-----:R-:W2:Y:S01]  /*96e20*/  LDL.LU.64 R24, [R1+0x2008] ;  /* 0x0020080001187983 */ /* 0x001ea20000300a00 */
[----:B------:R-:W-:-:S02]  /*96e30*/  ISETP.LT.AND P6, PT, R19, UR26, !P5 ;  /* 0x0000001a13007c0c */ /* 0x000fc4000efc1270 */
[----:B------:R-:W-:Y:S02]  /*96e40*/  ISETP.LT.AND P5, PT, R28, UR42, !P5 ;  /* 0x0000002a1c007c0c */ /* 0x000fe4000efa1270 */
[----:B------:R-:W-:Y:S02]  /*96e50*/  PRMT R5, R29, 0x7773, RZ ;  /* 0x000077731d057816 */ /* 0x000fe400000000ff */
[----:B------:R-:W-:Y:S01]  /*96e60*/  ISETP.GE.AND P3, PT, R27, UR23, PT ;  /* 0x000000171b007c0c */ /* 0x000fe2000bf66270 */
[----:B------:R-:W0:Y:S01]  /*96e70*/  LDCU UR26, c[0x0][0x398] ;  /* 0x00007300ff1a77ac */ /* 0x000e220008000800 */
[----:B------:R-:W3:Y:S04]  /*96e80*/  LDL.LU R27, [R1+0x7d4] ;  /* 0x0007d400011b7983 */ /* 0x000ee80000300800 */
[----:B------:R-:W3:Y:S01]  /*96e90*/  LDL.LU R29, [R1+0x7c0] ;  /* 0x0007c000011d7983 */ /* 0x000ee20000300800 */
[----:B------:R-:W0:Y:S01]  /*96ea0*/  LDCU UR42, c[0x0][0x39c] ;  /* 0x00007380ff2a77ac */ /* 0x000e220008000800 */
[----:B------:R-:W0:Y:S02]  /*96eb0*/  LDCU UR23, c[0x0][0x39c] ;  /* 0x00007380ff1777ac */ /* 0x000e240008000800 */
[----:B--2---:R2:W-:Y:S02]  /*96ec0*/  @P4 STG.E.U8 desc[UR74][R24.64], R5 ;  /* 0x0000000518004986 */ /* 0x0045e4000c10114a */
[----:B--2---:R-:W-:-:S02]  /*96ed0*/  PRMT R25, R26, 0x7770, RZ ;  /* 0x000077701a197816 */ /* 0x004fc400000000ff */
[----:B------:R-:W-:-:S03]  /*96ee0*/  PRMT R24, R26, 0x7771, RZ ;  /* 0x000077711a187816 */ /* 0x000fc600000000ff */
[----:B------:R2:W-:Y:S04]  /*96ef0*/  @P6 STG.E.U8 desc[UR74][R22.64], R25 ;  /* 0x0000001916006986 */ /* 0x0005e8000c10114a */
[----:B------:R0:W-:Y:S04]  /*96f00*/  @P5 STG.E.U8 desc[UR74][R20.64], R24 ;  /* 0x0000001814005986 */ /* 0x0001e8000c10114a */
[----:B--2---:R-:W2:Y:S04]  /*96f10*/  LDL.LU R22, [R1+0x7c4] ;  /* 0x0007c40001167983 */ /* 0x004ea80000300800 */
[----:B0-----:R-:W2:Y:S01]  /*96f20*/  LDL.LU R24, [R1+0x9d0] ;  /* 0x0009d00001187983 */ /* 0x001ea20000300800 */
[----:B------:R-:W-:Y:S01]  /*96f30*/  ISETP.LT.AND P4, PT, R19, UR4, !P2 ;  /* 0x0000000413007c0c */ /* 0x000fe2000d781270 */
[----:B------:R-:W-:Y:S01]  /*96f40*/  VIADD R5, R17, 0x163 ;  /* 0x0000016311057836 */ /* 0x000fe20000000000 */
[----:B------:R-:W-:-:S02]  /*96f50*/  ISETP.LT.AND P2, PT, R28, UR6, !P2 ;  /* 0x000000061c007c0c */ /* 0x000fc4000d741270 */
[----:B------:R-:W-:Y:S02]  /*96f60*/  ISETP.LT.AND P5, PT, R19, UR8, !P0 ;  /* 0x0000000813007c0c */ /* 0x000fe4000c7a1270 */
[C---:B------:R-:W-:Y:S02]  /*96f70*/  PRMT R21, R26.reuse, 0x7772, RZ ;  /* 0x000077721a157816 */ /* 0x040fe400000000ff */
[----:B------:R-:W-:Y:S02]  /*96f80*/  PRMT R20, R26, 0x7773, RZ ;  /* 0x000077731a147816 */ /* 0x000fe400000000ff */
[----:B------:R-:W-:Y:S01]  /*96f90*/  ISETP.GE.AND P6, PT, R5, UR21, PT ;  /* 0x0000001505007c0c */ /* 0x000fe2000bfc6270 */
[----:B------:R-:W-:Y:S01]  /*96fa0*/  VIADD R5, R17, 0x164 ;  /* 0x0000016411057836 */ /* 0x000fe20000000000 */
[----:B------:R-:W-:Y:S01]  /*96fb0*/  ISETP.LT.AND P0, PT, R28, UR10, !P0 ;  /* 0x0000000a1c007c0c */ /* 0x000fe2000c701270 */
[----:B------:R-:W4:Y:S04]  /*96fc0*/  LDL R23, [R1+0x9d4] ;  /* 0x0009d40001177983 */ /* 0x000f280000100800 */
[----:B------:R-:W4:Y:S04]  /*96fd0*/  LDL.LU R25, [R1+0x7b8] ;  /* 0x0007b80001197983 */ /* 0x000f280000300800 */
[----:B------:R-:W4:Y:S01]  /*96fe0*/  LDL.LU R26, [R1+0x7bc] ;  /* 0x0007bc00011a7983 */ /* 0x000f220000300800 */
[----:B------:R-:W0:Y:S03]  /*96ff0*/  LDCU UR6, c[0x0][0x398] ;  /* 0x00007300ff0677ac */ /* 0x000e260008000800 */
[----:B------:R-:W-:Y:S01]  /*97000*/  @P4 STG.E.U8 desc[UR74][R6.64], R21 ;  /* 0x0000001506004986 */ /* 0x000fe2000c10114a */
[----:B------:R-:W-:-:S03]  /*97010*/  ISETP.GE.AND P4, PT, R5, UR71, PT ;  /* 0x0000004705007c0c */ /* 0x000fc6000bf86270 */
[----:B------:R3:W-:Y:S01]  /*97020*/  @P2 STG.E.U8 desc[UR74][R8.64], R20 ;  /* 0x0000001408002986 */ /* 0x0007e2000c10114a */
[----:B------:R-:W-:Y:S01]  /*97030*/  ISETP.LT.AND P2, PT, R19, UR12, !P1 ;  /* 0x0000000c13007c0c */ /* 0x000fe2000cf41270 */
[----:B------:R-:W0:Y:S01]  /*97040*/  LDCU UR4, c[0x0][0x398] ;  /* 0x00007300ff0477ac */ /* 0x000e220008000800 */
[----:B------:R-:W0:Y:S01]  /*97050*/  LDCU UR12, c[0x0][0x398] ;  /* 0x00007300ff0c77ac */ /* 0x000e220008000800 */
[----:B------:R-:W0:Y:S01]  /*97060*/  LDCU UR10, c[0x0][0x39c] ;  /* 0x00007380ff0a77ac */ /* 0x000e220008000800 */
[----:B------:R-:W0:Y:S01]  /*97070*/  LDCU UR71, c[0x0][0x398] ;  /* 0x00007300ff4777ac */ /* 0x000e220008000800 */
[----:B------:R-:W0:Y:S01]  /*97080*/  LDCU UR8, c[0x0][0x398] ;  /* 0x00007300ff0877ac */ /* 0x000e220008000800 */
[----:B------:R-:W0:Y:S01]  /*97090*/  LDCU UR21, c[0x0][0x398] ;  /* 0x00007300ff1577ac */ /* 0x000e220008000800 */
[----:B--2---:R-:W-:-:S05]  /*970a0*/  PRMT R5, R24, 0x7770, RZ ;  /* 0x0000777018057816 */ /* 0x004fca00000000ff */
[----:B------:R2:W-:Y:S01]  /*970b0*/  @P5 STG.E.U8 desc[UR74][R10.64], R5 ;  /* 0x000000050a005986 */ /* 0x0005e2000c10114a */
[----:B---3--:R-:W-:Y:S02]  /*970c0*/  IADD3 R8, P5, PT, R27, R0, RZ ;  /* 0x000000001b087210 */ /* 0x008fe40007fbe0ff */
[----:B------:R-:W-:Y:S02]  /*970d0*/  PRMT R6, R24, 0x7771, RZ ;  /* 0x0000777118067816 */ /* 0x000fe400000000ff */
[----:B--2---:R-:W-:-:S05]  /*970e0*/  SHF.R.S32.HI R5, RZ, 0x1f, R27 ;  /* 0x0000001fff057819 */ /* 0x004fca000001141b */
[----:B------:R-:W-:Y:S01]  /*970f0*/  IMAD.X R9, R5, 0x1, R3, P5 ;  /* 0x0000000105097824 */ /* 0x000fe200028e0603 */
[----:B------:R-:W-:Y:S01]  /*97100*/  IADD3 R10, P5, PT, R27, R2, RZ ;  /* 0x000000021b0a7210 */ /* 0x000fe20007fbe0ff */
[----:B----4-:R2:W-:Y:S04]  /*97110*/  @P0 STG.E.U8 desc[UR74][R12.64], R6 ;  /* 0x000000060c000986 */ /* 0x0105e8000c10114a */
[----:B------:R-:W3:Y:S04]  /*97120*/  LDL.LU R27, [R1+0x7b0] ;  /* 0x0007b000011b7983 */ /* 0x000ee80000300800 */
[----:B------:R4:W-:Y:S01]  /*97130*/  STL.64 [R1+0x3b8], R8 ;  /* 0x0003b80801007387 */ /* 0x0009e20000100a00 */
[----:B------:R-:W-:Y:S01]  /*97140*/  PRMT R7, R24, 0x7772, RZ ;  /* 0x0000777218077816 */ /* 0x000fe200000000ff */
[----:B------:R-:W-:Y:S01]  /*97150*/  IMAD.X R11, R5, 0x1, R4, P5 ;  /* 0x00000001050b7824 */ /* 0x000fe200028e0604 */
[----:B--2---:R-:W-:-:S02]  /*97160*/  SHF.R.S32.HI R6, RZ, 0x1f, R29 ;  /* 0x0000001fff067819 */ /* 0x004fc4000001141d */
[C---:B----4-:R-:W-:Y:S01]  /*97170*/  IADD3 R8, P0, PT, R29.reuse, R0, RZ ;  /* 0x000000001d087210 */ /* 0x050fe20007f1e0ff */
[----:B------:R-:W-:Y:S04]  /*97180*/  @P2 STG.E.U8 desc[UR74][R14.64], R7 ;  /* 0x000000070e002986 */ /* 0x000fe8000c10114a */
[----:B------:R2:W-:Y:S01]  /*97190*/  STL.64 [R1+0x3b0], R10 ;  /* 0x0003b00a01007387 */ /* 0x0005e20000100a00 */
[C---:B------:R-:W-:Y:S01]  /*971a0*/  IMAD.X R9, R6.reuse, 0x1, R3, P0 ;  /* 0x0000000106097824 */ /* 0x040fe200000e0603 */
[----:B--2---:R-:W-:Y:S02]  /*971b0*/  IADD3 R10, P2, PT, R29, R2, RZ ;  /* 0x000000021d0a7210 */ /* 0x004fe40007f5e0ff */
[----:B------:R-:W2:Y:S04]  /*971c0*/  LDL.LU R29, [R1+0x7b4] ;  /* 0x0007b400011d7983 */ /* 0x000ea80000300800 */
[----:B------:R4:W-:Y:S01]  /*971d0*/  STL.64 [R1+0x398], R8 ;  /* 0x0003980801007387 */ /* 0x0009e20000100a00 */
[----:B------:R-:W-:-:S02]  /*971e0*/  IMAD.X R11, R6, 0x1, R4, P2 ;  /* 0x00000001060b7824 */ /* 0x000fc400010e0604 */
[----:B----4-:R-:W-:Y:S02]  /*971f0*/  VIADD R8, R17, 0x1ff ;  /* 0x000001ff11087836 */ /* 0x010fe40000000000 */
[----:B------:R-:W4:Y:S04]  /*97200*/  LDL.LU R17, [R1+0x2004] ;  /* 0x0020040001117983 */ /* 0x000f280000300800 */
[----:B------:R1:W-:Y:S01]  /*97210*/  STL.64 [R1+0x3d8], R10 ;  /* 0x0003d80a01007387 */ /* 0x0003e20000100a00 */
[----:B0-----:R-:W-:-:S03]  /*97220*/  ISETP.LT.AND P2, PT, R19, UR6, !P3 ;  /* 0x0000000613007c0c */ /* 0x001fc6000df41270 */
[----:B------:R-:W2:Y:S01]  /*97230*/  LDL.LU R19, [R1+0x2000] ;  /* 0x0020000001137983 */ /* 0x000ea20000300800 */
[----:B------:R-:W-:Y:S02]  /*97240*/  SHF.R.S32.HI R5, RZ, 0x1f, R22 ;  /* 0x0000001fff057819 */ /* 0x000fe40000011416 */
[----:B------:R-:W-:Y:S02]  /*97250*/  IADD3 R12, P0, PT, R22, R0, RZ ;  /* 0x00000000160c7210 */ /* 0x000fe40007f1e0ff */
[----:B------:R-:W-:Y:S02]  /*97260*/  ISETP.LT.AND P1, PT, R28, UR4, !P1 ;  /* 0x000000041c007c0c */ /* 0x000fe4000cf21270 */
[----:B-1----:R-:W-:Y:S01]  /*97270*/  IADD3 R10, P5, PT, R22, R2, RZ ;  /* 0x00000002160a7210 */ /* 0x002fe20007fbe0ff */
[----:B------:R-:W-:Y:S01]  /*97280*/  IMAD.X R13, R5, 0x1, R3, P0 ;  /* 0x00000001050d7824 */ /* 0x000fe200000e0603 */
[----:B------:R-:W2:Y:S01]  /*97290*/  LDL.LU R22, [R1+0x7a4] ;  /* 0x0007a40001167983 */ /* 0x000ea20000300800 */
[----:B------:R-:W-:-:S02]  /*972a0*/  PRMT R7, R24, 0x7773, RZ ;  /* 0x0000777318077816 */ /* 0x000fc400000000ff */
[----:B------:R-:W-:Y:S01]  /*972b0*/  SHF.R.S32.HI R6, RZ, 0x1f, R25 ;  /* 0x0000001fff067819 */ /* 0x000fe20000011419 */
[----:B------:R-:W-:Y:S01]  /*972c0*/  IMAD.X R11, R5, 0x1, R4, P5 ;  /* 0x00000001050b7824 */ /* 0x000fe200028e0604 */
[----:B------:R-:W-:Y:S01]  /*972d0*/  STL.64 [R1+0x3f8], R12 ;  /* 0x0003f80c01007387 */ /* 0x000fe20000100a00 */
[----:B------:R-:W-:Y:S02]  /*972e0*/  ISETP.LT.AND P3, PT, R28, UR49, !P3 ;  /* 0x000000311c007c0c */ /* 0x000fe4000df61270 */
[----:B------:R-:W-:Y:S02]  /*972f0*/  ISETP.GE.AND P0, PT, R8, UR27, PT ;  /* 0x0000001b08007c0c */ /* 0x000fe4000bf06270 */
[----:B------:R-:W-:Y:S01]  /*97300*/  SHF.R.S32.HI R5, RZ, 0x1f, R26 ;  /* 0x0000001fff057819 */ /* 0x000fe2000001141a */
[----:B------:R0:W-:Y:S01]  /*97310*/  STL.64 [R1+0x3f0], R10 ;  /* 0x0003f00a01007387 */ /* 0x0001e20000100a00 */
[----:B------:R-:W1:Y:S01]  /*97320*/  LDCU UR6, c[0x0][0x398] ;  /* 0x00007300ff0677ac */ /* 0x000e620008000800 */
[----:B------:R-:W1:Y:S01]  /*97330*/  LDCU UR27, c[0x0][0x39c] ;  /* 0x00007380ff1b77ac */ /* 0x000e620008000800 */
[----:B------:R-:W1:Y:S01]  /*97340*/  LDCU UR4, c[0x0][0x398] ;  /* 0x00007300ff0477ac */ /* 0x000e620008000800 */
[----:B------:R-:W1:Y:S01]  /*97350*/  LDCU UR49, c[0x0][0x39c] ;  /* 0x00007380ff3177ac */ /* 0x000e620008000800 */
[----:B0-----:R-:W-:-:S05]  /*97360*/  IADD3 R10, P5, PT, R25, R0, RZ ;  /* 0x00000000190a7210 */ /* 0x001fca0007fbe0ff */
[----:B------:R-:W-:Y:S01]  /*97370*/  IMAD.X R11, R6, 0x1, R3, P5 ;  /* 0x00000001060b7824 */ /* 0x000fe200028e0603 */
[----:B------:R-:W-:-:S05]  /*97380*/  IADD3 R8, P5, PT, R25, R2, RZ ;  /* 0x0000000219087210 */ /* 0x000fca0007fbe0ff */
[----:B------:R-:W-:Y:S01]  /*97390*/  IMAD.X R9, R6, 0x1, R4, P5 ;  /* 0x0000000106097824 */ /* 0x000fe200028e0604 */
[----:B---3--:R-:W-:Y:S01]  /*973a0*/  SHF.R.S32.HI R6, RZ, 0x1f, R27 ;  /* 0x0000001fff067819 */ /* 0x008fe2000001141b */
[----:B----4-:R0:W-:Y:S02]  /*973b0*/  @P1 STG.E.U8 desc[UR74][R16.64], R7 ;  /* 0x0000000710001986 */ /* 0x0101e4000c10114a */
[----:B0-----:R-:W-:Y:S02]  /*973c0*/  PRMT R7, R23, 0x7770, RZ ;  /* 0x0000777017077816 */ /* 0x001fe400000000ff */
[----:B------:R-:W3:Y:S04]  /*973d0*/  LDL.LU R23, [R1+0x7a8] ;  /* 0x0007a80001177983 */ /* 0x000ee80000300800 */
[----:B------:R0:W-:Y:S04]  /*973e0*/  STL.64 [R1+0x438], R10 ;  /* 0x0004380a01007387 */ /* 0x0001e80000100a00 */
[----:B--2---:R-:W-:Y:S04]  /*973f0*/  @P2 STG.E.U8 desc[UR74][R18.64], R7 ;  /* 0x0000000712002986 */ /* 0x004fe8000c10114a */
[----:B------:R2:W-:Y:S01]  /*97400*/  STL.64 [R1+0x418], R8 ;  /* 0x0004180801007387 */ /* 0x0005e20000100a00 */
[----:B0-----:R-:W-:-:S02]  /*97410*/  IADD3 R10, P1, PT, R26, R0, RZ ;  /* 0x000000001a0a7210 */ /* 0x001fc40007f3e0ff */
[----:B--2---:R-:W-:Y:S02]  /*97420*/  IADD3 R8, P2, PT, R26, R2, RZ ;  /* 0x000000021a087210 */ /* 0x004fe40007f5e0ff */
[----:B------:R-:W2:Y:S01]  /*97430*/  LDL.LU R26, [R1+0x7ac] ;  /* 0x0007ac00011a7983 */ /* 0x000ea20000300800 */
[C---:B------:R-:W-:Y:S02]  /*97440*/  IMAD.X R11, R5.reuse, 0x1, R3, P1 ;  /* 0x00000001050b7824 */ /* 0x040fe400008e0603 */
[----:B------:R-:W-:-:S03]  /*97450*/  IMAD.X R9, R5, 0x1, R4, P2 ;  /* 0x0000000105097824 */ /* 0x000fc600010e0604 */
[----:B------:R0:W-:Y:S04]  /*97460*/  STL.64 [R1+0x490], R10 ;  /* 0x0004900a01007387 */ /* 0x0001e80000100a00 */
[----:B------:R4:W-:Y:S01]  /*97470*/  STL.64 [R1+0x478], R8 ;  /* 0x0004780801007387 */ /* 0x0009e20000100a00 */
[C---:B0-----:R-:W-:Y:S02]  /*97480*/  IADD3 R10, P1, PT, R27.reuse, R0, RZ ;  /* 0x000000001b0a7210 */ /* 0x041fe40007f3e0ff */
[----:B----4-:R-:W-:Y:S02]  /*97490*/  IADD3 R8, P2, PT, R27, R2, RZ ;  /* 0x000000021b087210 */ /* 0x010fe40007f5e0ff */
[----:B------:R-:W4:Y:S01]  /*974a0*/  LDL.LU R27, [R1+0x7d0] ;  /* 0x0007d000011b7983 */ /* 0x000f220000300800 */
[----:B------:R-:W-:-:S02]  /*974b0*/  IMAD.X R11, R6, 0x1, R3, P1 ;  /* 0x00000001060b7824 */ /* 0x000fc400008e0603 */
[----:B------:R-:W-:Y:S01]  /*974c0*/  IMAD.X R9, R6, 0x1, R4, P2 ;  /* 0x0000000106097824 */ /* 0x000fe200010e0604 */
[----:B------:R-:W-:Y:S02]  /*974d0*/  SHF.R.S32.HI R5, RZ, 0x1f, R29 ;  /* 0x0000001fff057819 */ /* 0x000fe4000001141d */
[----:B------:R0:W-:Y:S04]  /*974e0*/  STL.64 [R1+0x768], R10 ;  /* 0x0007680a01007387 */ /* 0x0001e80000100a00 */
[----:B------:R1:W-:Y:S01]  /*974f0*/  STL.64 [R1+0x778], R8 ;  /* 0x0007780801007387 */ /* 0x0003e20000100a00 */
[C---:B0-----:R-:W-:Y:S02]  /*97500*/  IADD3 R10, P1, PT, R29.reuse, R0, RZ ;  /* 0x000000001d0a7210 */ /* 0x041fe40007f3e0ff */
[----:B-1----:R-:W-:-:S02]  /*97510*/  IADD3 R8, P2, PT, R29, R2, RZ ;  /* 0x000000021d087210 */ /* 0x002fc40007f5e0ff */
[----:B------:R-:W4:Y:S01]  /*97520*/  LDL.LU R29, [R1+0x7e4] ;  /* 0x0007e400011d7983 */ /* 0x000f220000300800 */
[C---:B------:R-:W-:Y:S02]  /*97530*/  IMAD.X R11, R5.reuse, 0x1, R3, P1 ;  /* 0x00000001050b7824 */ /* 0x040fe400008e0603 */
[----:B------:R-:W-:Y:S01]  /*97540*/  IMAD.X R9, R5, 0x1, R4, P2 ;  /* 0x0000000105097824 */ /* 0x000fe200010e0604 */
[----:B------:R-:W-:Y:S02]  /*97550*/  SHF.R.S32.HI R6, RZ, 0x1f, R22 ;  /* 0x0000001fff067819 */ /* 0x000fe40000011416 */
[----:B------:R0:W-:Y:S04]  /*97560*/  STL.64 [R1+0x790], R10 ;  /* 0x0007900a01007387 */ /* 0x0001e80000100a00 */
[----:B------:R1:W-:Y:S01]  /*97570*/  STL.64 [R1+0x798], R8 ;  /* 0x0007980801007387 */ /* 0x0003e20000100a00 */
[----:B0-----:R-:W-:-:S02]  /*97580*/  IADD3 R10, P1, PT, R22, R0, RZ ;  /* 0x00000000160a7210 */ /* 0x001fc40007f3e0ff */
[----:B-1----:R-:W-:Y:S02]  /*97590*/  IADD3 R8, P2, PT, R22, R2, RZ ;  /* 0x0000000216087210 */ /* 0x002fe40007f5e0ff */
[----:B------:R-:W4:Y:S01]  /*975a0*/  LDL.LU R22, [R1+0x7f4] ;  /* 0x0007f40001167983 */ /* 0x000f220000300800 */
[C---:B------:R-:W-:Y:S02]  /*975b0*/  IMAD.X R11, R6.reuse, 0x1, R3, P1 ;  /* 0x00000001060b7824 */ /* 0x040fe400008e0603 */
[----:B------:R-:W-:-:S03]  /*975c0*/  IMAD.X R9, R6, 0x1, R4, P2 ;  /* 0x0000000106097824 */ /* 0x000fc600010e0604 */
[----:B------:R0:W-:Y:S04]  /*975d0*/  STL.64 [R1+0x7a0], R10 ;  /* 0x0007a00a01007387 */ /* 0x0001e80000100a00 */
[----:B------:R1:W-:Y:S01]  /*975e0*/  STL.64 [R1+0x3d0], R8 ;  /* 0x0003d00801007387 */ /* 0x0003e20000100a00 */
[----:B---3--:R-:W-:Y:S02]  /*975f0*/  SHF.R.S32.HI R5, RZ, 0x1f, R23 ;  /* 0x0000001fff057819 */ /* 0x008fe40000011417 */
[C---:B0-----:R-:W-:Y:S02]  /*97600*/  IADD3 R10, P1, PT, R23.reuse, R0, RZ ;  /* 0x00000000170a7210 */ /* 0x041fe40007f3e0ff */
[----:B-1----:R-:W-:Y:S02]  /*97610*/  IADD3 R8, P2, PT, R23, R2, RZ ;  /* 0x0000000217087210 */ /* 0x002fe40007f5e0ff */
[----:B------:R-:W3:Y:S01]  /*97620*/  LDL.LU R23, [R1+0x7cc] ;  /* 0x0007cc0001177983 */ /* 0x000ee20000300800 */
[----:B------:R-:W-:-:S02]  /*97630*/  IMAD.X R11, R5, 0x1, R3, P1 ;  /* 0x00000001050b7824 */ /* 0x000fc400008e0603 */
[----:B------:R-:W-:-:S03]  /*97640*/  IMAD.X R9, R5, 0x1, R4, P2 ;  /* 0x0000000105097824 */ /* 0x000fc600010e0604 */
[----:B------:R0:W-:Y:S04]  /*97650*/  STL.64 [R1+0x7b8], R10 ;  /* 0x0007b80a01007387 */ /* 0x0001e80000100a00 */
[----:B------:R1:W-:Y:S01]  /*97660*/  STL.64 [R1+0x7b0], R8 ;  /* 0x0007b00801007387 */ /* 0x0003e20000100a00 */
[----:B--2---:R-:W-:Y:S02]  /*97670*/  SHF.R.S32.HI R6, RZ, 0x1f, R26 ;  /* 0x0000001fff067819 */ /* 0x004fe4000001141a */
[C---:B0-----:R-:W-:Y:S02]  /*97680*/  IADD3 R10, P1, PT, R26.reuse, R0, RZ ;  /* 0x000000001a0a7210 */ /* 0x041fe40007f3e0ff */
[----:B-1----:R-:W-:Y:S02]  /*97690*/  IADD3 R8, P2, PT, R26, R2, RZ ;  /* 0x000000021a087210 */ /* 0x002fe40007f5e0ff */
[----:B------:R-:W2:Y:S01]  /*976a0*/  LDL.LU R26, [R1+0x814] ;  /* 0x00081400011a7983 */ /* 0x000ea20000300800 */
[----:B------:R-:W-:-:S02]  /*976b0*/  IMAD.X R11, R6, 0x1, R3, P1 ;  /* 0x00000001060b7824 */ /* 0x000fc400008e0603 */
[----:B------:R-:W-:-:S03]  /*976c0*/  IMAD.X R9, R6, 0x1, R4, P2 ;  /* 0x0000000106097824 */ /* 0x000fc600010e0604 */
[----:B------:R0:W-:Y:S04]  /*976d0*/  STL.64 [R1+0x7a8], R10 ;  /* 0x0007a80a01007387 */ /* 0x0001e80000100a00 */
[----:B------:R1:W-:Y:S01]  /*976e0*/  STL.64 [R1+0x7c0], R8 ;  /* 0x0007c00801007387 */ /* 0x0003e20000100a00 */
[----:B----4-:R-:W-:Y:S02]  /*976f0*/  SHF.R.S32.HI R5, RZ, 0x1f, R27 ;  /* 0x0000001fff057819 */ /* 0x010fe4000001141b */
[C---:B0-----:R-:W-:Y:S02]  /*97700*/  IADD3 R10, P1, PT, R27.reuse, R0, RZ ;  /* 0x000000001b0a7210 */ /* 0x041fe40007f3e0ff */
[----:B-1----:R-:W-:Y:S02]  /*97710*/  IADD3 R8, P2, PT, R27, R2, RZ ;  /* 0x000000021b087210 */ /* 0x002fe40007f5e0ff */
[----:B------:R-:W4:Y:S01]  /*97720*/  LDL.LU R27, [R1+0x7c8] ;  /* 0x0007c800011b7983 */ /* 0x000f220000300800 */
[----:B------:R-:W-:-:S02]  /*97730*/  IMAD.X R11, R5, 0x1, R3, P1 ;  /* 0x00000001050b7824 */ /* 0x000fc400008e0603 */
[----:B------:R-:W-:-:S03]  /*97740*/  IMAD.X R9, R5, 0x1, R4, P2 ;  /* 0x0000000105097824 */ /* 0x000fc600010e0604 */
[----:B------:R0:W-:Y:S04]  /*97750*/  STL.64 [R1+0x7d8], R10 ;  /* 0x0007d80a01007387 */ /* 0x0001e80000100a00 */
[----:B------:R1:W-:Y:S01]  /*97760*/  STL.64 [R1+0x7d0], R8 ;  /* 0x0007d00801007387 */ /* 0x0003e20000100a00 */
[----:B------:R-:W-:Y:S02]  /*97770*/  SHF.R.S32.HI R6, RZ, 0x1f, R29 ;  /* 0x0000001fff067819 */ /* 0x000fe4000001141d */
        /* <DEDUP_REMOVED lines=35> */
[----:B------:R-:W-:-:S05]  /*979b0*/  IMAD.X R11, R6, 0x1, R3, P1 ;  /* 0x00000001060b7824 */ /* 0x000fca00008e0603 */
[----:B------:R0:W-:Y:S01]  /*979c0*/  STL.64 [R1+0x820], R10 ;  /* 0x0008200a01007387 */ /* 0x0001e20000100a00 */
[----:B------:R-:W-:Y:S01]  /*979d0*/  IMAD.X R9, R6, 0x1, R4, P2 ;  /* 0x0000000106097824 */ /* 0x000fe200010e0604 */
[----:B------:R-:W-:Y:S02]  /*979e0*/  SHF.R.S32.HI R5, RZ, 0x1f, R29 ;  /* 0x0000001fff057819 */ /* 0x000fe4000001141d */
[----:B0-----:R-:W-:Y:S02]  /*979f0*/  IADD3 R10, P1, PT, R29, R0, RZ ;  /* 0x000000001d0a7210 */ /* 0x001fe40007f3e0ff */
[----:B------:R0:W-:Y:S03]  /*97a00*/  STL.64 [R1+0x7c8], R8 ;  /* 0x0007c80801007387 */ /* 0x0001e60000100a00 */
[----:B------:R-:W-:-:S05]  /*97a10*/  IMAD.X R11, R5, 0x1, R3, P1 ;  /* 0x00000001050b7824 */ /* 0x000fca00008e0603 */
[----:B------:R1:W-:Y:S01]  /*97a20*/  STL.64 [R1+0x838], R10 ;  /* 0x0008380a01007387 */ /* 0x0003e20000100a00 */
[----:B0-----:R-:W-:-:S03]  /*97a30*/  IADD3 R8, P2, PT, R29, R2, RZ ;  /* 0x000000021d087210 */ /* 0x001fc60007f5e0ff */
[----:B------:R-:W4:Y:S02]  /*97a40*/  LDL.LU R29, [R1+0x860] ;  /* 0x00086000011d7983 */ /* 0x000f240000300800 */
[----:B------:R-:W-:Y:S01]  /*97a50*/  IMAD.X R9, R5, 0x1, R4, P2 ;  /* 0x0000000105097824 */ /* 0x000fe200010e0604 */
[----:B------:R-:W-:Y:S02]  /*97a60*/  SHF.R.S32.HI R6, RZ, 0x1f, R22 ;  /* 0x0000001fff067819 */ /* 0x000fe40000011416 */
[----:B-1----:R-:W-:Y:S02]  /*97a70*/  IADD3 R10, P1, PT, R22, R0, RZ ;  /* 0x00000000160a7210 */ /* 0x002fe40007f3e0ff */
[----:B------:R0:W-:Y:S03]  /*97a80*/  STL.64 [R1+0x830], R8 ;  /* 0x0008300801007387 */ /* 0x0001e60000100a00 */
[----:B------:R-:W-:Y:S01]  /*97a90*/  IMAD.X R11, R6, 0x1, R3, P1 ;  /* 0x00000001060b7824 */ /* 0x000fe200008e0603 */
[----:B0-----:R-:W-:-:S04]  /*97aa0*/  IADD3 R8, P2, PT, R22, R2, RZ ;  /* 0x0000000216087210 */ /* 0x001fc80007f5e0ff */
[----:B------:R0:W-:Y:S01]  /*97ab0*/  STL.64 [R1+0x828], R10 ;  /* 0x0008280a01007387 */ /* 0x0001e20000100a00 */
[----:B------:R-:W-:-:S05]  /*97ac0*/  IMAD.X R9, R6, 0x1, R4, P2 ;  /* 0x0000000106097824 */ /* 0x000fca00010e0604 */
[----:B------:R1:W-:Y:S04]  /*97ad0*/  STL.64 [R1+0x840], R8 ;  /* 0x0008400801007387 */ /* 0x0003e80000100a00 */
[----:B------:R-:W4:Y:S01]  /*97ae0*/  LDL.LU R15, [R1+0x864] ;  /* 0x00086400010f7983 */ /* 0x000f220000300800 */
[----:B---3--:R-:W-:Y:S02]  /*97af0*/  SHF.R.S32.HI R5, RZ, 0x1f, R23 ;  /* 0x0000001fff057819 */ /* 0x008fe40000011417 */
[C---:B0-----:R-:W-:Y:S02]  /*97b00*/  IADD3 R10, P1, PT, R23.reuse, R0, RZ ;  /* 0x00000000170a7210 */ /* 0x041fe40007f3e0ff */
[----:B-1----:R-:W-:-:S03]  /*97b10*/  IADD3 R8, P2, PT, R23, R2, RZ ;  /* 0x0000000217087210 */ /* 0x002fc60007f5e0ff */
[C---:B------:R-:W-:Y:S02]  /*97b20*/  IMAD.X R11, R5.reuse, 0x1, R3, P1 ;  /* 0x00000001050b7824 */ /* 0x040fe400008e0603 */
[----:B------:R-:W-:-:S03]  /*97b30*/  IMAD.X R9, R5, 0x1, R4, P2 ;  /* 0x0000000105097824 */ /* 0x000fc600010e0604 */
[----:B------:R0:W-:Y:S04]  /*97b40*/  STL.64 [R1+0x850], R10 ;  /* 0x0008500a01007387 */ /* 0x0001e80000100a00 */
[----:B------:R-:W3:Y:S04]  /*97b50*/  LDL.LU R19, [R1+0x868] ;  /* 0x0008680001137983 */ /* 0x000ee80000300800 */
[----:B------:R1:W-:Y:S01]  /*97b60*/  STL.64 [R1+0x848], R8 ;  /* 0x0008480801007387 */ /* 0x0003e20000100a00 */
[----:B--2---:R-:W-:Y:S02]  /*97b70*/  SHF.R.S32.HI R6, RZ, 0x1f, R26 ;  /* 0x0000001fff067819 */ /* 0x004fe4000001141a */
[----:B------:R-:W-:-:S02]  /*97b80*/  IADD3 R24, P1, PT, R26, R0, RZ ;  /* 0x000000001a187210 */ /* 0x000fc40007f3e0ff */
[----:B------:R-:W-:-:S03]  /*97b90*/  IADD3 R22, P2, PT, R26, R2, RZ ;  /* 0x000000021a167210 */ /* 0x000fc60007f5e0ff */
[C---:B------:R-:W-:Y:S02]  /*97ba0*/  IMAD.X R25, R6.reuse, 0x1, R3, P1 ;  /* 0x0000000106197824 */ /* 0x040fe400008e0603 */
[----:B------:R-:W-:-:S03]  /*97bb0*/  IMAD.X R23, R6, 0x1, R4, P2 ;  /* 0x0000000106177824 */ /* 0x000fc600010e0604 */
[----:B------:R2:W-:Y:S04]  /*97bc0*/  STL.64 [R1+0x1fc8], R24 ;  /* 0x001fc81801007387 */ /* 0x0005e80000100a00 */
[----:B------:R-:W-:Y:S04]  /*97bd0*/  STL.64 [R1+0x1fd0], R22 ;  /* 0x001fd01601007387 */ /* 0x000fe80000100a00 */
[----:B------:R-:W3:Y:S01]  /*97be0*/  LDL.LU R26, [R1+0x86c] ;  /* 0x00086c00011a7983 */ /* 0x000ee20000300800 */
[----:B----4-:R-:W-:Y:S02]  /*97bf0*/  SHF.R.S32.HI R5, RZ, 0x1f, R27 ;  /* 0x0000001fff057819 */ /* 0x010fe4000001141b */
[----:B------:R-:W-:-:S02]  /*97c00*/  IADD3 R20, P1, PT, R27, R0, RZ ;  /* 0x000000001b147210 */ /* 0x000fc40007f3e0ff */
[----:B------:R-:W-:Y:S02]  /*97c10*/  IADD3 R6, P2, PT, R27, R2, RZ ;  /* 0x000000021b067210 */ /* 0x000fe40007f5e0ff */
[----:B------:R-:W4:Y:S01]  /*97c20*/  LDL.LU R27, [R1+0x870] ;  /* 0x00087000011b7983 */ /* 0x000f220000300800 */
[C---:B------:R-:W-:Y:S02]  /*97c30*/  IMAD.X R21, R5.reuse, 0x1, R3, P1 ;  /* 0x0000000105157824 */ /* 0x040fe400008e0603 */
[----:B------:R-:W-:-:S03]  /*97c40*/  IMAD.X R7, R5, 0x1, R4, P2 ;  /* 0x0000000105077824 */ /* 0x000fc600010e0604 */
[----:B------:R-:W-:Y:S04]  /*97c50*/  STL.64 [R1+0x1fd8], R20 ;  /* 0x001fd81401007387 */ /* 0x000fe80000100a00 */
[----:B------:R0:W-:Y:S02]  /*97c60*/  STL.64 [R1+0x1fe0], R6 ;  /* 0x001fe00601007387 */ /* 0x0001e40000100a00 */
[----:B0-----:R-:W-:Y:S02]  /*97c70*/  SHF.R.S32.HI R11, RZ, 0x1f, R29 ;  /* 0x0000001fff0b7819 */ /* 0x001fe4000001141d */
[C---:B-1----:R-:W-:Y:S02]  /*97c80*/  IADD3 R8, P1, PT, R29.reuse, R0, RZ ;  /* 0x000000001d087210 */ /* 0x042fe40007f3e0ff */
[----:B------:R-:W-:-:S02]  /*97c90*/  IADD3 R10, P2, PT, R29, R2, RZ ;  /* 0x000000021d0a7210 */ /* 0x000fc40007f5e0ff */
[----:B------:R-:W4:Y:S01]  /*97ca0*/  LDL.LU R29, [R1+0x874] ;  /* 0x00087400011d7983 */ /* 0x000f220000300800 */
[C---:B------:R-:W-:Y:S02]  /*97cb0*/  IMAD.X R9, R11.reuse, 0x1, R3, P1 ;  /* 0x000000010b097824 */ /* 0x040fe400008e0603 */
[----:B------:R-:W-:-:S03]  /*97cc0*/  IMAD.X R11, R11, 0x1, R4, P2 ;  /* 0x000000010b0b7824 */ /* 0x000fc600010e0604 */
[----:B------:R-:W-:Y:S04]  /*97cd0*/  STL [R1+0x1fe8], R9 ;  /* 0x001fe80901007387 */ /* 0x000fe80000100800 */
[----:B------:R-:W-:Y:S04]  /*97ce0*/  STL [R1+0x1fc4], R11 ;  /* 0x001fc40b01007387 */ /* 0x000fe80000100800 */
[----:B------:R0:W-:Y:S04]  /*97cf0*/  STL [R1+0x1fec], R10 ;  /* 0x001fec0a01007387 */ /* 0x0001e80000100800 */
[----:B--2---:R-:W2:Y:S01]  /*97d00*/  LDL.LU R25, [R1+0x878] ;  /* 0x0008780001197983 */ /* 0x004ea20000300800 */
[----:B------:R-:W-:-:S02]  /*97d10*/  SHF.R.S32.HI R5, RZ, 0x1f, R15 ;  /* 0x0000001fff057819 */ /* 0x000fc4000001140f */
[C---:B------:R-:W-:Y:S02]  /*97d20*/  IADD3 R12, P1, PT, R15.reuse, R0, RZ ;  /* 0x000000000f0c7210 */ /* 0x040fe40007f3e0ff */
[----:B------:R-:W-:-:S03]  /*97d30*/  IADD3 R14, P2, PT, R15, R2, RZ ;  /* 0x000000020f0e7210 */ /* 0x000fc60007f5e0ff */
[C---:B------:R-:W-:Y:S02]  /*97d40*/  IMAD.X R13, R5.reuse, 0x1, R3, P1 ;  /* 0x00000001050d7824 */ /* 0x040fe400008e0603 */
[--C-:B------:R-:W-:Y:S01]  /*97d50*/  IMAD.X R15, R5, 0x1, R4.reuse, P2 ;  /* 0x00000001050f7824 */ /* 0x100fe200010e0604 */
[----:B---3--:R-:W-:Y:S02]  /*97d60*/  SHF.R.S32.HI R18, RZ, 0x1f, R19 ;  /* 0x0000001fff127819 */ /* 0x008fe40000011413 */
[C---:B------:R-:W-:Y:S02]  /*97d70*/  IADD3 R16, P1, PT, R19.reuse, R0, RZ ;  /* 0x0000000013107210 */ /* 0x040fe40007f3e0ff */
[----:B------:R-:W-:Y:S02]  /*97d80*/  IADD3 R6, P2, PT, R19, R2, RZ ;  /* 0x0000000213067210 */ /* 0x000fe40007f5e0ff */
[----:B------:R-:W3:Y:S03]  /*97d90*/  LDL.LU R19, [R1+0x87c] ;  /* 0x00087c0001137983 */ /* 0x000ee60000300800 */
[----:B------:R-:W-:-:S02]  /*97da0*/  IMAD.X R7, R18, 0x1, R4, P2 ;  /* 0x0000000112077824 */ /* 0x000fc400010e0604 */
[----:B------:R-:W-:-:S03]  /*97db0*/  IMAD.X R17, R18, 0x1, R3, P1 ;  /* 0x0000000112117824 */ /* 0x000fc600008e0603 */
[----:B------:R1:W-:Y:S01]  /*97dc0*/  STL.64 [R1+0x890], R6 ;  /* 0x0008900601007387 */ /* 0x0003e20000100a00 */
[----:B------:R-:W-:Y:S02]  /*97dd0*/  SHF.R.S32.HI R5, RZ, 0x1f, R26 ;  /* 0x0000001fff057819 */ /* 0x000fe4000001141a */
[C---:B0-----:R-:W-:Y:S02]  /*97de0*/  IADD3 R10, P1, PT, R26.reuse, R0, RZ ;  /* 0x000000001a0a7210 */ /* 0x041fe40007f3e0ff */
[----:B-1----:R-:W-:Y:S02]  /*97df0*/  IADD3 R6, P2, PT, R26, R2, RZ ;  /* 0x000000021a067210 */ /* 0x002fe40007f5e0ff */
[----:B------:R-:W3:Y:S01]  /*97e00*/  LDL.LU R26, [R1+0x8d0] ;  /* 0x0008d000011a7983 */ /* 0x000ee20000300800 */
[C---:B------:R-:W-:Y:S02]  /*97e10*/  IMAD.X R11, R5.reuse, 0x1, R3, P1 ;  /* 0x00000001050b7824 */ /* 0x040fe400008e0603 */
        /* <DEDUP_REMOVED lines=16> */
[----:B------:R-:W-:Y:S01]  /*97f20*/  IMAD.X R7, R5, 0x1, R4, P2 ;  /* 0x0000000105077824 */ /* 0x000fe200010e0604 */
[----:B--2---:R-:W-:Y:S02]  /*97f30*/  SHF.R.S32.HI R18, RZ, 0x1f, R25 ;  /* 0x0000001fff127819 */ /* 0x004fe40000011419 */
[----:B------:R0:W-:Y:S04]  /*97f40*/  STL.64 [R1+0x8c8], R10 ;  /* 0x0008c80a01007387 */ /* 0x0001e80000100a00 */
[----:B------:R1:W-:Y:S04]  /*97f50*/  STL.64 [R1+0x8c0], R6 ;  /* 0x0008c00601007387 */ /* 0x0003e80000100a00 */
[----:B------:R-:W2:Y:S01]  /*97f60*/  LDL.LU R24, [R1+0x8dc] ;  /* 0x0008dc0001187983 */ /* 0x000ea20000300800 */
[----:B0-----:R-:W-:-:S02]  /*97f70*/  IADD3 R10, P1, PT, R25, R0, RZ ;  /* 0x00000000190a7210 */ /* 0x001fc40007f3e0ff */
[----:B-1----:R-:W-:-:S03]  /*97f80*/  IADD3 R6, P2, PT, R25, R2, RZ ;  /* 0x0000000219067210 */ /* 0x002fc60007f5e0ff */
[C---:B------:R-:W-:Y:S02]  /*97f90*/  IMAD.X R11, R18.reuse, 0x1, R3, P1 ;  /* 0x00000001120b7824 */ /* 0x040fe400008e0603 */
[----:B------:R-:W-:-:S03]  /*97fa0*/  IMAD.X R7, R18, 0x1, R4, P2 ;  /* 0x0000000112077824 */ /* 0x000fc600010e0604 */
[----:B------:R0:W-:Y:S04]  /*97fb0*/  STL.64 [R1+0x8b8], R10 ;  /* 0x0008b80a01007387 */ /* 0x0001e80000100a00 */
[----:B------:R1:W-:Y:S04]  /*97fc0*/  STL.64 [R1+0x888], R6 ;  /* 0x0008880601007387 */ /* 0x0003e80000100a00 */
[----:B------:R-:W2:Y:S01]  /*97fd0*/  LDL.LU R25, [R1+0x8e0] ;  /* 0x0008e00001197983 */ /* 0x000ea20000300800 */
[----:B---3--:R-:W-:Y:S02]  /*97fe0*/  SHF.R.S32.HI R5, RZ, 0x1f, R19 ;  /* 0x0000001fff057819 */ /* 0x008fe40000011413 */
[----:B0-----:R-:W-:-:S02]  /*97ff0*/  IADD3 R10, P1, PT, R19, R0, RZ ;  /* 0x00000000130a7210 */ /* 0x001fc40007f3e0ff */
[----:B-1----:R-:W-:-:S03]  /*98000*/  IADD3 R6, P2, PT, R19, R2, RZ ;  /* 0x0000000213067210 */ /* 0x002fc60007f5e0ff */
[C---:B------:R-:W-:Y:S02]  /*98010*/  IMAD.X R11, R5.reuse, 0x1, R3, P1 ;  /* 0x00000001050b7824 */ /* 0x040fe400008e0603 */
[----:B------:R-:W-:-:S03]  /*98020*/  IMAD.X R7, R5, 0x1, R4, P2 ;  /* 0x0000000105077824 */ /* 0x000fc600010e0604 */
[----:B------:R0:W-:Y:S04]  /*98030*/  STL.64 [R1+0x880], R10 ;  /* 0x0008800a01007387 */ /* 0x0001e80000100a00 */
[----:B------:R1:W-:Y:S01]  /*98040*/  STL.64 [R1+0x878], R6 ;  /* 0x0008780601007387 */ /* 0x0003e20000100a00 */
[----:B------:R-:W-:Y:S02]  /*98050*/  SHF.R.S32.HI R18, RZ, 0x1f, R26 ;  /* 0x0000001fff127819 */ /* 0x000fe4000001141a */
[C---:B0-----:R-:W-:Y:S02]  /*98060*/  IADD3 R10, P1, PT, R26.reuse, R0, RZ ;  /* 0x000000001a0a7210 */ /* 0x041fe40007f3e0ff */
[----:B-1----:R-:W-:Y:S02]  /*98070*/  IADD3 R6, P2, PT, R26, R2, RZ ;  /* 0x000000021a067210 */ /* 0x002fe40007f5e0ff */
[----:B------:R-:W3:Y:S01]  /*98080*/  LDL.LU R26, [R1+0x8e4] ;  /* 0x0008e400011a7983 */ /* 0x000ee20000300800 */
        /* <DEDUP_REMOVED lines=10> */
[----:B------:R0:W-:Y:S01]  /*98130*/  STL.64 [R1+0x860], R10 ;  /* 0x0008600a01007387 */ /* 0x0001e20000100a00 */
[----:B------:R-:W-:Y:S02]  /*98140*/  SHF.R.S32.HI R9, RZ, 0x1f, R29 ;  /* 0x0000001fff097819 */ /* 0x000fe4000001141d */
[C---:B------:R-:W-:Y:S02]  /*98150*/  IADD3 R18, P1, PT, R29.reuse, R0, RZ ;  /* 0x000000001d127210 */ /* 0x040fe40007f3e0ff */
[----:B0-----:R-:W-:Y:S02]  /*98160*/  IADD3 R10, P2, PT, R29, R2, RZ ;  /* 0x000000021d0a7210 */ /* 0x001fe40007f5e0ff */
[----:B------:R-:W4:Y:S01]  /*98170*/  LDL.LU R29, [R1+0x8ec] ;  /* 0x0008ec00011d7983 */ /* 0x000f220000300800 */
[C---:B------:R-:W-:Y:S02]  /*98180*/  IMAD.X R19, R9.reuse, 0x1, R3, P1 ;  /* 0x0000000109137824 */ /* 0x040fe400008e0603 */
[----:B------:R-:W-:Y:S01]  /*98190*/  IMAD.X R11, R9, 0x1, R4, P2 ;  /* 0x00000001090b7824 */ /* 0x000fe200010e0604 */
[----:B------:R0:W-:Y:S04]  /*981a0*/  STL.64 [R1+0x858], R6 ;  /* 0x0008580601007387 */ /* 0x0001e80000100a00 */
[----:B------:R-:W-:Y:S01]  /*981b0*/  STL [R1+0x1fc0], R19 ;  /* 0x001fc01301007387 */ /* 0x000fe20000100800 */
[----:B--2---:R-:W-:-:S03]  /*981c0*/  SHF.R.S32.HI R5, RZ, 0x1f, R24 ;  /* 0x0000001fff057819 */ /* 0x004fc60000011418 */
[----:B------:R1:W-:Y:S04]  /*981d0*/  STL.64 [R1+0x910], R10 ;  /* 0x0009100a01007387 */ /* 0x0003e80000100a00 */
[----:B------:R-:W2:Y:S01]  /*981e0*/  LDL.LU R23, [R1+0x8f0] ;  /* 0x0008f00001177983 */ /* 0x000ea20000300800 */
[C---:B0-----:R-:W-:Y:S02]  /*981f0*/  IADD3 R6, P1, PT, R24.reuse, R0, RZ ;  /* 0x0000000018067210 */ /* 0x041fe40007f3e0ff */
[----:B-1----:R-:W-:-:S03]  /*98200*/  IADD3 R10, P2, PT, R24, R2, RZ ;  /* 0x00000002180a7210 */ /* 0x002fc60007f5e0ff */
[C---:B------:R-:W-:Y:S02]  /*98210*/  IMAD.X R7, R5.reuse, 0x1, R3, P1 ;  /* 0x0000000105077824 */ /* 0x040fe400008e0603 */
[----:B------:R-:W-:-:S03]  /*98220*/  IMAD.X R11, R5, 0x1, R4, P2 ;  /* 0x00000001050b7824 */ /* 0x000fc600010e0604 */
[----:B------:R0:W-:Y:S01]  /*98230*/  STL.64 [R1+0x920], R6 ;  /* 0x0009200601007387 */ /* 0x0001e20000100a00 */
[----:B------:R-:W-:-:S03]  /*98240*/  SHF.R.S32.HI R9, RZ, 0x1f, R25 ;  /* 0x0000001fff097819 */ /* 0x000fc60000011419 */
[----:B------:R1:W-:Y:S04]  /*98250*/  STL.64 [R1+0x918], R10 ;  /* 0x0009180a01007387 */ /* 0x0003e80000100a00 */
[----:B------:R-:W2:Y:S01]  /*98260*/  LDL.LU R24, [R1+0x8f8] ;  /* 0x0008f80001187983 */ /* 0x000ea20000300800 */
[C---:B0-----:R-:W-:Y:S02]  /*98270*/  IADD3 R6, P1, PT, R25.reuse, R0, RZ ;  /* 0x0000000019067210 */ /* 0x041fe40007f3e0ff */
        /* <DEDUP_REMOVED lines=12> */
[----:B------:R1:W-:Y:S04]  /*98340*/  STL.64 [R1+0x940], R10 ;  /* 0x0009400a01007387 */ /* 0x0003e80000100a00 */
[----:B------:R-:W3:Y:S01]  /*98350*/  LDL.LU R26, [R1+0xb0c] ;  /* 0x000b0c00011a7983 */ /* 0x000ee20000300800 */
[----:B----4-:R-:W-:Y:S02]  /*98360*/  SHF.R.S32.HI R9, RZ, 0x1f, R27 ;  /* 0x0000001fff097819 */ /* 0x010fe4000001141b */
[----:B0-----:R-:W-:-:S02]  /*98370*/  IADD3 R6, P1, PT, R27, R0, RZ ;  /* 0x000000001b067210 */ /* 0x001fc40007f3e0ff */
[----:B-1----:R-:W-:-:S03]  /*98380*/  IADD3 R10, P2, PT, R27, R2, RZ ;  /* 0x000000021b0a7210 */ /* 0x002fc60007f5e0ff */
[C---:B------:R-:W-:Y:S02]  /*98390*/  IMAD.X R7, R9.reuse, 0x1, R3, P1 ;  /* 0x0000000109077824 */ /* 0x040fe400008e0603 */
[----:B------:R-:W-:-:S03]  /*983a0*/  IMAD.X R11, R9, 0x1, R4, P2 ;  /* 0x00000001090b7824 */ /* 0x000fc600010e0604 */
[----:B------:R0:W-:Y:S04]  /*983b0*/  STL.64 [R1+0x950], R6 ;  /* 0x0009500601007387 */ /* 0x0001e80000100a00 */
[----:B------:R1:W-:Y:S04]  /*983c0*/  STL.64 [R1+0x958], R10 ;  /* 0x0009580a01007387 */ /* 0x0003e80000100a00 */
[----:B------:R-:W4:Y:S01]  /*983d0*/  LDL.LU R27, [R1+0xb14] ;  /* 0x000b1400011b7983 */ /* 0x000f220000300800 */
[----:B------:R-:W-:Y:S02]  /*983e0*/  SHF.R.S32.HI R5, RZ, 0x1f, R29 ;  /* 0x0000001fff057819 */ /* 0x000fe4000001141d */
[----:B0-----:R-:W-:-:S02]  /*983f0*/  IADD3 R6, P1, PT, R29, R0, RZ ;  /* 0x000000001d067210 */ /* 0x001fc40007f3e0ff */
[----:B-1----:R-:W-:Y:S02]  /*98400*/  IADD3 R10, P2, PT, R29, R2, RZ ;  /* 0x000000021d0a7210 */ /* 0x002fe40007f5e0ff */
[----:B------:R-:W4:Y:S01]  /*98410*/  LDL.LU R29, [R1+0xb18] ;  /* 0x000b1800011d7983 */ /* 0x000f220000300800 */
[C---:B------:R-:W-:Y:S02]  /*98420*/  IMAD.X R7, R5.reuse, 0x1, R3, P1 ;  /* 0x0000000105077824 */ /* 0x040fe400008e0603 */
[----:B------:R-:W-:-:S03]  /*98430*/  IMAD.X R11, R5, 0x1, R4, P2 ;  /* 0x00000001050b7824 */ /* 0x000fc600010e0604 */
[----:B------:R0:W-:Y:S04]  /*98440*/  STL.64 [R1+0x960], R6 ;  /* 0x0009600601007387 */ /* 0x0001e80000100a00 */
[----:B------:R1:W-:Y:S04]  /*98450*/  STL.64 [R1+0x978], R10 ;  /* 0x0009780a01007387 */ /* 0x0003e80000100a00 */
[----:B------:R-:W4:Y:S01]  /*98460*/  LDL R19, [R1+0xa0] ;  /* 0x0000a00001137983 */ /* 0x000f220000100800 */
[----:B--2---:R-:W-:Y:S02]  /*98470*/  SHF.R.S32.HI R9, RZ, 0x1f, R23 ;  /* 0x0000001fff097819 */ /* 0x004fe40000011417 */
[----:B0-----:R-:W-:-:S02]  /*98480*/  IADD3 R6, P1, PT, R23, R0, RZ ;  /* 0x0000000017067210 */ /* 0x001fc40007f3e0ff */
[----:B-1----:R-:W-:-:S03]  /*98490*/  IADD3 R10, P2, PT, R23, R2, RZ ;  /* 0x00000002170a7210 */ /* 0x002fc60007f5e0ff */
[C---:B------:R-:W-:Y:S02]  /*984a0*/  IMAD.X R7, R9.reuse, 0x1, R3, P1 ;  /* 0x0000000109077824 */ /* 0x040fe400008e0603 */
[----:B------:R-:W-:Y:S01]  /*984b0*/  IMAD.X R11, R9, 0x1, R4, P2 ;  /* 0x00000001090b7824 */ /* 0x000fe200010e0604 */
[----:B------:R-:W-:Y:S02]  /*984c0*/  SHF.R.S32.HI R5, RZ, 0x1f, R24 ;  /* 0x0000001fff057819 */ /* 0x000fe40000011418 */
[----:B------:R0:W-:Y:S04]  /*984d0*/  STL.64 [R1+0x970], R6 ;  /* 0x0009700601007387 */ /* 0x0001e80000100a00 */
[----:B------:R1:W-:Y:S01]  /*984e0*/  STL.64 [R1+0x968], R10 ;  /* 0x0009680a01007387 */ /* 0x0003e20000100a00 */
        /* <DEDUP_REMOVED lines=8> */
[----:B-1----:R-:W-:Y:S02]  /*98570*/  IADD3 R10, P2, PT, R25, R2, RZ ;  /* 0x00000002190a7210 */ /* 0x002fe40007f5e0ff */
[----:B------:R-:W2:Y:S01]  /*98580*/  LDL.LU R25, [R1+0x9d4] ;  /* 0x0009d40001197983 */ /* 0x000ea20000300800 */
[----:B------:R-:W-:-:S05]  /*98590*/  IMAD.X R7, R9, 0x1, R3, P1 ;  /* 0x0000000109077824 */ /* 0x000fca00008e0603 */
[----:B------:R0:W-:Y:S01]  /*985a0*/  STL.64 [R1+0x900], R6 ;  /* 0x0009000601007387 */ /* 0x0001e20000100a00 */
[----:B------:R-:W-:-:S05]  /*985b0*/  IMAD.X R11, R9, 0x1, R4, P2 ;  /* 0x00000001090b7824 */ /* 0x000fca00010e0604 */
[----:B------:R4:W-:Y:S01]  /*985c0*/  STL.64 [R1+0x8f8], R10 ;  /* 0x0008f80a01007387 */ /* 0x0009e20000100a00 */
[----:B---3--:R-:W-:Y:S02]  /*985d0*/  SHF.R.S32.HI R5, RZ, 0x1f, R26 ;  /* 0x0000001fff057819 */ /* 0x008fe4000001141a */
[----:B0-----:R-:W-:-:S05]  /*985e0*/  IADD3 R6, P1, PT, R26, R0, RZ ;  /* 0x000000001a067210 */ /* 0x001fca0007f3e0ff */
[----:B------:R-:W-:Y:S01]  /*985f0*/  IMAD.X R7, R5, 0x1, R3, P1 ;  /* 0x0000000105077824 */ /* 0x000fe200008e0603 */
[----:B------:R-:W-:-:S04]  /*98600*/  IADD3 R20, P2, PT, R26, R2, RZ ;  /* 0x000000021a147210 */ /* 0x000fc80007f5e0ff */
[----:B------:R0:W-:Y:S01]  /*98610*/  STL.64 [R1+0x8f0], R6 ;  /* 0x0008f00601007387 */ /* 0x0001e20000100a00 */
[----:B------:R-:W-:-:S03]  /*98620*/  IMAD.X R21, R5, 0x1, R4, P2 ;  /* 0x0000000105157824 */ /* 0x000fc600010e0604 */
[----:B------:R-:W3:Y:S01]  /*98630*/  LDL.LU.64 R22, [R1+0x4e0] ;  /* 0x0004e00001167983 */ /* 0x000ee20000300a00 */
[-C--:B----4-:R-:W-:Y:S02]  /*98640*/  IADD3 R10, P1, PT, R27, R0.reuse, RZ ;  /* 0x000000001b0a7210 */ /* 0x090fe40007f3e0ff */
[----:B------:R-:W-:Y:S02]  /*98650*/  SHF.R.S32.HI R9, RZ, 0x1f, R27 ;  /* 0x0000001fff097819 */ /* 0x000fe4000001141b */
[----:B0-----:R-:W-:Y:S02]  /*98660*/  IADD3 R6, P5, PT, R29, R0, RZ ;  /* 0x000000001d067210 */ /* 0x001fe40007fbe0ff */
[----:B------:R-:W-:-:S05]  /*98670*/  SHF.R.S32.HI R0, RZ, 0x1f, R29 ;  /* 0x0000001fff007819 */ /* 0x000fca000001141d */
[--C-:B------:R-:W-:Y:S02]  /*98680*/  IMAD.X R7, R0, 0x1, R3.reuse, P5 ;  /* 0x0000000100077824 */ /* 0x100fe400028e0603 */
[----:B------:R-:W-:-:S03]  /*98690*/  IMAD.X R11, R9, 0x1, R3, P1 ;  /* 0x00000001090b7824 */ /* 0x000fc600008e0603 */
[----:B------:R0:W-:Y:S04]  /*986a0*/  STL.64 [R1+0x8d0], R6 ;  /* 0x0008d00601007387 */ /* 0x0001e80000100a00 */
[----:B------:R1:W-:Y:S01]  /*986b0*/  STL.64 [R1+0x8e8], R20 ;  /* 0x0008e81401007387 */ /* 0x0003e20000100a00 */
[----:B------:R-:W-:Y:S01]  /*986c0*/  VIADD R5, R19, 0x1f5 ;  /* 0x000001f513057836 */ /* 0x000fe20000000000 */
[-C--:B0-----:R-:W-:Y:S02]  /*986d0*/  IADD3 R6, P2, PT, R27, R2.reuse, RZ ;  /* 0x000000021b067210 */ /* 0x081fe40007f5e0ff */
[----:B------:R-:W-:Y:S02]  /*986e0*/  IADD3 R2, P5, PT, R29, R2, RZ ;  /* 0x000000021d027210 */ /* 0x000fe40007fbe0ff */
[----:B------:R-:W4:Y:S04]  /*986f0*/  LDL.LU.64 R28, [R1+0x4d8] ;  /* 0x0004d800011c7983 */ /* 0x000f280000300a00 */
[----:B-1----:R-:W3:Y:S04]  /*98700*/  LDL.LU R21, [R1+0x9d8] ;  /* 0x0009d80001157983 */ /* 0x002ee80000300800 */
[----:B------:R-:W3:Y:S04]  /*98710*/  LDL.LU.64 R26, [R1+0x4c8] ;  /* 0x0004c800011a7983 */ /* 0x000ee80000300a00 */
[----:B------:R-:W-:Y:S04]  /*98720*/  STL.64 [R1+0x8e0], R10 ;  /* 0x0008e00a01007387 */ /* 0x000fe80000100a00 */
[----:B------:R0:W-:Y:S01]  /*98730*/  STL [R1+0x1fbc], R2 ;  /* 0x001fbc0201007387 */ /* 0x0001e20000100800 */
[--C-:B------:R-:W-:Y:S01]  /*98740*/  IMAD.X R3, R0, 0x1, R4.reuse, P5 ;  /* 0x0000000100037824 */ /* 0x100fe200028e0604 */
[----:B------:R-:W-:Y:S01]  /*98750*/  ISETP.GE.AND P1, PT, R5, UR15, PT ;  /* 0x0000000f05007c0c */ /* 0x000fe2000bf26270 */
[----:B------:R-:W-:Y:S01]  /*98760*/  IMAD.X R7, R9, 0x1, R4, P2 ;  /* 0x0000000109077824 */ /* 0x000fe200010e0604 */
[----:B------:R-:W1:Y:S01]  /*98770*/  LDCU UR15, c[0x0][0x398] ;  /* 0x00007300ff0f77ac */ /* 0x000e620008000800 */
[----:B0-----:R-:W3:Y:S04]  /*98780*/  LDL.LU R2, [R1+0xa4] ;  /* 0x0000a40001027983 */ /* 0x001ee80000300800 */
[----:B------:R0:W-:Y:S04]  /*98790*/  STL [R1+0x1fb8], R3 ;  /* 0x001fb80301007387 */ /* 0x0001e80000100800 */
[----:B0-----:R-:W4:Y:S04]  /*987a0*/  LDL.LU R3, [R1+0xa8] ;  /* 0x0000a80001037983 */ /* 0x001f280000300800 */
[----:B------:R-:W4:Y:S04]  /*987b0*/  LDL.LU.64 R4, [R1+0x4f8] ;  /* 0x0004f80001047983 */ /* 0x000f280000300a00 */
[----:B------:R-:W4:Y:S04]  /*987c0*/  LDL.LU.64 R10, [R1+0x4c0] ;  /* 0x0004c000010a7983 */ /* 0x000f280000300a00 */
[----:B------:R0:W-:Y:S04]  /*987d0*/  STL.64 [R1+0x8d8], R6 ;  /* 0x0008d80601007387 */ /* 0x0001e80000100a00 */
[----:B0-----:R-:W4:Y:S01]  /*987e0*/  LDL.LU.64 R6, [R1+0x4a8] ;  /* 0x0004a80001067983 */ /* 0x001f220000300a00 */
[----:B--2---:R-:W-:-:S02]  /*987f0*/  PRMT R0, R25, 0x7771, RZ ;  /* 0x0000777119007816 */ /* 0x004fc400000000ff */
[C---:B---3--:R-:W-:Y:S01]  /*98800*/  ISETP.LT.AND P5, PT, R2.reuse, UR77, !P6 ;  /* 0x0000004d02007c0c */ /* 0x048fe2000f7a1270 */
[----:B------:R-:W0:Y:S01]  /*98810*/  LDCU UR77, c[0x0][0x398] ;  /* 0x00007300ff4d77ac */ /* 0x000e220008000800 */
[C---:B----4-:R-:W-:Y:S01]  /*98820*/  ISETP.LT.AND P6, PT, R3.reuse, UR76, !P6 ;  /* 0x0000004c03007c0c */ /* 0x050fe2000f7c1270 */
[----:B------:R2:W-:Y:S01]  /*98830*/  @P3 STG.E.U8 desc[UR74][R4.64], R0 ;  /* 0x0000000004003986 */ /* 0x0005e2000c10114a */
[----:B------:R-:W-:Y:S02]  /*98840*/  ISETP.LT.AND P3, PT, R2, UR32, !P4 ;  /* 0x0000002002007c0c */ /* 0x000fe4000e761270 */
[----:B------:R-:W-:Y:S01]  /*98850*/  ISETP.LT.AND P4, PT, R3, UR73, !P4 ;  /* 0x0000004903007c0c */ /* 0x000fe2000e781270 */
[----:B------:R-:W3:Y:S01]  /*98860*/  LDCU UR76, c[0x0][0x39c] ;  /* 0x00007380ff4c77ac */ /* 0x000ee20008000800 */
[----:B------:R-:W4:Y:S01]  /*98870*/  LDCU UR32, c[0x0][0x398] ;  /* 0x00007300ff2077ac */ /* 0x000f220008000800 */
[----:B------:R-:W0:Y:S01]  /*98880*/  LDCU UR73, c[0x0][0x39c] ;  /* 0x00007380ff4977ac */ /* 0x000e220008000800 */
[----:B--2---:R-:W-:Y:S01]  /*98890*/  PRMT R0, R25, 0x7772, RZ ;  /* 0x0000777219007816 */ /* 0x004fe200000000ff */
[----:B------:R-:W-:-:S04]  /*988a0*/  VIADD R4, R19, 0x165 ;  /* 0x0000016513047836 */ /* 0x000fc80000000000 */
[----:B------:R2:W-:Y:S01]  /*988b0*/  @P5 STG.E.U8 desc[UR74][R22.64], R0 ;  /* 0x0000000016005986 */ /* 0x0005e2000c10114a */
[----:B------:R-:W-:Y:S02]  /*988c0*/  ISETP.GE.AND P2, PT, R4, UR58, PT ;  /* 0x0000003a04007c0c */ /* 0x000fe4000bf46270 */
[----:B------:R-:W-:Y:S01]  /*988d0*/  PRMT R4, R21, 0x7770, RZ ;  /* 0x0000777015047816 */ /* 0x000fe200000000ff */
[----:B------:R-:W0:Y:S01]  /*988e0*/  LDCU UR58, c[0x0][0x398] ;  /* 0x00007300ff3a77ac */ /* 0x000e220008000800 */
[----:B------:R-:W-:Y:S01]  /*988f0*/  ISETP.LT.AND P5, PT, R2, UR56, !P2 ;  /* 0x0000003802007c0c */ /* 0x000fe2000d7a1270 */
[----:B--2---:R-:W2:Y:S01]  /*98900*/  LDL.LU.64 R22, [R1+0x4a0] ;  /* 0x0004a00001167983 */ /* 0x004ea20000300a00 */
[----:B------:R-:W-:-:S03]  /*98910*/  PRMT R0, R25, 0x7773, RZ ;  /* 0x0000777319007816 */ /* 0x000fc600000000ff */
[----:B------:R-:W3:Y:S01]  /*98920*/  LDL.LU R24, [R1+0x9dc] ;  /* 0x0009dc0001187983 */ /* 0x000ee20000300800 */
[----:B------:R-:W0:Y:S03]  /*98930*/  LDCU UR56, c[0x0][0x398] ;  /* 0x00007300ff3877ac */ /* 0x000e260008000800 */
[----:B------:R1:W-:Y:S04]  /*98940*/  @P6 STG.E.U8 desc[UR74][R28.64], R0 ;  /* 0x000000001c006986 */ /* 0x0003e8000c10114a */
[----:B------:R0:W-:Y:S04]  /*98950*/  @P3 STG.E.U8 desc[UR74][R26.64], R4 ;  /* 0x000000041a003986 */ /* 0x0001e8000c10114a */
[----:B-1----:R-:W4:Y:S01]  /*98960*/  LDL.LU.64 R28, [R1+0x488] ;  /* 0x00048800011c7983 */ /* 0x002f220000300a00 */
[----:B------:R-:W-:Y:S01]  /*98970*/  VIADD R0, R19, 0x166 ;  /* 0x0000016613007836 */ /* 0x000fe20000000000 */
[----:B0-----:R-:W-:-:S02]  /*98980*/  PRMT R4, R21, 0x7771, RZ ;  /* 0x0000777115047816 */ /* 0x001fc400000000ff */
[----:B------:R-:W4:Y:S02]  /*98990*/  LDL.LU.64 R26, [R1+0x480] ;  /* 0x00048000011a7983 */ /* 0x000f240000300a00 */
[----:B------:R-:W-:Y:S02]  /*989a0*/  ISETP.GE.AND P3, PT, R0, UR44, PT ;  /* 0x0000002c00007c0c */ /* 0x000fe4000bf66270 */
[----:B------:R-:W-:Y:S01]  /*989b0*/  PRMT R0, R21, 0x7772, RZ ;  /* 0x0000777215007816 */ /* 0x000fe200000000ff */
[----:B------:R0:W-:Y:S01]  /*989c0*/  @P4 STG.E.U8 desc[UR74][R10.64], R4 ;  /* 0x000000040a004986 */ /* 0x0001e2000c10114a */
[----:B------:R-:W-:Y:S01]  /*989d0*/  ISETP.LT.AND P2, PT, R3, UR6, !P2 ;  /* 0x0000000603007c0c */ /* 0x000fe2000d741270 */
[----:B------:R-:W1:Y:S01]  /*989e0*/  LDCU UR6, c[0x0][0x39c] ;  /* 0x00007380ff0677ac */ /* 0x000e620008000800 */
[----:B------:R-:W1:Y:S01]  /*989f0*/  LDCU UR44, c[0x0][0x398] ;  /* 0x00007300ff2c77ac */ /* 0x000e620008000800 */
[----:B------:R0:W-:Y:S04]  /*98a00*/  @P5 STG.E.U8 desc[UR74][R6.64], R0 ;  /* 0x0000000006005986 */ /* 0x0001e8000c10114a */
[----:B0-----:R-:W4:Y:S04]  /*98a10*/  LDL.LU.64 R10, [R1+0x468] ;  /* 0x00046800010a7983 */ /* 0x001f280000300a00 */
[----:B------:R-:W4:Y:S04]  /*98a20*/  LDL.LU.64 R6, [R1+0x460] ;  /* 0x0004600001067983 */ /* 0x000f280000300a00 */
[----:B------:R-:W4:Y:S01]  /*98a30*/  LDL.LU R25, [R1+0x9c0] ;  /* 0x0009c00001197983 */ /* 0x000f220000300800 */
[----:B------:R-:W-:Y:S01]  /*98a40*/  ISETP.LT.AND P5, PT, R2, UR18, !P3 ;  /* 0x0000001202007c0c */ /* 0x000fe2000dfa1270 */
[----:B------:R-:W-:Y:S01]  /*98a50*/  VIADD R4, R19, 0x167 ;  /* 0x0000016713047836 */ /* 0x000fe20000000000 */
[----:B------:R-:W-:Y:S01]  /*98a60*/  PRMT R0, R21, 0x7773, RZ ;  /* 0x0000777315007816 */ /* 0x000fe200000000ff */
[----:B------:R-:W0:Y:S01]  /*98a70*/  LDCU UR18, c[0x0][0x398] ;  /* 0x00007300ff1277ac */ /* 0x000e220008000800 */
[----:B------:R-:W4:Y:S01]  /*98a80*/  LDL.LU.64 R20, [R1+0x430] ;  /* 0x0004300001147983 */ /* 0x000f220000300a00 */
[----:B------:R-:W-:-:S02]  /*98a90*/  ISETP.LT.AND P3, PT, R3, UR12, !P3 ;  /* 0x0000000c03007c0c */ /* 0x000fc4000df61270 */
[----:B------:R-:W-:Y:S01]  /*98aa0*/  ISETP.GE.AND P4, PT, R4, UR57, PT ;  /* 0x0000003904007c0c */ /* 0x000fe2000bf86270 */
[----:B------:R-:W0:Y:S01]  /*98ab0*/  LDCU UR57, c[0x0][0x39c] ;  /* 0x00007380ff3977ac */ /* 0x000e220008000800 */
[----:B------:R-:W0:Y:S01]  /*98ac0*/  LDCU UR12, c[0x0][0x398] ;  /* 0x00007300ff0c77ac */ /* 0x000e220008000800 */
[----:B--2---:R2:W-:Y:S01]  /*98ad0*/  @P2 STG.E.U8 desc[UR74][R22.64], R0 ;  /* 0x0000000016002986 */ /* 0x0045e2000c10114a */
[----:B---3--:R-:W-:Y:S02]  /*98ae0*/  PRMT R4, R24, 0x7770, RZ ;  /* 0x0000777018047816 */ /* 0x008fe400000000ff */
[----:B------:R-:W-:Y:S02]  /*98af0*/  ISETP.LT.AND P2, PT, R2, UR53, !P4 ;  /* 0x0000003502007c0c */ /* 0x000fe4000e741270 */
[----:B------:R-:W-:Y:S02]  /*98b00*/  ISETP.LT.AND P4, PT, R3, UR55, !P4 ;  /* 0x0000003703007c0c */ /* 0x000fe4000e781270 */
[----:B------:R-:W-:Y:S01]  /*98b10*/  PRMT R5, R24, 0x7772, RZ ;  /* 0x0000777218057816 */ /* 0x000fe200000000ff */
[----:B------:R-:W3:Y:S01]  /*98b20*/  LDCU UR53, c[0x0][0x398] ;  /* 0x00007300ff3577ac */ /* 0x000ee20008000800 */
[----:B------:R-:W0:Y:S01]  /*98b30*/  LDCU UR55, c[0x0][0x39c] ;  /* 0x00007380ff3777ac */ /* 0x000e220008000800 */
[----:B--2---:R-:W-:Y:S01]  /*98b40*/  VIADD R0, R19, 0x168 ;  /* 0x0000016813007836 */ /* 0x004fe20000000000 */
[----:B------:R-:W2:Y:S04]  /*98b50*/  LDL.LU.64 R22, [R1+0x428] ;  /* 0x0004280001167983 */ /* 0x000ea80000300a00 */
[----:B----4-:R4:W-:Y:S01]  /*98b60*/  @P5 STG.E.U8 desc[UR74][R28.64], R4 ;  /* 0x000000041c005986 */ /* 0x0109e2000c10114a */
[----:B------:R-:W-:-:S02]  /*98b70*/  ISETP.GE.AND P5, PT, R0, UR52, PT ;  /* 0x0000003400007c0c */ /* 0x000fc4000bfa6270 */
[C---:B------:R-:W-:Y:S01]  /*98b80*/  PRMT R0, R24.reuse, 0x7771, RZ ;  /* 0x0000777118007816 */ /* 0x040fe200000000ff */
[----:B------:R-:W0:Y:S04]  /*98b90*/  LDCU UR52, c[0x0][0x398] ;  /* 0x00007300ff3477ac */ /* 0x000e280008000800 */
[----:B------:R1:W-:Y:S04]  /*98ba0*/  @P3 STG.E.U8 desc[UR74][R26.64], R0 ;  /* 0x000000001a003986 */ /* 0x0003e8000c10114a */
[----:B----4-:R-:W4:Y:S01]  /*98bb0*/  LDL.LU.64 R28, [R1+0x408] ;  /* 0x00040800011c7983 */ /* 0x010f220000300a00 */
[----:B------:R-:W-:-:S03]  /*98bc0*/  PRMT R4, R24, 0x7773, RZ ;  /* 0x0000777318047816 */ /* 0x000fc600000000ff */
[----:B-1----:R-:W3:Y:S04]  /*98bd0*/  LDL.LU.64 R26, [R1+0x400] ;  /* 0x00040000011a7983 */ /* 0x002ee80000300a00 */
[----:B------:R-:W3:Y:S04]  /*98be0*/  LDL.LU R24, [R1+0x9c4] ;  /* 0x0009c40001187983 */ /* 0x000ee80000300800 */
[----:B------:R-:W-:Y:S04]  /*98bf0*/  @P2 STG.E.U8 desc[UR74][R10.64], R5 ;  /* 0x000000050a002986 */ /* 0x000fe8000c10114a */
[----:B------:R1:W-:Y:S04]  /*98c00*/  @P4 STG.E.U8 desc[UR74][R6.64], R4 ;  /* 0x0000000406004986 */ /* 0x0003e8000c10114a */
[----:B-1----:R-:W3:Y:S01]  /*98c10*/  LDL.LU.64 R6, [R1+0x3e8] ;  /* 0x0003e80001067983 */ /* 0x002ee20000300a00 */
[----:B------:R-:W-:Y:S01]  /*98c20*/  ISETP.LT.AND P3, PT, R2, UR50, !P5 ;  /* 0x0000003202007c0c */ /* 0x000fe2000ef61270 */
[----:B------:R-:W-:Y:S01]  /*98c30*/  VIADD R0, R19, 0x169 ;  /* 0x0000016913007836 */ /* 0x000fe20000000000 */
[----:B------:R-:W-:Y:S01]  /*98c40*/  ISETP.LT.AND P5, PT, R3, UR16, !P5 ;  /* 0x0000001003007c0c */ /* 0x000fe2000efa1270 */
[----:B------:R-:W-:Y:S01]  /*98c50*/  VIADD R4, R19, 0x16a ;  /* 0x0000016a13047836 */ /* 0x000fe20000000000 */
[----:B------:R-:W1:Y:S01]  /*98c60*/  LDCU UR50, c[0x0][0x398] ;  /* 0x00007300ff3277ac */ /* 0x000e620008000800 */
[----:B------:R-:W0:Y:S01]  /*98c70*/  LDCU UR16, c[0x0][0x39c] ;  /* 0x00007380ff1077ac */ /* 0x000e220008000800 */
[----:B------:R-:W-:-:S02]  /*98c80*/  ISETP.GE.AND P2, PT, R0, UR39, PT ;  /* 0x0000002700007c0c */ /* 0x000fc4000bf46270 */
[----:B------:R-:W-:Y:S01]  /*98c90*/  PRMT R0, R25, 0x7770, RZ ;  /* 0x0000777019007816 */ /* 0x000fe200000000ff */
[----:B------:R-:W0:Y:S01]  /*98ca0*/  LDCU UR39, c[0x0][0x398] ;  /* 0x00007300ff2777ac */ /* 0x000e220008000800 */
[----:B------:R-:W-:-:S03]  /*98cb0*/  ISETP.LT.AND P4, PT, R2, UR26, !P2 ;  /* 0x0000001a02007c0c */ /* 0x000fc6000d781270 */
[----:B------:R1:W-:Y:S01]  /*98cc0*/  @P3 STG.E.U8 desc[UR74][R20.64], R0 ;  /* 0x0000000014003986 */ /* 0x0003e2000c10114a */
[----:B------:R-:W-:Y:S02]  /*98cd0*/  ISETP.LT.AND P2, PT, R3, UR51, !P2 ;  /* 0x0000003303007c0c */ /* 0x000fe4000d741270 */
[----:B------:R-:W-:Y:S01]  /*98ce0*/  ISETP.GE.AND P3, PT, R4, UR27, PT ;  /* 0x0000001b04007c0c */ /* 0x000fe2000bf66270 */
[----:B------:R-:W0:Y:S01]  /*98cf0*/  LDCU UR26, c[0x0][0x398] ;  /* 0x00007300ff1a77ac */ /* 0x000e220008000800 */
[----:B-1----:R-:W-:Y:S01]  /*98d00*/  PRMT R0, R25, 0x7771, RZ ;  /* 0x0000777119007816 */ /* 0x002fe200000000ff */
[----:B------:R-:W-:Y:S01]  /*98d10*/  VIADD R4, R19, 0x16b ;  /* 0x0000016b13047836 */ /* 0x000fe20000000000 */
[----:B------:R-:W1:Y:S01]  /*98d20*/  LDCU UR51, c[0x0][0x398] ;  /* 0x00007300ff3377ac */ /* 0x000e620008000800 */
[----:B------:R-:W0:Y:S02]  /*98d30*/  LDCU UR27, c[0x0][0x39c] ;  /* 0x00007380ff1b77ac */ /* 0x000e240008000800 */
[----:B--2---:R2:W-:Y:S01]  /*98d40*/  @P5 STG.E.U8 desc[UR74][R22.64], R0 ;  /* 0x0000000016005986 */ /* 0x0045e2000c10114a */
[----:B------:R-:W-:-:S02]  /*98d50*/  ISETP.LT.AND P5, PT, R2, UR46, !P3 ;  /* 0x0000002e02007c0c */ /* 0x000fc4000dfa1270 */
[----:B--2---:R-:W-:Y:S01]  /*98d60*/  PRMT R0, R25, 0x7772, RZ ;  /* 0x0000777219007816 */ /* 0x004fe200000000ff */
[----:B------:R-:W2:Y:S01]  /*98d70*/  LDL.LU.64 R22, [R1+0x3c8] ;  /* 0x0003c80001167983 */ /* 0x000ea20000300a00 */
[----:B------:R-:W0:Y:S03]  /*98d80*/  LDCU UR46, c[0x0][0x398] ;  /* 0x00007300ff2e77ac */ /* 0x000e260008000800 */
[----:B----4-:R4:W-:Y:S01]  /*98d90*/  @P4 STG.E.U8 desc[UR74][R28.64], R0 ;  /* 0x000000001c004986 */ /* 0x0109e2000c10114a */
[----:B------:R-:W-:Y:S01]  /*98da0*/  ISETP.GE.AND P4, PT, R4, UR48, PT ;  /* 0x0000003004007c0c */ /* 0x000fe2000bf86270 */
[----:B------:R-:W-:Y:S01]  /*98db0*/  VIADD R4, R19, 0x16c ;  /* 0x0000016c13047836 */ /* 0x000fe20000000000 */
[----:B------:R-:W-:Y:S01]  /*98dc0*/  ISETP.LT.AND P3, PT, R3, UR47, !P3 ;  /* 0x0000002f03007c0c */ /* 0x000fe2000df61270 */
[----:B------:R-:W0:Y:S01]  /*98dd0*/  LDCU UR47, c[0x0][0x398] ;  /* 0x00007300ff2f77ac */ /* 0x000e220008000800 */
[----:B------:R-:W0:Y:S01]  /*98de0*/  LDCU UR48, c[0x0][0x39c] ;  /* 0x00007380ff3077ac */ /* 0x000e220008000800 */
[----:B----4-:R-:W-:Y:S01]  /*98df0*/  PRMT R0, R25, 0x7773, RZ ;  /* 0x0000777319007816 */ /* 0x010fe200000000ff */
[----:B------:R-:W4:Y:S04]  /*98e00*/  LDL.LU.64 R28, [R1+0x3c0] ;  /* 0x0003c000011c7983 */ /* 0x000f280000300a00 */
[----:B------:R-:W2:Y:S04]  /*98e10*/  LDL.LU R21, [R1+0x9c8] ;  /* 0x0009c80001157983 */ /* 0x000ea80000300800 */
[----:B---3--:R3:W-:Y:S02]  /*98e20*/  @P2 STG.E.U8 desc[UR74][R26.64], R0 ;  /* 0x000000001a002986 */ /* 0x0087e4000c10114a */
[----:B---3--:R-:W-:-:S02]  /*98e30*/  PRMT R0, R24, 0x7770, RZ ;  /* 0x0000777018007816 */ /* 0x008fc400000000ff */
[----:B------:R-:W3:Y:S04]  /*98e40*/  LDL.LU.64 R26, [R1+0x3a8] ;  /* 0x0003a800011a7983 */ /* 0x000ee80000300a00 */
[----:B------:R-:W2:Y:S04]  /*98e50*/  LDL.LU.64 R10, [R1+0x3a0] ;  /* 0x0003a000010a7983 */ /* 0x000ea80000300a00 */
[----:B------:R0:W-:Y:S01]  /*98e60*/  @P5 STG.E.U8 desc[UR74][R6.64], R0 ;  /* 0x0000000006005986 */ /* 0x0001e2000c10114a */
[----:B------:R-:W-:Y:S02]  /*98e70*/  ISETP.GE.AND P5, PT, R4, UR72, PT ;  /* 0x0000004804007c0c */ /* 0x000fe4000bfa6270 */
[----:B------:R-:W-:Y:S01]  /*98e80*/  ISETP.LT.AND P2, PT, R2, UR45, !P4 ;  /* 0x0000002d02007c0c */ /* 0x000fe2000e741270 */
[----:B0-----:R-:W2:Y:S04]  /*98e90*/  LDL.LU.64 R6, [R1+0x390] ;  /* 0x0003900001067983 */ /* 0x001ea80000300a00 */
[----:B------:R-:W2:Y:S01]  /*98ea0*/  LDL.LU.64 R4, [R1+0x3e0] ;  /* 0x0003e00001047983 */ /* 0x000ea20000300a00 */
[----:B------:R-:W-:-:S02]  /*98eb0*/  PRMT R0, R24, 0x7771, RZ ;  /* 0x0000777118007816 */ /* 0x000fc400000000ff */
[----:B------:R-:W-:Y:S01]  /*98ec0*/  ISETP.LT.AND P4, PT, R3, UR28, !P4 ;  /* 0x0000001c03007c0c */ /* 0x000fe2000e781270 */
[----:B------:R-:W0:Y:S01]  /*98ed0*/  LDCU UR45, c[0x0][0x398] ;  /* 0x00007300ff2d77ac */ /* 0x000e220008000800 */
[----:B------:R-:W0:Y:S01]  /*98ee0*/  LDCU UR72, c[0x0][0x398] ;  /* 0x00007300ff4877ac */ /* 0x000e220008000800 */
[----:B------:R-:W0:Y:S01]  /*98ef0*/  LDCU UR28, c[0x0][0x39c] ;  /* 0x00007380ff1c77ac */ /* 0x000e220008000800 */
[----:B--2---:R2:W-:Y:S01]  /*98f00*/  @P3 STG.E.U8 desc[UR74][R4.64], R0 ;  /* 0x0000000004003986 */ /* 0x0045e2000c10114a */
[----:B------:R-:W-:Y:S02]  /*98f10*/  ISETP.LT.AND P3, PT, R2, UR25, !P5 ;  /* 0x0000001902007c0c */ /* 0x000fe4000ef61270 */
[----:B--2---:R-:W-:Y:S01]  /*98f20*/  PRMT R0, R24, 0x7772, RZ ;  /* 0x0000777218007816 */ /* 0x004fe200000000ff */
[----:B------:R-:W-:Y:S01]  /*98f30*/  VIADD R4, R19, 0x16d ;  /* 0x0000016d13047836 */ /* 0x000fe20000000000 */
[----:B------:R-:W2:Y:S03]  /*98f40*/  LDCU UR25, c[0x0][0x398] ;  /* 0x00007300ff1977ac */ /* 0x000ea60008000800 */
[----:B------:R0:W-:Y:S01]  /*98f50*/  @P2 STG.E.U8 desc[UR74][R22.64], R0 ;  /* 0x0000000016002986 */ /* 0x0001e2000c10114a */
[----:B------:R-:W-:-:S02]  /*98f60*/  ISETP.GE.AND P2, PT, R4, UR10, PT ;  /* 0x0000000a04007c0c */ /* 0x000fc4000bf46270 */
[----:B------:R-:W-:Y:S02]  /*98f70*/  ISETP.LT.AND P5, PT, R3, UR35, !P5 ;  /* 0x0000002303007c0c */ /* 0x000fe4000efa1270 */
[----:B------:R-:W-:Y:S01]  /*98f80*/  PRMT R4, R21, 0x7770, RZ ;  /* 0x0000777015047816 */ /* 0x000fe200000000ff */
[----:B------:R-:W1:Y:S01]  /*98f90*/  LDCU UR35, c[0x0][0x398] ;  /* 0x00007300ff2377ac */ /* 0x000e620008000800 */
[----:B------:R-:W1:Y:S01]  /*98fa0*/  LDCU UR10, c[0x0][0x39c] ;  /* 0x00007380ff0a77ac */ /* 0x000e620008000800 */
[----:B0-----:R-:W-:Y:S01]  /*98fb0*/  PRMT R0, R24, 0x7773, RZ ;  /* 0x0000777318007816 */ /* 0x001fe200000000ff */
[----:B------:R-:W2:Y:S04]  /*98fc0*/  LDL.LU.64 R22, [R1+0x388] ;  /* 0x0003880001167983 */ /* 0x000ea80000300a00 */
[----:B------:R-:W2:Y:S04]  /*98fd0*/  LDL.LU R25, [R1+0x9cc] ;  /* 0x0009cc0001197983 */ /* 0x000ea80000300800 */
[----:B----4-:R0:W-:Y:S01]  /*98fe0*/  @P4 STG.E.U8 desc[UR74][R28.64], R0 ;  /* 0x000000001c004986 */ /* 0x0101e2000c10114a */
[----:B------:R-:W-:-:S03]  /*98ff0*/  ISETP.LT.AND P4, PT, R2, UR43, !P2 ;  /* 0x0000002b02007c0c */ /* 0x000fc6000d781270 */
[----:B---3--:R3:W-:Y:S01]  /*99000*/  @P3 STG.E.U8 desc[UR74][R26.64], R4 ;  /* 0x000000041a003986 */ /* 0x0087e2000c10114a */
[----:B------:R-:W4:Y:S03]  /*99010*/  LDCU UR43, c[0x0][0x398] ;  /* 0x00007300ff2b77ac */ /* 0x000f260008000800 */
[----:B0-----:R-:W4:Y:S01]  /*99020*/  LDL.LU.64 R28, [R1+0x368] ;  /* 0x00036800011c7983 */ /* 0x001f220000300a00 */
[----:B------:R-:W-:Y:S01]  /*99030*/  VIADD R0, R19, 0x16e ;  /* 0x0000016e13007836 */ /* 0x000fe20000000000 */
[----:B---3--:R-:W-:Y:S02]  /*99040*/  PRMT R4, R21, 0x7771, RZ ;  /* 0x0000777115047816 */ /* 0x008fe400000000ff */
[----:B------:R-:W3:Y:S02]  /*99050*/  LDL.LU.64 R26, [R1+0x360] ;  /* 0x00036000011a7983 */ /* 0x000ee40000300a00 */
[----:B------:R-:W-:-:S02]  /*99060*/  ISETP.GE.AND P3, PT, R0, UR42, PT ;  /* 0x0000002a00007c0c */ /* 0x000fc4000bf66270 */
[----:B------:R-:W-:Y:S01]  /*99070*/  PRMT R0, R21, 0x7772, RZ ;  /* 0x0000777215007816 */ /* 0x000fe200000000ff */
[----:B------:R0:W-:Y:S01]  /*99080*/  @P5 STG.E.U8 desc[UR74][R10.64], R4 ;  /* 0x000000040a005986 */ /* 0x0001e2000c10114a */
[----:B------:R-:W-:Y:S01]  /*99090*/  ISETP.LT.AND P2, PT, R3, UR71, !P2 ;  /* 0x0000004703007c0c */ /* 0x000fe2000d741270 */
[----:B------:R-:W1:Y:S02]  /*990a0*/  LDCU UR42, c[0x0][0x39c] ;  /* 0x00007380ff2a77ac */ /* 0x000e640008000800 */
[----:B0-----:R-:W3:Y:S04]  /*990b0*/  LDL.LU.64 R10, [R1+0x358] ;  /* 0x00035800010a7983 */ /* 0x001ee80000300a00 */
[----:B------:R0:W-:Y:S01]  /*990c0*/  @P4 STG.E.U8 desc[UR74][R6.64], R0 ;  /* 0x0000000006004986 */ /* 0x0001e2000c10114a */
[----:B------:R-:W-:Y:S01]  /*990d0*/  ISETP.LT.AND P5, PT, R2, UR40, !P3 ;  /* 0x0000002802007c0c */ /* 0x000fe2000dfa1270 */
[----:B------:R-:W-:Y:S01]  /*990e0*/  VIADD R4, R19, 0x16f ;  /* 0x0000016f13047836 */ /* 0x000fe20000000000 */
[----:B------:R-:W1:Y:S01]  /*990f0*/  LDCU UR71, c[0x0][0x398] ;  /* 0x00007300ff4777ac */ /* 0x000e620008000800 */
[----:B0-----:R-:W3:Y:S04]  /*99100*/  LDL.LU.64 R6, [R1+0x350] ;  /* 0x0003500001067983 */ /* 0x001ee80000300a00 */
[----:B------:R-:W3:Y:S01]  /*99110*/  LDL.LU R24, [R1+0x9b0] ;  /* 0x0009b00001187983 */ /* 0x000ee20000300800 */
[----:B------:R-:W-:-:S02]  /*99120*/  PRMT R0, R21, 0x7773, RZ ;  /* 0x0000777315007816 */ /* 0x000fc400000000ff */
[C---:B------:R-:W-:Y:S01]  /*99130*/  ISETP.LT.AND P4, PT, R3.reuse, UR8, !P3 ;  /* 0x0000000803007c0c */ /* 0x040fe2000df81270 */
[----:B------:R-:W3:Y:S01]  /*99140*/  LDL.LU.64 R20, [R1+0x348] ;  /* 0x0003480001147983 */ /* 0x000ee20000300a00 */
[----:B------:R-:W-:Y:S01]  /*99150*/  ISETP.GE.AND P3, PT, R4, UR30, PT ;  /* 0x0000001e04007c0c */ /* 0x000fe2000bf66270 */
[----:B------:R-:W0:Y:S01]  /*99160*/  LDCU UR30, c[0x0][0x39c] ;  /* 0x00007380ff1e77ac */ /* 0x000e220008000800 */
[----:B------:R-:W0:Y:S01]  /*99170*/  LDCU UR40, c[0x0][0x398] ;  /* 0x00007300ff2877ac */ /* 0x000e220008000800 */
[----:B------:R-:W0:Y:S01]  /*99180*/  LDCU UR8, c[0x0][0x398] ;  /* 0x00007300ff0877ac */ /* 0x000e220008000800 */
[----:B------:R-:W-:Y:S02]  /*99190*/  ISETP.LT.AND P6, PT, R2, UR4, !P3 ;  /* 0x0000000402007c0c */ /* 0x000fe4000dfc1270 */
[----:B------:R-:W-:Y:S01]  /*991a0*/  ISETP.LT.AND P3, PT, R3, UR41, !P3 ;  /* 0x0000002903007c0c */ /* 0x000fe2000df61270 */
[----:B------:R-:W0:Y:S01]  /*991b0*/  LDCU UR4, c[0x0][0x398] ;  /* 0x00007300ff0477ac */ /* 0x000e220008000800 */
[----:B------:R-:W0:Y:S01]  /*991c0*/  LDCU UR41, c[0x0][0x39c] ;  /* 0x00007380ff2977ac */ /* 0x000e220008000800 */
[----:B--2---:R2:W-:Y:S01]  /*991d0*/  @P2 STG.E.U8 desc[UR74][R22.64], R0 ;  /* 0x0000000016002986 */ /* 0x0045e2000c10114a */
[----:B------:R-:W-:Y:S01]  /*991e0*/  PRMT R4, R25, 0x7770, RZ ;  /* 0x0000777019047816 */ /* 0x000fe200000000ff */
[----:B--2---:R-:W-:-:S02]  /*991f0*/  VIADD R0, R19, 0x170 ;  /* 0x0000017013007836 */ /* 0x004fc40000000000 */
[----:B------:R-:W2:Y:S04]  /*99200*/  LDL.LU.64 R22, [R1+0x340] ;  /* 0x0003400001167983 */ /* 0x000ea80000300a00 */
[----:B----4-:R4:W-:Y:S01]  /*99210*/  @P5 STG.E.U8 desc[UR74][R28.64], R4 ;  /* 0x000000041c005986 */ /* 0x0109e2000c10114a */
[----:B------:R-:W-:Y:S02]  /*99220*/  ISETP.GE.AND P2, PT, R0, UR23, PT ;  /* 0x0000001700007c0c */ /* 0x000fe4000bf46270 */
[C---:B------:R-:W-:Y:S02]  /*99230*/  PRMT R0, R25.reuse, 0x7771, RZ ;  /* 0x0000777119007816 */ /* 0x040fe400000000ff */
[C---:B------:R-:W-:Y:S01]  /*99240*/  PRMT R5, R25.reuse, 0x7772, RZ ;  /* 0x0000777219057816 */ /* 0x040fe200000000ff */
[----:B------:R-:W0:Y:S01]  /*99250*/  LDCU UR23, c[0x0][0x398] ;  /* 0x00007300ff1777ac */ /* 0x000e220008000800 */
[----:B----4-:R-:W4:Y:S04]  /*99260*/  LDL.LU.64 R28, [R1+0x338] ;  /* 0x00033800011c7983 */ /* 0x010f280000300a00 */
[----:B---3--:R3:W-:Y:S01]  /*99270*/  @P4 STG.E.U8 desc[UR74][R26.64], R0 ;  /* 0x000000001a004986 */ /* 0x0087e2000c10114a */
[----:B------:R-:W-:-:S03]  /*99280*/  PRMT R4, R25, 0x7773, RZ ;  /* 0x0000777319047816 */ /* 0x000fc600000000ff */
[----:B---3--:R-:W3:Y:S04]  /*99290*/  LDL.LU.64 R26, [R1+0x330] ;  /* 0x00033000011a7983 */ /* 0x008ee80000300a00 */
[----:B------:R-:W3:Y:S04]  /*992a0*/  LDL.LU R25, [R1+0x9b4] ;  /* 0x0009b40001197983 */ /* 0x000ee80000300800 */
[----:B------:R-:W-:Y:S04]  /*992b0*/  @P6 STG.E.U8 desc[UR74][R10.64], R5 ;  /* 0x000000050a006986 */ /* 0x000fe8000c10114a */
[----:B------:R0:W-:Y:S04]  /*992c0*/  @P3 STG.E.U8 desc[UR74][R6.64], R4 ;  /* 0x0000000406003986 */ /* 0x0001e8000c10114a */
[----:B0-----:R-:W3:Y:S01]  /*992d0*/  LDL.LU.64 R6, [R1+0x320] ;  /* 0x0003200001067983 */ /* 0x001ee20000300a00 */
[----:B------:R-:W-:Y:S01]  /*992e0*/  ISETP.LT.AND P5, PT, R2, UR38, !P2 ;  /* 0x0000002602007c0c */ /* 0x000fe2000d7a1270 */
[----:B------:R-:W-:Y:S01]  /*992f0*/  VIADD R0, R19, 0x171 ;  /* 0x0000017113007836 */ /* 0x000fe20000000000 */
[----:B------:R-:W-:Y:S01]  /*99300*/  ISETP.LT.AND P2, PT, R3, UR14, !P2 ;  /* 0x0000000e03007c0c */ /* 0x000fe2000d741270 */
[----:B------:R-:W-:Y:S01]  /*99310*/  VIADD R4, R19, 0x172 ;  /* 0x0000017213047836 */ /* 0x000fe20000000000 */
[----:B------:R-:W0:Y:S01]  /*99320*/  LDCU UR38, c[0x0][0x398] ;  /* 0x00007300ff2677ac */ /* 0x000e220008000800 */
[----:B------:R-:W0:Y:S01]  /*99330*/  LDCU UR14, c[0x0][0x39c] ;  /* 0x00007380ff0e77ac */ /* 0x000e220008000800 */
[----:B------:R-:W-:-:S02]  /*99340*/  ISETP.GE.AND P4, PT, R0, UR70, PT ;  /* 0x0000004600007c0c */ /* 0x000fc4000bf86270 */
[----:B------:R-:W-:Y:S02]  /*99350*/  PRMT R0, R24, 0x7770, RZ ;  /* 0x0000777018007816 */ /* 0x000fe400000000ff */
[----:B------:R-:W-:Y:S01]  /*99360*/  ISETP.GE.AND P3, PT, R4, UR37, PT ;  /* 0x0000002504007c0c */ /* 0x000fe2000bf66270 */
[----:B------:R-:W0:Y:S01]  /*99370*/  LDCU UR70, c[0x0][0x398] ;  /* 0x00007300ff4677ac */ /* 0x000e220008000800 */
[C---:B------:R-:W-:Y:S01]  /*99380*/  ISETP.LT.AND P6, PT, R2.reuse, UR63, !P4 ;  /* 0x0000003f02007c0c */ /* 0x040fe2000e7c1270 */
[----:B------:R1:W-:Y:S01]  /*99390*/  @P5 STG.E.U8 desc[UR74][R20.64], R0 ;  /* 0x0000000014005986 */ /* 0x0003e2000c10114a */
[----:B------:R-:W-:Y:S02]  /*993a0*/  ISETP.LT.AND P4, PT, R3, UR68, !P4 ;  /* 0x0000004403007c0c */ /* 0x000fe4000e781270 */
[----:B------:R-:W-:Y:S01]  /*993b0*/  ISETP.LT.AND P5, PT, R2, UR59, !P3 ;  /* 0x0000003b02007c0c */ /* 0x000fe2000dfa1270 */
[----:B------:R-:W-:Y:S01]  /*993c0*/  VIADD R4, R19, 0x173 ;  /* 0x0000017313047836 */ /* 0x000fe20000000000 */
[----:B------:R-:W0:Y:S01]  /*993d0*/  LDCU UR63, c[0x0][0x398] ;  /* 0x00007300ff3f77ac */ /* 0x000e220008000800 */
[----:B------:R-:W0:Y:S01]  /*993e0*/  LDCU UR37, c[0x0][0x39c] ;  /* 0x00007380ff2577ac */ /* 0x000e220008000800 */
[C---:B-1----:R-:W-:Y:S01]  /*993f0*/  PRMT R0, R24.reuse, 0x7771, RZ ;  /* 0x0000777118007816 */ /* 0x042fe200000000ff */
[----:B------:R-:W1:Y:S01]  /*99400*/  LDCU UR68, c[0x0][0x398] ;  /* 0x00007300ff4477ac */ /* 0x000e620008000800 */
[----:B------:R-:W0:Y:S03]  /*99410*/  LDCU UR59, c[0x0][0x398] ;  /* 0x00007300ff3b77ac */ /* 0x000e260008000800 */
[----:B--2---:R2:W-:Y:S02]  /*99420*/  @P2 STG.E.U8 desc[UR74][R22.64], R0 ;  /* 0x0000000016002986 */ /* 0x0045e4000c10114a */
[----:B--2---:R-:W-:-:S02]  /*99430*/  PRMT R0, R24, 0x7772, RZ ;  /* 0x0000777218007816 */ /* 0x004fc400000000ff */
[----:B------:R-:W2:Y:S04]  /*99440*/  LDL.LU.64 R22, [R1+0x310] ;  /* 0x0003100001167983 */ /* 0x000ea80000300a00 */
[----:B----4-:R4:W-:Y:S01]  /*99450*/  @P6 STG.E.U8 desc[UR74][R28.64], R0 ;  /* 0x000000001c006986 */ /* 0x0109e2000c10114a */
[----:B------:R-:W-:Y:S01]  /*99460*/  ISETP.GE.AND P2, PT, R4, UR24, PT ;  /* 0x0000001804007c0c */ /* 0x000fe2000bf46270 */
[----:B------:R-:W-:Y:S01]  /*99470*/  VIADD R4, R19, 0x174 ;  /* 0x0000017413047836 */ /* 0x000fe20000000000 */
[----:B------:R-:W-:Y:S01]  /*99480*/  ISETP.LT.AND P3, PT, R3, UR69, !P3 ;  /* 0x0000004503007c0c */ /* 0x000fe2000df61270 */
[----:B------:R-:W0:Y:S01]  /*99490*/  LDCU UR69, c[0x0][0x398] ;  /* 0x00007300ff4577ac */ /* 0x000e220008000800 */
[----:B----4-:R-:W-:Y:S01]  /*994a0*/  PRMT R0, R24, 0x7773, RZ ;  /* 0x0000777318007816 */ /* 0x010fe200000000ff */
[----:B------:R-:W4:Y:S04]  /*994b0*/  LDL.LU.64 R28, [R1+0x308] ;  /* 0x00030800011c7983 */ /* 0x000f280000300a00 */
[----:B------:R-:W2:Y:S01]  /*994c0*/  LDL.LU R21, [R1+0x9b8] ;  /* 0x0009b80001157983 */ /* 0x000ea20000300800 */
[----:B------:R-:W0:Y:S03]  /*994d0*/  LDCU UR24, c[0x0][0x39c] ;  /* 0x00007380ff1877ac */ /* 0x000e260008000800 */
[----:B---3--:R3:W-:Y:S01]  /*994e0*/  @P4 STG.E.U8 desc[UR74][R26.64], R0 ;  /* 0x000000001a004986 */ /* 0x0087e2000c10114a */
[----:B------:R-:W-:-:S02]  /*994f0*/  ISETP.GE.AND P4, PT, R4, UR67, PT ;  /* 0x0000004304007c0c */ /* 0x000fc4000bf86270 */
[----:B------:R-:W-:Y:S02]  /*99500*/  ISETP.LT.AND P6, PT, R2, UR20, !P2 ;  /* 0x0000001402007c0c */ /* 0x000fe4000d7c1270 */
[C---:B---3--:R-:W-:Y:S01]  /*99510*/  PRMT R0, R25.reuse, 0x7770, RZ ;  /* 0x0000777019007816 */ /* 0x048fe200000000ff */
[----:B------:R-:W3:Y:S04]  /*99520*/  LDL.LU.64 R26, [R1+0x2f8] ;  /* 0x0002f800011a7983 */ /* 0x000ee80000300a00 */
[----:B------:R-:W2:Y:S01]  /*99530*/  LDL.LU.64 R10, [R1+0x2f0] ;  /* 0x0002f000010a7983 */ /* 0x000ea20000300a00 */
[----:B------:R-:W0:Y:S01]  /*99540*/  LDCU UR20, c[0x0][0x398] ;  /* 0x00007300ff1477ac */ /* 0x000e220008000800 */
[----:B------:R-:W0:Y:S02]  /*99550*/  LDCU UR67, c[0x0][0x39c] ;  /* 0x00007380ff4377ac */ /* 0x000e240008000800 */
[----:B------:R1:W-:Y:S04]  /*99560*/  @P5 STG.E.U8 desc[UR74][R6.64], R0 ;  /* 0x0000000006005986 */ /* 0x0003e8000c10114a */
[----:B-1----:R-:W2:Y:S04]  /*99570*/  LDL.LU.64 R6, [R1+0x2e0] ;  /* 0x0002e00001067983 */ /* 0x002ea80000300a00 */
[----:B------:R-:W2:Y:S01]  /*99580*/  LDL.LU.64 R4, [R1+0x318] ;  /* 0x0003180001047983 */ /* 0x000ea20000300a00 */
[----:B------:R-:W-:-:S02]  /*99590*/  PRMT R0, R25, 0x7771, RZ ;  /* 0x0000777119007816 */ /* 0x000fc400000000ff */
[C---:B------:R-:W-:Y:S02]  /*995a0*/  ISETP.LT.AND P2, PT, R3.reuse, UR36, !P2 ;  /* 0x0000002403007c0c */ /* 0x040fe4000d741270 */
[----:B------:R-:W-:Y:S02]  /*995b0*/  ISETP.LT.AND P5, PT, R2, UR66, !P4 ;  /* 0x0000004202007c0c */ /* 0x000fe4000e7a1270 */
[----:B------:R-:W-:Y:S01]  /*995c0*/  ISETP.LT.AND P4, PT, R3, UR22, !P4 ;  /* 0x0000001603007c0c */ /* 0x000fe2000e781270 */
[----:B------:R-:W1:Y:S01]  /*995d0*/  LDCU UR36, c[0x0][0x398] ;  /* 0x00007300ff2477ac */ /* 0x000e620008000800 */
[----:B------:R-:W0:Y:S01]  /*995e0*/  LDCU UR66, c[0x0][0x398] ;  /* 0x00007300ff4277ac */ /* 0x000e220008000800 */
[----:B------:R-:W0:Y:S01]  /*995f0*/  LDCU UR22, c[0x0][0x39c] ;  /* 0x00007380ff1677ac */ /* 0x000e220008000800 */
[----:B--2---:R2:W-:Y:S02]  /*99600*/  @P3 STG.E.U8 desc[UR74][R4.64], R0 ;  /* 0x0000000004003986 */ /* 0x0045e4000c10114a */
[----:B--2---:R-:W-:Y:S01]  /*99610*/  PRMT R0, R25, 0x7772, RZ ;  /* 0x0000777219007816 */ /* 0x004fe200000000ff */
[----:B------:R-:W-:-:S04]  /*99620*/  VIADD R4, R19, 0x175 ;  /* 0x0000017513047836 */ /* 0x000fc80000000000 */
[----:B------:R2:W-:Y:S01]  /*99630*/  @P6 STG.E.U8 desc[UR74][R22.64], R0 ;  /* 0x0000000016006986 */ /* 0x0005e2000c10114a */
[----:B------:R-:W-:Y:S02]  /*99640*/  ISETP.GE.AND P3, PT, R4, UR64, PT ;  /* 0x0000004004007c0c */ /* 0x000fe4000bf66270 */
[----:B------:R-:W-:Y:S01]  /*99650*/  PRMT R4, R21, 0x7770, RZ ;  /* 0x0000777015047816 */ /* 0x000fe200000000ff */
[----:B------:R-:W0:Y:S01]  /*99660*/  LDCU UR64, c[0x0][0x398] ;  /* 0x00007300ff4077ac */ /* 0x000e220008000800 */
[----:B--2---:R-:W-:Y:S01]  /*99670*/  PRMT R0, R25, 0x7773, RZ ;  /* 0x0000777319007816 */ /* 0x004fe200000000ff */
[----:B------:R-:W2:Y:S04]  /*99680*/  LDL.LU.64 R22, [R1+0x2d8] ;  /* 0x0002d80001167983 */ /* 0x000ea80000300a00 */
[----:B------:R-:W2:Y:S04]  /*99690*/  LDL.LU R24, [R1+0x9bc] ;  /* 0x0009bc0001187983 */ /* 0x000ea80000300800 */
[----:B----4-:R4:W-:Y:S01]  /*996a0*/  @P2 STG.E.U8 desc[UR74][R28.64], R0 ;  /* 0x000000001c002986 */ /* 0x0109e2000c10114a */
[----:B------:R-:W-:-:S03]  /*996b0*/  ISETP.LT.AND P2, PT, R2, UR54, !P3 ;  /* 0x0000003602007c0c */ /* 0x000fc6000df41270 */
[----:B---3--:R3:W-:Y:S01]  /*996c0*/  @P5 STG.E.U8 desc[UR74][R26.64], R4 ;  /* 0x000000041a005986 */ /* 0x0087e2000c10114a */
[----:B------:R-:W0:Y:S03]  /*996d0*/  LDCU UR54, c[0x0][0x398] ;  /* 0x00007300ff3677ac */ /* 0x000e260008000800 */
[----:B----4-:R-:W4:Y:S01]  /*996e0*/  LDL.LU.64 R28, [R1+0x2d0] ;  /* 0x0002d000011c7983 */ /* 0x010f220000300a00 */
        /* <DEDUP_REMOVED lines=15> */
[----:B------:R-:W-:Y:S01]  /*997e0*/  PRMT R0, R21, 0x7773, RZ ;  /* 0x0000777315007816 */ /* 0x000fe200000000ff */
[----:B------:R-:W0:Y:S02]  /*997f0*/  LDCU UR34, c[0x0][0x398] ;  /* 0x00007300ff2277ac */ /* 0x000e240008000800 */
[----:B------:R-:W3:Y:S01]  /*99800*/  LDL.LU.64 R20, [R1+0x2a0] ;  /* 0x0002a00001147983 */ /* 0x000ee20000300a00 */
[----:B------:R-:W-:-:S02]  /*99810*/  ISETP.LT.AND P5, PT, R3, UR61, !P5 ;  /* 0x0000003d03007c0c */ /* 0x000fc4000efa1270 */
[----:B------:R-:W-:Y:S01]  /*99820*/  ISETP.GE.AND P2, PT, R4, UR62, PT ;  /* 0x0000003e04007c0c */ /* 0x000fe2000bf46270 */
[----:B------:R-:W0:Y:S01]  /*99830*/  LDCU UR62, c[0x0][0x39c] ;  /* 0x00007380ff3e77ac */ /* 0x000e220008000800 */
[----:B------:R-:W0:Y:S01]  /*99840*/  LDCU UR61, c[0x0][0x398] ;  /* 0x00007300ff3d77ac */ /* 0x000e220008000800 */
[----:B--2---:R2:W-:Y:S01]  /*99850*/  @P3 STG.E.U8 desc[UR74][R22.64], R0 ;  /* 0x0000000016003986 */ /* 0x0045e2000c10114a */
[----:B------:R-:W-:Y:S02]  /*99860*/  PRMT R4, R24, 0x7770, RZ ;  /* 0x0000777018047816 */ /* 0x000fe400000000ff */
[----:B------:R-:W-:Y:S02]  /*99870*/  ISETP.LT.AND P3, PT, R2, UR60, !P2 ;  /* 0x0000003c02007c0c */ /* 0x000fe4000d761270 */
[----:B------:R-:W-:Y:S02]  /*99880*/  ISETP.LT.AND P2, PT, R3, UR21, !P2 ;  /* 0x0000001503007c0c */ /* 0x000fe4000d741270 */
[----:B------:R-:W-:Y:S01]  /*99890*/  PRMT R5, R24, 0x7772, RZ ;  /* 0x0000777218057816 */ /* 0x000fe200000000ff */
[----:B------:R-:W0:Y:S01]  /*998a0*/  LDCU UR60, c[0x0][0x398] ;  /* 0x00007300ff3c77ac */ /* 0x000e220008000800 */
[----:B------:R-:W0:Y:S01]  /*998b0*/  LDCU UR21, c[0x0][0x39c] ;  /* 0x00007380ff1577ac */ /* 0x000e220008000800 */
[----:B--2---:R-:W-:Y:S01]  /*998c0*/  VIADD R0, R19, 0x178 ;  /* 0x0000017813007836 */ /* 0x004fe20000000000 */
[----:B------:R-:W2:Y:S04]  /*998d0*/  LDL.LU.64 R22, [R1+0x298] ;  /* 0x0002980001167983 */ /* 0x000ea80000300a00 */
[----:B----4-:R4:W-:Y:S01]  /*998e0*/  @P4 STG.E.U8 desc[UR74][R28.64], R4 ;  /* 0x000000041c004986 */ /* 0x0109e2000c10114a */
[----:B------:R-:W-:-:S02]  /*998f0*/  ISETP.GE.AND P4, PT, R0, UR49, PT ;  /* 0x0000003100007c0c */ /* 0x000fc4000bf86270 */
        /* <DEDUP_REMOVED lines=96> */
[----:B------:R-:W0:Y:S02]  /*99f00*/  LDCU UR27, c[0x0][0x39c] ;  /* 0x00007380ff1b77ac */ /* 0x000e240008000800 */
        /* <DEDUP_REMOVED lines=75> */
[----:B------:R-:W-:-:S03]  /*9a3c0*/  ISETP.GE.AND P2, PT, R4, UR41, PT ;  /* 0x0000002904007c0c */ /* 0x000fc6000bf46270 */
[----:B--2---:R-:W2:Y:S01]  /*9a3d0*/  LDL.LU.64 R22, [R1+0x188] ;  /* 0x0001880001167983 */ /* 0x004ea20000300a00 */
[----:B------:R-:W-:-:S03]  /*9a3e0*/  PRMT R0, R25, 0x7773, RZ ;  /* 0x0000777319007816 */ /* 0x000fc600000000ff */
[----:B------:R-:W2:Y:S01]  /*9a3f0*/  LDL.LU R24, [R1+0x99c] ;  /* 0x00099c0001187983 */ /* 0x000ea20000300800 */
[----:B------:R-:W-:Y:S01]  /*9a400*/  PRMT R4, R21, 0x7770, RZ ;  /* 0x0000777015047816 */ /* 0x000fe200000000ff */
[----:B------:R-:W0:Y:S02]  /*9a410*/  LDCU UR41, c[0x0][0x39c] ;  /* 0x00007380ff2977ac */ /* 0x000e240008000800 */
        /* <DEDUP_REMOVED lines=18> */
[----:B------:R-:W1:Y:S01]  /*9a540*/  LDCU UR63, c[0x0][0x39c] ;  /* 0x00007380ff3f77ac */ /* 0x000e620008000800 */
[----:B0-----:R-:W3:Y:S04]  /*9a550*/  LDL.LU.64 R6, [R1+0x150] ;  /* 0x0001500001067983 */ /* 0x001ee80000300a00 */
[----:B------:R-:W3:Y:S01]  /*9a560*/  LDL.LU R25, [R1+0x980] ;  /* 0x0009800001197983 */ /* 0x000ee20000300800 */
[----:B------:R-:W-:-:S02]  /*9a570*/  PRMT R0, R21, 0x7773, RZ ;  /* 0x0000777315007816 */ /* 0x000fc400000000ff */
[----:B------:R-:W-:Y:S01]  /*9a580*/  ISETP.GE.AND P3, PT, R4, UR37, PT ;  /* 0x0000002504007c0c */ /* 0x000fe2000bf66270 */
[----:B------:R-:W3:Y:S01]  /*9a590*/  LDL.LU.64 R20, [R1+0x148] ;  /* 0x0001480001147983 */ /* 0x000ee20000300a00 */
[C---:B------:R-:W-:Y:S01]  /*9a5a0*/  ISETP.LT.AND P5, PT, R3.reuse, UR68, !P5 ;  /* 0x0000004403007c0c */ /* 0x040fe2000efa1270 */
[----:B------:R-:W0:Y:S01]  /*9a5b0*/  LDCU UR68, c[0x0][0x39c] ;  /* 0x00007380ff4477ac */ /* 0x000e220008000800 */
[----:B------:R-:W0:Y:S01]  /*9a5c0*/  LDCU UR37, c[0x0][0x39c] ;  /* 0x00007380ff2577ac */ /* 0x000e220008000800 */
[----:B--2---:R-:W-:Y:S01]  /*9a5d0*/  PRMT R4, R24, 0x7770, RZ ;  /* 0x0000777018047816 */ /* 0x004fe200000000ff */
[----:B------:R2:W-:Y:S01]  /*9a5e0*/  @P2 STG.E.U8 desc[UR74][R22.64], R0 ;  /* 0x0000000016002986 */ /* 0x0005e2000c10114a */
[----:B------:R-:W-:Y:S02]  /*9a5f0*/  ISETP.LT.AND P2, PT, R2, UR59, !P3 ;  /* 0x0000003b02007c0c */ /* 0x000fe4000df41270 */
[----:B------:R-:W-:Y:S02]  /*9a600*/  ISETP.LT.AND P3, PT, R3, UR69, !P3 ;  /* 0x0000004503007c0c */ /* 0x000fe4000df61270 */
[----:B------:R-:W-:Y:S01]  /*9a610*/  PRMT R5, R24, 0x7772, RZ ;  /* 0x0000777218057816 */ /* 0x000fe200000000ff */
[----:B------:R-:W0:Y:S01]  /*9a620*/  LDCU UR59, c[0x0][0x39c] ;  /* 0x00007380ff3b77ac */ /* 0x000e220008000800 */
[----:B------:R-:W0:Y:S01]  /*9a630*/  LDCU UR69, c[0x0][0x39c] ;  /* 0x00007380ff4577ac */ /* 0x000e220008000800 */
[----:B--2---:R-:W-:Y:S01]  /*9a640*/  VIADD R0, R19, 0x188 ;  /* 0x0000018813007836 */ /* 0x004fe20000000000 */
[----:B----4-:R2:W-:Y:S04]  /*9a650*/  @P4 STG.E.U8 desc[UR74][R28.64], R4 ;  /* 0x000000041c004986 */ /* 0x0105e8000c10114a */
[----:B------:R-:W-:-:S02]  /*9a660*/  ISETP.GE.AND P4, PT, R0, UR24, PT ;  /* 0x0000001800007c0c */ /* 0x000fc4000bf86270 */
[C---:B------:R-:W-:Y:S01]  /*9a670*/  PRMT R0, R24.reuse, 0x7771, RZ ;  /* 0x0000777118007816 */ /* 0x040fe200000000ff */
[----:B------:R-:W4:Y:S01]  /*9a680*/  LDCU UR24, c[0x0][0x39c] ;  /* 0x00007380ff1877ac */ /* 0x000f220008000800 */
[----:B--2---:R-:W2:Y:S04]  /*9a690*/  LDL.LU.64 R28, [R1+0x140] ;  /* 0x00014000011c7983 */ /* 0x004ea80000300a00 */
[----:B------:R-:W4:Y:S04]  /*9a6a0*/  LDL.LU.64 R22, [R1+0x138] ;  /* 0x0001380001167983 */ /* 0x000f280000300a00 */
[----:B---3--:R3:W-:Y:S01]  /*9a6b0*/  @P5 STG.E.U8 desc[UR74][R26.64], R0 ;  /* 0x000000001a005986 */ /* 0x0087e2000c10114a */
[----:B------:R-:W-:-:S03]  /*9a6c0*/  PRMT R4, R24, 0x7773, RZ ;  /* 0x0000777318047816 */ /* 0x000fc600000000ff */
[----:B------:R-:W-:Y:S04]  /*9a6d0*/  @P2 STG.E.U8 desc[UR74][R10.64], R5 ;  /* 0x000000050a002986 */ /* 0x000fe8000c10114a */
[----:B---3--:R-:W3:Y:S04]  /*9a6e0*/  LDL.LU.64 R26, [R1+0x130] ;  /* 0x00013000011a7983 */ /* 0x008ee80000300a00 */
[----:B------:R-:W3:Y:S04]  /*9a6f0*/  LDL.LU R24, [R1+0x984] ;  /* 0x0009840001187983 */ /* 0x000ee80000300800 */
        /* <DEDUP_REMOVED lines=48> */
[----:B--2---:R2:W-:Y:S02]  /*9aa00*/  @P5 STG.E.U8 desc[UR74][R4.64], R0 ;  /* 0x0000000004005986 */ /* 0x0045e4000c10114a */
[----:B--2---:R-:W-:-:S05]  /*9aa10*/  PRMT R0, R24, 0x7772, RZ ;  /* 0x0000777218007816 */ /* 0x004fca00000000ff */
[----:B------:R2:W-:Y:S04]  /*9aa20*/  @P2 STG.E.U8 desc[UR74][R28.64], R0 ;  /* 0x000000001c002986 */ /* 0x0005e8000c10114a */
[----:B--2---:R-:W2:Y:S01]  /*9aa30*/  LDL.LU.64 R28, [R1+0xe0] ;  /* 0x0000e000011c7983 */ /* 0x004ea20000300a00 */
[----:B------:R-:W-:-:S03]  /*9aa40*/  PRMT R0, R24, 0x7773, RZ ;  /* 0x0000777318007816 */ /* 0x000fc600000000ff */
[----:B------:R-:W2:Y:S04]  /*9aa50*/  LDL.LU R25, [R1+0x98c] ;  /* 0x00098c0001197983 */ /* 0x000ea80000300800 */
[----:B----4-:R4:W-:Y:S04]  /*9aa60*/  @P3 STG.E.U8 desc[UR74][R22.64], R0 ;  /* 0x0000000016003986 */ /* 0x0109e8000c10114a */
[----:B----4-:R-:W4:Y:S01]  /*9aa70*/  LDL.LU.64 R22, [R1+0xd8] ;  /* 0x0000d80001167983 */ /* 0x010f220000300a00 */
[----:B------:R-:W-:Y:S01]  /*9aa80*/  VIADD R4, R19, 0x18d ;  /* 0x0000018d13047836 */ /* 0x000fe20000000000 */
[----:B------:R-:W-:-:S02]  /*9aa90*/  ISETP.LT.AND P5, PT, R2, UR60, !P4 ;  /* 0x0000003c02007c0c */ /* 0x000fc4000e7a1270 */
[----:B------:R-:W-:Y:S01]  /*9aaa0*/  ISETP.LT.AND P4, PT, R3, UR49, !P4 ;  /* 0x0000003103007c0c */ /* 0x000fe2000e781270 */
[----:B------:R-:W-:Y:S01]  /*9aab0*/  VIADD R0, R19, 0x18e ;  /* 0x0000018e13007836 */ /* 0x000fe20000000000 */
[----:B------:R-:W0:Y:S01]  /*9aac0*/  LDCU UR60, c[0x0][0x39c] ;  /* 0x00007380ff3c77ac */ /* 0x000e220008000800 */
[----:B------:R-:W-:Y:S02]  /*9aad0*/  ISETP.GE.AND P2, PT, R4, UR21, PT ;  /* 0x0000001504007c0c */ /* 0x000fe4000bf46270 */
[----:B------:R-:W-:Y:S01]  /*9aae0*/  PRMT R4, R21, 0x7770, RZ ;  /* 0x0000777015047816 */ /* 0x000fe200000000ff */
[----:B------:R-:W0:Y:S01]  /*9aaf0*/  LDCU UR21, c[0x0][0x39c] ;  /* 0x00007380ff1577ac */ /* 0x000e220008000800 */
[----:B------:R-:W0:Y:S01]  /*9ab00*/  LDCU UR49, c[0x0][0x39c] ;  /* 0x00007380ff3177ac */ /* 0x000e220008000800 */
[----:B------:R-:W-:Y:S02]  /*9ab10*/  ISETP.LT.AND P3, PT, R2, UR15, !P2 ;  /* 0x0000000f02007c0c */ /* 0x000fe4000d761270 */
[----:B------:R-:W-:Y:S01]  /*9ab20*/  ISETP.LT.AND P2, PT, R3, UR76, !P2 ;  /* 0x0000004c03007c0c */ /* 0x000fe2000d741270 */
[----:B------:R-:W0:Y:S01]  /*9ab30*/  LDCU UR15, c[0x0][0x39c] ;  /* 0x00007380ff0f77ac */ /* 0x000e220008000800 */
[----:B------:R-:W0:Y:S01]  /*9ab40*/  LDCU UR76, c[0x0][0x39c] ;  /* 0x00007380ff4c77ac */ /* 0x000e220008000800 */
[----:B---3--:R3:W-:Y:S01]  /*9ab50*/  @P5 STG.E.U8 desc[UR74][R26.64], R4 ;  /* 0x000000041a005986 */ /* 0x0087e2000c10114a */
[----:B------:R-:W-:-:S02]  /*9ab60*/  ISETP.GE.AND P5, PT, R0, UR77, PT ;  /* 0x0000004d00007c0c */ /* 0x000fc4000bfa6270 */
[C---:B------:R-:W-:Y:S01]  /*9ab70*/  PRMT R0, R21.reuse, 0x7772, RZ ;  /* 0x0000777215007816 */ /* 0x040fe200000000ff */
[----:B------:R-:W0:Y:S01]  /*9ab80*/  LDCU UR77, c[0x0][0x39c] ;  /* 0x00007380ff4d77ac */ /* 0x000e220008000800 */
[----:B---3--:R-:W3:Y:S01]  /*9ab90*/  LDL.LU.64 R26, [R1+0xd0] ;  /* 0x0000d000011a7983 */ /* 0x008ee20000300a00 */
[----:B------:R-:W-:-:S05]  /*9aba0*/  PRMT R4, R21, 0x7771, RZ ;  /* 0x0000777115047816 */ /* 0x000fca00000000ff */
[----:B------:R0:W-:Y:S04]  /*9abb0*/  @P4 STG.E.U8 desc[UR74][R10.64], R4 ;  /* 0x000000040a004986 */ /* 0x0001e8000c10114a */
[----:B------:R1:W-:Y:S01]  /*9abc0*/  @P3 STG.E.U8 desc[UR74][R6.64], R0 ;  /* 0x0000000006003986 */ /* 0x0003e2000c10114a */
[----:B------:R-:W-:-:S03]  /*9abd0*/  ISETP.LT.AND P4, PT, R2, UR32, !P5 ;  /* 0x0000002002007c0c */ /* 0x000fc6000ef81270 */
[----:B0-----:R-:W3:Y:S04]  /*9abe0*/  LDL.LU.64 R10, [R1+0xc8] ;  /* 0x0000c800010a7983 */ /* 0x001ee80000300a00 */
[----:B-1----:R-:W3:Y:S01]  /*9abf0*/  LDL.LU.64 R6, [R1+0xc0] ;  /* 0x0000c00001067983 */ /* 0x002ee20000300a00 */
[----:B------:R-:W-:-:S03]  /*9ac00*/  PRMT R0, R21, 0x7773, RZ ;  /* 0x0000777315007816 */ /* 0x000fc600000000ff */
[----:B------:R-:W3:Y:S01]  /*9ac10*/  LDL.LU R24, [R1+0x9e0] ;  /* 0x0009e00001187983 */ /* 0x000ee20000300800 */
[----:B------:R-:W-:Y:S01]  /*9ac20*/  VIADD R4, R19, 0x18f ;  /* 0x0000018f13047836 */ /* 0x000fe20000000000 */
[----:B------:R-:W0:Y:S04]  /*9ac30*/  LDCU UR32, c[0x0][0x39c] ;  /* 0x00007380ff2077ac */ /* 0x000e280008000800 */
[----:B------:R-:W-:Y:S02]  /*9ac40*/  ISETP.GE.AND P3, PT, R4, UR58, PT ;  /* 0x0000003a04007c0c */ /* 0x000fe4000bf66270 */
[----:B------:R-:W-:Y:S01]  /*9ac50*/  ISETP.LT.AND P5, PT, R3, UR73, !P5 ;  /* 0x0000004903007c0c */ /* 0x000fe2000efa1270 */
[----:B------:R-:W1:Y:S01]  /*9ac60*/  LDCU UR73, c[0x0][0x39c] ;  /* 0x00007380ff4977ac */ /* 0x000e620008000800 */
[----:B------:R-:W0:Y:S01]  /*9ac70*/  LDCU UR58, c[0x0][0x39c] ;  /* 0x00007380ff3a77ac */ /* 0x000e220008000800 */
[----:B--2---:R2:W-:Y:S01]  /*9ac80*/  @P2 STG.E.U8 desc[UR74][R28.64], R0 ;  /* 0x000000001c002986 */ /* 0x0045e2000c10114a */
[----:B------:R-:W-:-:S03]  /*9ac90*/  PRMT R4, R25, 0x7770, RZ ;  /* 0x0000777019047816 */ /* 0x000fc600000000ff */
[----:B--2---:R-:W2:Y:S04]  /*9aca0*/  LDL.LU.64 R28, [R1+0xb8] ;  /* 0x0000b800011c7983 */ /* 0x004ea80000300a00 */
[----:B------:R-:W2:Y:S04]  /*9acb0*/  LDL.LU.64 R20, [R1+0xb0] ;  /* 0x0000b00001147983 */ /* 0x000ea80000300a00 */
[----:B----4-:R4:W-:Y:S04]  /*9acc0*/  @P4 STG.E.U8 desc[UR74][R22.64], R4 ;  /* 0x0000000416004986 */ /* 0x0109e8000c10114a */
[----:B----4-:R-:W4:Y:S01]  /*9acd0*/  LDL.LU.64 R22, [R1+0x98] ;  /* 0x0000980001167983 */ /* 0x010f220000300a00 */
[----:B------:R-:W-:-:S05]  /*9ace0*/  VIADD R0, R19, 0x190 ;  /* 0x0000019013007836 */ /* 0x000fca0000000000 */
[----:B------:R-:W-:Y:S02]  /*9acf0*/  ISETP.GE.AND P2, PT, R0, UR6, PT ;  /* 0x0000000600007c0c */ /* 0x000fe4000bf46270 */
[----:B------:R-:W-:Y:S02]  /*9ad00*/  PRMT R0, R25, 0x7771, RZ ;  /* 0x0000777119007816 */ /* 0x000fe400000000ff */
[C---:B------:R-:W-:Y:S02]  /*9ad10*/  ISETP.LT.AND P6, PT, R2.reuse, UR56, !P3 ;  /* 0x0000003802007c0c */ /* 0x040fe4000dfc1270 */
[----:B------:R-:W-:Y:S02]  /*9ad20*/  ISETP.LT.AND P3, PT, R3, UR44, !P3 ;  /* 0x0000002c03007c0c */ /* 0x000fe4000df61270 */
[C---:B------:R-:W-:Y:S02]  /*9ad30*/  PRMT R5, R25.reuse, 0x7772, RZ ;  /* 0x0000777219057816 */ /* 0x040fe400000000ff */
[----:B------:R-:W-:Y:S01]  /*9ad40*/  PRMT R4, R25, 0x7773, RZ ;  /* 0x0000777319047816 */ /* 0x000fe200000000ff */
[----:B------:R-:W0:Y:S01]  /*9ad50*/  LDCU UR56, c[0x0][0x39c] ;  /* 0x00007380ff3877ac */ /* 0x000e220008000800 */
[----:B------:R-:W0:Y:S01]  /*9ad60*/  LDCU UR6, c[0x0][0x39c] ;  /* 0x00007380ff0677ac */ /* 0x000e220008000800 */
[----:B------:R-:W0:Y:S01]  /*9ad70*/  LDCU UR44, c[0x0][0x39c] ;  /* 0x00007380ff2c77ac */ /* 0x000e220008000800 */
[----:B---3--:R3:W-:Y:S01]  /*9ad80*/  @P5 STG.E.U8 desc[UR74][R26.64], R0 ;  /* 0x000000001a005986 */ /* 0x0087e2000c10114a */
[----:B------:R-:W-:-:S02]  /*9ad90*/  ISETP.LT.AND P5, PT, R2, UR18, !P2 ;  /* 0x0000001202007c0c */ /* 0x000fc4000d7a1270 */
[----:B------:R-:W-:Y:S01]  /*9ada0*/  ISETP.LT.AND P2, PT, R3, UR12, !P2 ;  /* 0x0000000c03007c0c */ /* 0x000fe2000d741270 */
[----:B------:R-:W0:Y:S01]  /*9adb0*/  LDCU UR18, c[0x0][0x39c] ;  /* 0x00007380ff1277ac */ /* 0x000e220008000800 */
[----:B------:R-:W0:Y:S01]  /*9adc0*/  LDCU UR12, c[0x0][0x39c] ;  /* 0x00007380ff0c77ac */ /* 0x000e220008000800 */
[----:B---3--:R-:W-:Y:S01]  /*9add0*/  VIADD R0, R19, 0x191 ;  /* 0x0000019113007836 */ /* 0x008fe20000000000 */
[----:B------:R-:W3:Y:S04]  /*9ade0*/  LDL.LU.64 R26, [R1+0x1ff8] ;  /* 0x001ff800011a7983 */ /* 0x000ee80000300a00 */
[----:B------:R-:W3:Y:S01]  /*9adf0*/  LDL.LU R25, [R1+0x9e4] ;  /* 0x0009e40001197983 */ /* 0x000ee20000300800 */
[----:B------:R-:W-:-:S03]  /*9ae00*/  ISETP.GE.AND P4, PT, R0, UR57, PT ;  /* 0x0000003900007c0c */ /* 0x000fc6000bf86270 */
[----:B------:R0:W-:Y:S01]  /*9ae10*/  @P6 STG.E.U8 desc[UR74][R10.64], R5 ;  /* 0x000000050a006986 */ /* 0x0001e2000c10114a */
[----:B------:R-:W-:-:S03]  /*9ae20*/  PRMT R0, R24, 0x7770, RZ ;  /* 0x0000777018007816 */ /* 0x000fc600000000ff */
[----:B------:R1:W-:Y:S01]  /*9ae30*/  @P3 STG.E.U8 desc[UR74][R6.64], R4 ;  /* 0x0000000406003986 */ /* 0x0003e2000c10114a */
[----:B------:R-:W-:Y:S01]  /*9ae40*/  ISETP.LT.AND P6, PT, R2, UR53, !P4 ;  /* 0x0000003502007c0c */ /* 0x000fe2000e7c1270 */
[----:B------:R-:W2:Y:S02]  /*9ae50*/  LDCU UR57, c[0x0][0x39c] ;  /* 0x00007380ff3977ac */ /* 0x000ea40008000800 */
[----:B0-----:R-:W3:Y:S01]  /*9ae60*/  LDL.LU.64 R10, [R1+0x88] ;  /* 0x00008800010a7983 */ /* 0x001ee20000300a00 */
[C---:B-1----:R-:W-:Y:S01]  /*9ae70*/  VIADD R4, R19.reuse, 0x192 ;  /* 0x0000019213047836 */ /* 0x042fe20000000000 */
[----:B------:R-:W0:Y:S04]  /*9ae80*/  LDCU UR53, c[0x0][0x39c] ;  /* 0x00007380ff3577ac */ /* 0x000e280008000800 */
[----:B------:R-:W-:Y:S01]  /*9ae90*/  ISETP.GE.AND P3, PT, R4, UR52, PT ;  /* 0x0000003404007c0c */ /* 0x000fe2000bf66270 */
[----:B------:R-:W-:Y:S01]  /*9aea0*/  VIADD R4, R19, 0x193 ;  /* 0x0000019313047836 */ /* 0x000fe20000000000 */
[----:B--2---:R1:W-:Y:S01]  /*9aeb0*/  @P5 STG.E.U8 desc[UR74][R28.64], R0 ;  /* 0x000000001c005986 */ /* 0x0043e2000c10114a */
[----:B------:R-:W-:Y:S01]  /*9aec0*/  ISETP.LT.AND P4, PT, R3, UR55, !P4 ;  /* 0x0000003703007c0c */ /* 0x000fe2000e781270 */
[----:B------:R-:W2:Y:S01]  /*9aed0*/  LDCU UR52, c[0x0][0x39c] ;  /* 0x00007380ff3477ac */ /* 0x000ea20008000800 */
[----:B-1----:R-:W-:Y:S01]  /*9aee0*/  PRMT R0, R24, 0x7771, RZ ;  /* 0x0000777118007816 */ /* 0x002fe200000000ff */
[----:B------:R-:W2:Y:S01]  /*9aef0*/  LDL.LU.64 R28, [R1+0x80] ;  /* 0x00008000011c7983 */ /* 0x000ea20000300a00 */
[----:B------:R-:W-:Y:S01]  /*9af00*/  ISETP.LT.AND P5, PT, R2, UR50, !P3 ;  /* 0x0000003202007c0c */ /* 0x000fe2000dfa1270 */
[----:B------:R-:W1:Y:S02]  /*9af10*/  LDCU UR55, c[0x0][0x39c] ;  /* 0x00007380ff3777ac */ /* 0x000e640008000800 */
[----:B------:R0:W-:Y:S01]  /*9af20*/  @P2 STG.E.U8 desc[UR74][R20.64], R0 ;  /* 0x0000000014002986 */ /* 0x0001e2000c10114a */
[----:B------:R-:W-:-:S02]  /*9af30*/  ISETP.GE.AND P2, PT, R4, UR16, PT ;  /* 0x0000001004007c0c */ /* 0x000fc4000bf46270 */
[----:B------:R-:W-:Y:S01]  /*9af40*/  ISETP.LT.AND P3, PT, R3, UR39, !P3 ;  /* 0x0000002703007c0c */ /* 0x000fe2000df61270 */
[----:B------:R-:W1:Y:S01]  /*9af50*/  LDCU UR50, c[0x0][0x39c] ;  /* 0x00007380ff3277ac */ /* 0x000e620008000800 */
[----:B------:R-:W1:Y:S01]  /*9af60*/  LDCU UR39, c[0x0][0x39c] ;  /* 0x00007380ff2777ac */ /* 0x000e620008000800 */
[----:B------:R-:W1:Y:S01]  /*9af70*/  LDCU UR16, c[0x0][0x39c] ;  /* 0x00007380ff1077ac */ /* 0x000e620008000800 */
[C---:B0-----:R-:W-:Y:S01]  /*9af80*/  PRMT R0, R24.reuse, 0x7772, RZ ;  /* 0x0000777218007816 */ /* 0x041fe200000000ff */
[----:B------:R-:W2:Y:S04]  /*9af90*/  LDL.LU.64 R20, [R1+0x78] ;  /* 0x0000780001147983 */ /* 0x000ea80000300a00 */
[----:B----4-:R0:W-:Y:S04]  /*9afa0*/  @P6 STG.E.U8 desc[UR74][R22.64], R0 ;  /* 0x0000000016006986 */ /* 0x0101e8000c10114a */
[----:B0-----:R-:W4:Y:S04]  /*9afb0*/  LDL.LU.64 R22, [R1+0x70] ;  /* 0x0000700001167983 */ /* 0x001f280000300a00 */
[----:B------:R-:W2:Y:S04]  /*9afc0*/  LDL.LU.64 R6, [R1+0x68] ;  /* 0x0000680001067983 */ /* 0x000ea80000300a00 */
[----:B------:R-:W2:Y:S04]  /*9afd0*/  LDL.LU R9, [R1+0x9e8] ;  /* 0x0009e80001097983 */ /* 0x000ea80000300800 */
[----:B------:R-:W2:Y:S01]  /*9afe0*/  LDL.LU.64 R4, [R1+0x90] ;  /* 0x0000900001047983 */ /* 0x000ea20000300a00 */
[----:B------:R-:W-:-:S02]  /*9aff0*/  PRMT R0, R24, 0x7773, RZ ;  /* 0x0000777318007816 */ /* 0x000fc400000000ff */
[----:B------:R-:W-:Y:S02]  /*9b000*/  ISETP.LT.AND P6, PT, R2, UR26, !P2 ;  /* 0x0000001a02007c0c */ /* 0x000fe4000d7c1270 */
[----:B------:R-:W-:Y:S01]  /*9b010*/  ISETP.LT.AND P2, PT, R3, UR51, !P2 ;  /* 0x0000003303007c0c */ /* 0x000fe2000d741270 */
[----:B------:R-:W0:Y:S01]  /*9b020*/  LDCU UR51, c[0x0][0x398] ;  /* 0x00007300ff3377ac */ /* 0x000e220008000800 */
[----:B------:R-:W0:Y:S01]  /*9b030*/  LDCU UR26, c[0x0][0x39c] ;  /* 0x00007380ff1a77ac */ /* 0x000e220008000800 */
[----:B--2---:R3:W-:Y:S02]  /*9b040*/  @P4 STG.E.U8 desc[UR74][R4.64], R0 ;  /* 0x0000000004004986 */ /* 0x0047e4000c10114a */
[----:B---3--:R-:W-:-:S05]  /*9b050*/  PRMT R0, R25, 0x7770, RZ ;  /* 0x0000777019007816 */ /* 0x008fca00000000ff */
[----:B------:R2:W-:Y:S02]  /*9b060*/  @P5 STG.E.U8 desc[UR74][R10.64], R0 ;  /* 0x000000000a005986 */ /* 0x0005e4000c10114a */
[C---:B--2---:R-:W-:Y:S02]  /*9b070*/  PRMT R0, R25.reuse, 0x7771, RZ ;  /* 0x0000777119007816 */ /* 0x044fe400000000ff */
[----:B------:R-:W2:Y:S04]  /*9b080*/  LDL.LU.64 R10, [R1+0x60] ;  /* 0x00006000010a7983 */ /* 0x000ea80000300a00 */
[----:B------:R3:W-:Y:S02]  /*9b090*/  @P3 STG.E.U8 desc[UR74][R28.64], R0 ;  /* 0x000000001c003986 */ /* 0x0007e4000c10114a */
[----:B---3--:R-:W-:-:S02]  /*9b0a0*/  PRMT R0, R25, 0x7772, RZ ;  /* 0x0000777219007816 */ /* 0x008fc400000000ff */
[----:B------:R-:W3:Y:S04]  /*9b0b0*/  LDL.LU.64 R28, [R1+0x58] ;  /* 0x00005800011c7983 */ /* 0x000ee80000300a00 */
[----:B------:R0:W-:Y:S04]  /*9b0c0*/  @P6 STG.E.U8 desc[UR74][R20.64], R0 ;  /* 0x0000000014006986 */ /* 0x0001e8000c10114a */
[----:B0-----:R-:W3:Y:S01]  /*9b0d0*/  LDL.LU.64 R20, [R1+0x50] ;  /* 0x0000500001147983 */ /* 0x001ee20000300a00 */
[----:B------:R-:W-:Y:S01]  /*9b0e0*/  VIADD R4, R19, 0x194 ;  /* 0x0000019413047836 */ /* 0x000fe20000000000 */
[----:B------:R-:W-:-:S02]  /*9b0f0*/  PRMT R0, R25, 0x7773, RZ ;  /* 0x0000777319007816 */ /* 0x000fc400000000ff */
[----:B------:R-:W3:Y:S02]  /*9b100*/  LDL.LU R24, [R1+0x9ec] ;  /* 0x0009ec0001187983 */ /* 0x000ee40000300800 */
[----:B------:R-:W-:Y:S01]  /*9b110*/  ISETP.GE.AND P4, PT, R4, UR27, PT ;  /* 0x0000001b04007c0c */ /* 0x000fe2000bf86270 */
[----:B------:R-:W-:Y:S01]  /*9b120*/  VIADD R4, R19, 0x195 ;  /* 0x0000019513047836 */ /* 0x000fe20000000000 */
[----:B----4-:R0:W-:Y:S01]  /*9b130*/  @P2 STG.E.U8 desc[UR74][R22.64], R0 ;  /* 0x0000000016002986 */ /* 0x0101e2000c10114a */
[----:B------:R-:W-:Y:S02]  /*9b140*/  PRMT R5, R9, 0x7772, RZ ;  /* 0x0000777209057816 */ /* 0x000fe400000000ff */
[----:B------:R-:W-:Y:S01]  /*9b150*/  ISETP.LT.AND P5, PT, R2, UR46, !P4 ;  /* 0x0000002e02007c0c */ /* 0x000fe2000e7a1270 */
[----:B------:R-:W4:Y:S01]  /*9b160*/  LDCU UR27, c[0x0][0x39c] ;  /* 0x00007380ff1b77ac */ /* 0x000f220008000800 */
[----:B------:R-:W-:Y:S02]  /*9b170*/  ISETP.GE.AND P3, PT, R4, UR48, PT ;  /* 0x0000003004007c0c */ /* 0x000fe4000bf66270 */
[----:B------:R-:W-:Y:S01]  /*9b180*/  ISETP.LT.AND P4, PT, R3, UR47, !P4 ;  /* 0x0000002f03007c0c */ /* 0x000fe2000e781270 */
[----:B0-----:R-:W4:Y:S01]  /*9b190*/  LDL.LU.64 R22, [R1+0x48] ;  /* 0x0000480001167983 */ /* 0x001f220000300a00 */
[----:B------:R-:W-:-:S02]  /*9b1a0*/  PRMT R0, R9, 0x7770, RZ ;  /* 0x0000777009007816 */ /* 0x000fc400000000ff */
[----:B------:R-:W-:Y:S02]  /*9b1b0*/  ISETP.LT.AND P6, PT, R2, UR45, !P3 ;  /* 0x0000002d02007c0c */ /* 0x000fe4000dfc1270 */
[----:B------:R-:W-:Y:S01]  /*9b1c0*/  ISETP.LT.AND P3, PT, R3, UR72, !P3 ;  /* 0x0000004803007c0c */ /* 0x000fe2000df61270 */
[----:B------:R-:W-:Y:S01]  /*9b1d0*/  VIADD R4, R19, 0x196 ;  /* 0x0000019613047836 */ /* 0x000fe20000000000 */
[----:B------:R-:W0:Y:S01]  /*9b1e0*/  LDCU UR46, c[0x0][0x39c] ;  /* 0x00007380ff2e77ac */ /* 0x000e220008000800 */
[----:B------:R1:W-:Y:S01]  /*9b1f0*/  @P5 STG.E.U8 desc[UR74][R6.64], R0 ;  /* 0x0000000006005986 */ /* 0x0003e2000c10114a */
[----:B------:R-:W0:Y:S01]  /*9b200*/  LDCU UR47, c[0x0][0x39c] ;  /* 0x00007380ff2f77ac */ /* 0x000e220008000800 */
[----:B------:R-:W0:Y:S01]  /*9b210*/  LDCU UR45, c[0x0][0x39c] ;  /* 0x00007380ff2d77ac */ /* 0x000e220008000800 */
[----:B------:R-:W-:Y:S02]  /*9b220*/  ISETP.GE.AND P2, PT, R4, UR28, PT ;  /* 0x0000001c04007c0c */ /* 0x000fe4000bf46270 */
[C---:B------:R-:W-:Y:S01]  /*9b230*/  PRMT R4, R9.reuse, 0x7773, RZ ;  /* 0x0000777309047816 */ /* 0x040fe200000000ff */
[----:B------:R-:W0:Y:S01]  /*9b240*/  LDCU UR28, c[0x0][0x39c] ;  /* 0x00007380ff1c77ac */ /* 0x000e220008000800 */
[----:B------:R-:W0:Y:S01]  /*9b250*/  LDCU UR48, c[0x0][0x39c] ;  /* 0x00007380ff3077ac */ /* 0x000e220008000800 */
[----:B-1----:R-:W-:Y:S01]  /*9b260*/  PRMT R0, R9, 0x7771, RZ ;  /* 0x0000777109007816 */ /* 0x002fe200000000ff */
[----:B------:R-:W4:Y:S04]  /*9b270*/  LDL.LU.64 R6, [R1+0x40] ;  /* 0x0000400001067983 */ /* 0x000f280000300a00 */
[----:B--2---:R1:W-:Y:S04]  /*9b280*/  @P4 STG.E.U8 desc[UR74][R10.64], R0 ;  /* 0x000000000a004986 */ /* 0x0043e8000c10114a */
[----:B-1----:R-:W2:Y:S04]  /*9b290*/  LDL.LU.64 R10, [R1+0x38] ;  /* 0x00003800010a7983 */ /* 0x002ea80000300a00 */
[----:B------:R-:W2:Y:S04]  /*9b2a0*/  LDL.LU R25, [R1+0x9f0] ;  /* 0x0009f00001197983 */ /* 0x000ea80000300800 */
[----:B---3--:R1:W-:Y:S04]  /*9b2b0*/  @P6 STG.E.U8 desc[UR74][R28.64], R5 ;  /* 0x000000051c006986 */ /* 0x0083e8000c10114a */
[----:B-1----:R-:W3:Y:S04]  /*9b2c0*/  LDL.LU.64 R28, [R1+0x30] ;  /* 0x00003000011c7983 */ /* 0x002ee80000300a00 */
[----:B------:R1:W-:Y:S04]  /*9b2d0*/  @P3 STG.E.U8 desc[UR74][R20.64], R4 ;  /* 0x0000000414003986 */ /* 0x0003e8000c10114a */
[----:B-1----:R-:W3:Y:S01]  /*9b2e0*/  LDL.LU.64 R20, [R1+0x28] ;  /* 0x0000280001147983 */ /* 0x002ee20000300a00 */
[----:B------:R-:W-:Y:S01]  /*9b2f0*/  ISETP.LT.AND P5, PT, R2, UR25, !P2 ;  /* 0x0000001902007c0c */ /* 0x000fe2000d7a1270 */
[----:B------:R-:W-:Y:S01]  /*9b300*/  VIADD R0, R19, 0x197 ;  /* 0x0000019713007836 */ /* 0x000fe20000000000 */
[----:B------:R-:W-:-:S02]  /*9b310*/  PRMT R4, R24, 0x7770, RZ ;  /* 0x0000777018047816 */ /* 0x000fc400000000ff */
[----:B------:R-:W-:Y:S02]  /*9b320*/  ISETP.LT.AND P2, PT, R3, UR10, !P2 ;  /* 0x0000000a03007c0c */ /* 0x000fe4000d741270 */
[----:B------:R-:W-:Y:S01]  /*9b330*/  PRMT R5, R24, 0x7772, RZ ;  /* 0x0000777218057816 */ /* 0x000fe200000000ff */
[----:B------:R-:W1:Y:S01]  /*9b340*/  LDCU UR25, c[0x0][0x39c] ;  /* 0x00007380ff1977ac */ /* 0x000e620008000800 */
[----:B------:R-:W-:Y:S01]  /*9b350*/  ISETP.GE.AND P4, PT, R0, UR35, PT ;  /* 0x0000002300007c0c */ /* 0x000fe2000bf86270 */
[----:B------:R-:W-:Y:S01]  /*9b360*/  VIADD R0, R19, 0x198 ;  /* 0x0000019813007836 */ /* 0x000fe20000000000 */
[----:B------:R-:W0:Y:S01]  /*9b370*/  LDCU UR35, c[0x0][0x39c] ;  /* 0x00007380ff2377ac */ /* 0x000e220008000800 */
[----:B------:R-:W0:Y:S02]  /*9b380*/  LDCU UR10, c[0x0][0x39c] ;  /* 0x00007380ff0a77ac */ /* 0x000e240008000800 */
[----:B----4-:R4:W-:Y:S01]  /*9b390*/  @P5 STG.E.U8 desc[UR74][R22.64], R4 ;  /* 0x0000000416005986 */ /* 0x0109e2000c10114a */
[----:B------:R-:W-:-:S02]  /*9b3a0*/  ISETP.LT.AND P5, PT, R2, UR43, !P4 ;  /* 0x0000002b02007c0c */ /* 0x000fc4000e7a1270 */
[----:B------:R-:W-:Y:S02]  /*9b3b0*/  ISETP.GE.AND P3, PT, R0, UR42, PT ;  /* 0x0000002a00007c0c */ /* 0x000fe4000bf66270 */
[----:B------:R-:W-:Y:S02]  /*9b3c0*/  ISETP.LT.AND P4, PT, R3, UR71, !P4 ;  /* 0x0000004703007c0c */ /* 0x000fe4000e781270 */
[----:B------:R-:W-:Y:S01]  /*9b3d0*/  PRMT R0, R24, 0x7771, RZ ;  /* 0x0000777118007816 */ /* 0x000fe200000000ff */
[----:B------:R-:W0:Y:S01]  /*9b3e0*/  LDCU UR42, c[0x0][0x39c] ;  /* 0x00007380ff2a77ac */ /* 0x000e220008000800 */
[----:B------:R-:W-:Y:S01]  /*9b3f0*/  ISETP.LT.AND P6, PT, R2, UR40, !P3 ;  /* 0x0000002802007c0c */ /* 0x000fe2000dfc1270 */
[----:B------:R-:W0:Y:S01]  /*9b400*/  LDCU UR43, c[0x0][0x39c] ;  /* 0x00007380ff2b77ac */ /* 0x000e220008000800 */
[----:B----4-:R-:W-:Y:S01]  /*9b410*/  PRMT R4, R24, 0x7773, RZ ;  /* 0x0000777318047816 */ /* 0x010fe200000000ff */
[----:B------:R4:W-:Y:S04]  /*9b420*/  @P2 STG.E.U8 desc[UR74][R6.64], R0 ;  /* 0x0000000006002986 */ /* 0x0009e8000c10114a */
[----:B------:R-:W3:Y:S04]  /*9b430*/  LDL.LU.64 R22, [R1+0x18] ;  /* 0x0000180001167983 */ /* 0x000ee80000300a00 */
[----:B------:R-:W3:Y:S01]  /*9b440*/  LDL.LU R9, [R1+0x9f4] ;  /* 0x0009f40001097983 */ /* 0x000ee20000300800 */
[----:B------:R-:W0:Y:S01]  /*9b450*/  LDCU UR40, c[0x0][0x39c] ;  /* 0x00007380ff2877ac */ /* 0x000e220008000800 */
[----:B----4-:R-:W-:-:S02]  /*9b460*/  VIADD R0, R19, 0x199 ;  /* 0x0000019913007836 */ /* 0x010fc40000000000 */
[----:B------:R-:W4:Y:S03]  /*9b470*/  LDL.LU.64 R6, [R1+0x10] ;  /* 0x0000100001067983 */ /* 0x000f260000300a00 */
[----:B------:R-:W-:Y:S02]  /*9b480*/  ISETP.GE.AND P2, PT, R0, UR30, PT ;  /* 0x0000001e00007c0c */ /* 0x000fe4000bf46270 */
[----:B------:R-:W-:Y:S01]  /*9b490*/  ISETP.LT.AND P3, PT, R3, UR8, !P3 ;  /* 0x0000000803007c0c */ /* 0x000fe2000df61270 */
[----:B------:R-:W0:Y:S01]  /*9b4a0*/  LDCU UR30, c[0x0][0x39c] ;  /* 0x00007380ff1e77ac */ /* 0x000e220008000800 */
[----:B------:R-:W0:Y:S01]  /*9b4b0*/  LDCU UR8, c[0x0][0x39c] ;  /* 0x00007380ff0877ac */ /* 0x000e220008000800 */
[----:B--2---:R2:W-:Y:S01]  /*9b4c0*/  @P5 STG.E.U8 desc[UR74][R10.64], R5 ;  /* 0x000000050a005986 */ /* 0x0045e2000c10114a */
[----:B------:R-:W-:-:S03]  /*9b4d0*/  PRMT R0, R25, 0x7770, RZ ;  /* 0x0000777019007816 */ /* 0x000fc600000000ff */
[----:B--2---:R-:W2:Y:S04]  /*9b4e0*/  LDL.LU.64 R10, [R1+0x8] ;  /* 0x00000800010a7983 */ /* 0x004ea80000300a00 */
[----:B---3--:R3:W-:Y:S02]  /*9b4f0*/  @P4 STG.E.U8 desc[UR74][R28.64], R4 ;  /* 0x000000041c004986 */ /* 0x0087e4000c10114a */
[----:B---3--:R-:W-:Y:S02]  /*9b500*/  VIADD R4, R19, 0x19a ;  /* 0x0000019a13047836 */ /* 0x008fe40000000000 */
[----:B------:R-:W3:Y:S04]  /*9b510*/  LDL.LU.64 R28, [R1+0x1ff0] ;  /* 0x001ff000011c7983 */ /* 0x000ee80000300a00 */
[----:B------:R0:W-:Y:S01]  /*9b520*/  @P6 STG.E.U8 desc[UR74][R20.64], R0 ;  /* 0x0000000014006986 */ /* 0x0001e2000c10114a */
[----:B------:R-:W-:-:S02]  /*9b530*/  ISETP.GE.AND P4, PT, R4, UR41, PT ;  /* 0x0000002904007c0c */ /* 0x000fc4000bf86270 */
[C---:B------:R-:W-:Y:S01]  /*9b540*/  ISETP.LT.AND P5, PT, R2.reuse, UR4, !P2 ;  /* 0x0000000402007c0c */ /* 0x040fe2000d7a1270 */
[----:B------:R-:W1:Y:S01]  /*9b550*/  LDCU UR41, c[0x0][0x398] ;  /* 0x00007300ff2977ac */ /* 0x000e620008000800 */
[----:B0-----:R-:W2:Y:S04]  /*9b560*/  LDL.LU.64 R20, [R1] ;  /* 0x0000000001147983 */ /* 0x001ea80000300a00 */
[----:B------:R-:W2:Y:S01]  /*9b570*/  LDL.LU.64 R4, [R1+0x20] ;  /* 0x0000200001047983 */ /* 0x000ea20000300a00 */
[----:B------:R-:W-:Y:S02]  /*9b580*/  PRMT R0, R25, 0x7771, RZ ;  /* 0x0000777119007816 */ /* 0x000fe400000000ff */
[C---:B------:R-:W-:Y:S02]  /*9b590*/  ISETP.LT.AND P2, PT, R3.reuse, UR23, !P2 ;  /* 0x0000001703007c0c */ /* 0x040fe4000d741270 */
[----:B------:R-:W-:Y:S01]  /*9b5a0*/  ISETP.LT.AND P6, PT, R2, UR38, !P4 ;  /* 0x0000002602007c0c */ /* 0x000fe2000e7c1270 */
[----:B------:R-:W0:Y:S01]  /*9b5b0*/  LDCU UR23, c[0x0][0x398] ;  /* 0x00007300ff1777ac */ /* 0x000e220008000800 */
[----:B------:R-:W0:Y:S01]  /*9b5c0*/  LDCU UR38, c[0x0][0x398] ;  /* 0x00007300ff2677ac */ /* 0x000e220008000800 */
[----:B------:R-:W0:Y:S01]  /*9b5d0*/  LDCU UR4, c[0x0][0x39c] ;  /* 0x00007380ff0477ac */ /* 0x000e220008000800 */
[----:B-1----:R-:W-:Y:S01]  /*9b5e0*/  ISETP.LT.AND P4, PT, R3, UR41, !P4 ;  /* 0x0000002903007c0c */ /* 0x002fe2000e781270 */
[----:B------:R-:W1:Y:S01]  /*9b5f0*/  LDCU UR41, c[0x0][0x398] ;  /* 0x00007300ff2977ac */ /* 0x000e620008000800 */
[----:B--2---:R2:W-:Y:S02]  /*9b600*/  @P3 STG.E.U8 desc[UR74][R4.64], R0 ;  /* 0x0000000004003986 */ /* 0x0045e4000c10114a */
[----:B--2---:R-:W-:-:S02]  /*9b610*/  PRMT R0, R25, 0x7772, RZ ;  /* 0x0000777219007816 */ /* 0x004fc400000000ff */
[----:B------:R-:W-:-:S03]  /*9b620*/  PRMT R4, R25, 0x7773, RZ ;  /* 0x0000777319047816 */ /* 0x000fc600000000ff */
[----:B------:R2:W-:Y:S04]  /*9b630*/  @P5 STG.E.U8 desc[UR74][R22.64], R0 ;  /* 0x0000000016005986 */ /* 0x0005e8000c10114a */
[----:B----4-:R4:W-:Y:S04]  /*9b640*/  @P2 STG.E.U8 desc[UR74][R6.64], R4 ;  /* 0x0000000406002986 */ /* 0x0109e8000c10114a */
[----:B--2---:R-:W2:Y:S04]  /*9b650*/  LDL.LU.64 R22, [R1+0x100] ;  /* 0x0001000001167983 */ /* 0x004ea80000300a00 */
[----:B------:R-:W2:Y:S01]  /*9b660*/  LDL.LU R24, [R1+0x9f8] ;  /* 0x0009f80001187983 */ /* 0x000ea20000300800 */
[----:B------:R-:W-:-:S03]  /*9b670*/  PRMT R0, R9, 0x7770, RZ ;  /* 0x0000777009007816 */ /* 0x000fc600000000ff */
[----:B----4-:R-:W4:Y:S04]  /*9b680*/  LDL.LU.64 R6, [R1+0x128] ;  /* 0x0001280001067983 */ /* 0x010f280000300a00 */
[----:B------:R0:W-:Y:S02]  /*9b690*/  @P6 STG.E.U8 desc[UR74][R10.64], R0 ;  /* 0x000000000a006986 */ /* 0x0001e4000c10114a */
[----:B0-----:R-:W-:-:S05]  /*9b6a0*/  VIADD R0, R19, 0x1f6 ;  /* 0x000001f613007836 */ /* 0x001fca0000000000 */
[----:B------:R-:W-:Y:S02]  /*9b6b0*/  ISETP.GE.AND P2, PT, R0, UR13, PT ;  /* 0x0000000d00007c0c */ /* 0x000fe4000bf46270 */
[----:B------:R-:W-:Y:S01]  /*9b6c0*/  PRMT R0, R9, 0x7771, RZ ;  /* 0x0000777109007816 */ /* 0x000fe200000000ff */
[C---:B------:R-:W-:Y:S02]  /*9b6d0*/  VIADD R5, R19.reuse, 0x19b ;  /* 0x0000019b13057836 */ /* 0x040fe40000000000 */
[----:B------:R-:W-:Y:S01]  /*9b6e0*/  VIADD R4, R19, 0x19c ;  /* 0x0000019c13047836 */ /* 0x000fe20000000000 */
[----:B------:R-:W0:Y:S01]  /*9b6f0*/  LDCU UR13, c[0x0][0x39c] ;  /* 0x00007380ff0d77ac */ /* 0x000e220008000800 */
[----:B------:R1:W-:Y:S04]  /*9b700*/  @P4 STG.E.U8 desc[UR74][R20.64], R0 ;  /* 0x0000000014004986 */ /* 0x0003e8000c10114a */
[----:B-1----:R-:W4:Y:S01]  /*9b710*/  LDL.LU.64 R20, [R1+0x180] ;  /* 0x0001800001147983 */ /* 0x002f220000300a00 */
[----:B------:R-:W-:-:S02]  /*9b720*/  ISETP.GE.AND P3, PT, R5, UR14, PT ;  /* 0x0000000e05007c0c */ /* 0x000fc4000bf66270 */
[----:B------:R-:W-:Y:S02]  /*9b730*/  ISETP.GE.AND P5, PT, R4, UR70, PT ;  /* 0x0000004604007c0c */ /* 0x000fe4000bfa6270 */
[----:B------:R-:W-:Y:S01]  /*9b740*/  PRMT R0, R9, 0x7772, RZ ;  /* 0x0000777209007816 */ /* 0x000fe200000000ff */
[----:B------:R-:W4:Y:S01]  /*9b750*/  LDL.LU.64 R10, [R1+0x178] ;  /* 0x00017800010a7983 */ /* 0x000f220000300a00 */
[C---:B------:R-:W-:Y:S02]  /*9b760*/  ISETP.LT.AND P6, PT, R2.reuse, UR51, !P3 ;  /* 0x0000003302007c0c */ /* 0x040fe4000dfc1270 */
[C---:B------:R-:W-:Y:S01]  /*9b770*/  ISETP.LT.AND P3, PT, R3.reuse, UR23, !P3 ;  /* 0x0000001703007c0c */ /* 0x040fe2000df61270 */
[----:B------:R-:W1:Y:S01]  /*9b780*/  LDCU UR51, c[0x0][0x398] ;  /* 0x00007300ff3377ac */ /* 0x000e620008000800 */
[----:B------:R-:W-:Y:S01]  /*9b790*/  ISETP.LT.AND P4, PT, R2, UR38, !P5 ;  /* 0x0000002602007c0c */ /* 0x000fe2000ef81270 */
[----:B------:R-:W4:Y:S01]  /*9b7a0*/  LDL.LU R25, [R1+0x9fc] ;  /* 0x0009fc0001197983 */ /* 0x000f220000300800 */
[----:B------:R-:W-:Y:S01]  /*9b7b0*/  ISETP.LT.AND P5, PT, R3, UR41, !P5 ;  /* 0x0000002903007c0c */ /* 0x000fe2000efa1270 */
[----:B------:R-:W-:Y:S01]  /*9b7c0*/  VIADD R4, R19, 0x19d ;  /* 0x0000019d13047836 */ /* 0x000fe20000000000 */
[----:B------:R-:W0:Y:S01]  /*9b7d0*/  LDCU UR23, c[0x0][0x398] ;  /* 0x00007300ff1777ac */ /* 0x000e220008000800 */
[----:B------:R-:W0:Y:S01]  /*9b7e0*/  LDCU UR38, c[0x0][0x398] ;  /* 0x00007300ff2677ac */ /* 0x000e220008000800 */
[----:B------:R-:W0:Y:S01]  /*9b7f0*/  LDCU UR41, c[0x0][0x398] ;  /* 0x00007300ff2977ac */ /* 0x000e220008000800 */
[----:B------:R-:W0:Y:S02]  /*9b800*/  LDCU UR14, c[0x0][0x39c] ;  /* 0x00007380ff0e77ac */ /* 0x000e240008000800 */
[----:B---3--:R3:W-:Y:S02]  /*9b810*/  @P6 STG.E.U8 desc[UR74][R28.64], R0 ;  /* 0x000000001c006986 */ /* 0x0087e4000c10114a */
[----:B---3--:R-:W-:-:S02]  /*9b820*/  PRMT R0, R9, 0x7773, RZ ;  /* 0x0000777309007816 */ /* 0x008fc400000000ff */
[----:B------:R-:W-:Y:S01]  /*9b830*/  ISETP.GE.AND P6, PT, R4, UR63, PT ;  /* 0x0000003f04007c0c */ /* 0x000fe2000bfc6270 */
[----:B------:R-:W-:Y:S01]  /*9b840*/  VIADD R4, R19, 0x19e ;  /* 0x0000019e13047836 */ /* 0x000fe20000000000 */
[----:B------:R-:W3:Y:S01]  /*9b850*/  LDCU UR63, c[0x0][0x398] ;  /* 0x00007300ff3f77ac */ /* 0x000ee20008000800 */
[----:B--2---:R2:W-:Y:S01]  /*9b860*/  @P3 STG.E.U8 desc[UR74][R22.64], R0 ;  /* 0x0000000016003986 */ /* 0x0045e2000c10114a */
[----:B-1----:R-:W-:-:S03]  /*9b870*/  ISETP.LT.AND P3, PT, R2, UR51, !P6 ;  /* 0x0000003302007c0c */ /* 0x002fc6000f761270 */
[----:B--2---:R-:W2:Y:S01]  /*9b880*/  LDL.LU.64 R22, [R1+0x170] ;  /* 0x0001700001167983 */ /* 0x004ea20000300a00 */
[----:B------:R-:W-:Y:S01]  /*9b890*/  PRMT R0, R24, 0x7770, RZ ;  /* 0x0000777018007816 */ /* 0x000fe200000000ff */
[----:B------:R-:W1:Y:S04]  /*9b8a0*/  LDCU UR51, c[0x0][0x398] ;  /* 0x00007300ff3377ac */ /* 0x000e680008000800 */
[----:B----4-:R4:W-:Y:S01]  /*9b8b0*/  @P4 STG.E.U8 desc[UR74][R6.64], R0 ;  /* 0x0000000006004986 */ /* 0x0109e2000c10114a */
[----:B------:R-:W-:Y:S02]  /*9b8c0*/  ISETP.GE.AND P4, PT, R4, UR68, PT ;  /* 0x0000004404007c0c */ /* 0x000fe4000bf86270 */
[C---:B----4-:R-:W-:Y:S01]  /*9b8d0*/  PRMT R0, R24.reuse, 0x7771, RZ ;  /* 0x0000777118007816 */ /* 0x050fe200000000ff */
[----:B------:R-:W4:Y:S04]  /*9b8e0*/  LDL.LU.64 R6, [R1+0x200] ;  /* 0x0002000001067983 */ /* 0x000f280000300a00 */
[----:B------:R0:W-:Y:S01]  /*9b8f0*/  @P5 STG.E.U8 desc[UR74][R26.64], R0 ;  /* 0x000000001a005986 */ /* 0x0001e2000c10114a */
[----:B------:R-:W-:-:S03]  /*9b900*/  PRMT R4, R24, 0x7772, RZ ;  /* 0x0000777218047816 */ /* 0x000fc600000000ff */
[----:B0-----:R-:W4:Y:S04]  /*9b910*/  LDL.LU.64 R26, [R1+0x1d8] ;  /* 0x0001d800011a7983 */ /* 0x001f280000300a00 */
[----:B------:R0:W-:Y:S04]  /*9b920*/  @P3 STG.E.U8 desc[UR74][R20.64], R4 ;  /* 0x0000000414003986 */ /* 0x0001e8000c10114a */
[----:B0-----:R-:W4:Y:S01]  /*9b930*/  LDL.LU.64 R20, [R1+0x1f8] ;  /* 0x0001f80001147983 */ /* 0x001f220000300a00 */
[----:B------:R-:W-:Y:S02]  /*9b940*/  ISETP.LT.AND P6, PT, R3, UR23, !P6 ;  /* 0x0000001703007c0c */ /* 0x000fe4000f7c1270 */
[----:B------:R-:W-:Y:S01]  /*9b950*/  ISETP.LT.AND P5, PT, R2, UR38, !P4 ;  /* 0x0000002602007c0c */ /* 0x000fe2000e7a1270 */
[C---:B------:R-:W-:Y:S01]  /*9b960*/  VIADD R0, R19.reuse, 0x19f ;  /* 0x0000019f13007836 */ /* 0x040fe20000000000 */
[----:B------:R-:W-:Y:S01]  /*9b970*/  PRMT R5, R24, 0x7773, RZ ;  /* 0x0000777318057816 */ /* 0x000fe200000000ff */
[----:B------:R-:W-:Y:S01]  /*9b980*/  VIADD R4, R19, 0x1a0 ;  /* 0x000001a013047836 */ /* 0x000fe20000000000 */
[----:B------:R-:W4:Y:S01]  /*9b990*/  LDL.LU R24, [R1+0xa00] ;  /* 0x000a000001187983 */ /* 0x000f220000300800 */
[----:B------:R-:W0:Y:S01]  /*9b9a0*/  LDCU UR38, c[0x0][0x398] ;  /* 0x00007300ff2677ac */ /* 0x000e220008000800 */
[----:B------:R-:W-:-:S02]  /*9b9b0*/  ISETP.GE.AND P3, PT, R0, UR37, PT ;  /* 0x0000002500007c0c */ /* 0x000fc4000bf66270 */
[----:B------:R-:W-:Y:S02]  /*9b9c0*/  PRMT R0, R25, 0x7770, RZ ;  /* 0x0000777019007816 */ /* 0x000fe400000000ff */
[----:B------:R-:W-:Y:S01]  /*9b9d0*/  ISETP.LT.AND P4, PT, R3, UR41, !P4 ;  /* 0x0000002903007c0c */ /* 0x000fe2000e781270 */
[----:B------:R-:W0:Y:S01]  /*9b9e0*/  LDCU UR37, c[0x0][0x398] ;  /* 0x00007300ff2577ac */ /* 0x000e220008000800 */
[----:B------:R-:W0:Y:S01]  /*9b9f0*/  LDCU UR41, c[0x0][0x398] ;  /* 0x00007300ff2977ac */ /* 0x000e220008000800 */
[----:B------:R-:W0:Y:S01]  /*9ba00*/  LDCU UR23, c[0x0][0x39c] ;  /* 0x00007380ff1777ac */ /* 0x000e220008000800 */
[----:B------:R3:W-:Y:S01]  /*9ba10*/  @P6 STG.E.U8 desc[UR74][R10.64], R5 ;  /* 0x000000050a006986 */ /* 0x0007e2000c10114a */
[----:B-1----:R-:W-:-:S03]  /*9ba20*/  ISETP.LT.AND P6, PT, R2, UR51, !P3 ;  /* 0x0000003302007c0c */ /* 0x002fc6000dfc1270 */
[----:B---3--:R-:W3:Y:S01]  /*9ba30*/  LDL.LU.64 R10, [R1+0x228] ;  /* 0x00022800010a7983 */ /* 0x008ee20000300a00 */
[----:B------:R-:W-:Y:S02]  /*9ba40*/  ISETP.LT.AND P3, PT, R3, UR63, !P3 ;  /* 0x0000003f03007c0c */ /* 0x000fe4000df61270 */
[----:B------:R-:W-:Y:S01]  /*9ba50*/  PRMT R5, R25, 0x7773, RZ ;  /* 0x0000777319057816 */ /* 0x000fe200000000ff */
[----:B------:R-:W1:Y:S01]  /*9ba60*/  LDCU UR51, c[0x0][0x398] ;  /* 0x00007300ff3377ac */ /* 0x000e620008000800 */
[----:B--2---:R2:W-:Y:S01]  /*9ba70*/  @P5 STG.E.U8 desc[UR74][R22.64], R0 ;  /* 0x0000000016005986 */ /* 0x0045e2000c10114a */
[----:B------:R-:W-:-:S03]  /*9ba80*/  ISETP.GE.AND P5, PT, R4, UR59, PT ;  /* 0x0000003b04007c0c */ /* 0x000fc6000bfa6270 */
[----:B--2---:R-:W2:Y:S01]  /*9ba90*/  LDL.LU.64 R22, [R1+0x240] ;  /* 0x0002400001167983 */ /* 0x004ea20000300a00 */
[----:B------:R-:W-:-:S03]  /*9baa0*/  PRMT R0, R25, 0x7771, RZ ;  /* 0x0000777119007816 */ /* 0x000fc600000000ff */
[----:B------:R-:W2:Y:S01]  /*9bab0*/  LDL.LU.64 R28, [R1+0x268] ;  /* 0x00026800011c7983 */ /* 0x000ea20000300a00 */
[----:B------:R-:W-:-:S03]  /*9bac0*/  PRMT R4, R25, 0x7772, RZ ;  /* 0x0000777219047816 */ /* 0x000fc600000000ff */
[----:B----4-:R4:W-:Y:S04]  /*9bad0*/  @P4 STG.E.U8 desc[UR74][R26.64], R0 ;  /* 0x000000001a004986 */ /* 0x0109e8000c10114a */
[----:B------:R0:W-:Y:S04]  /*9bae0*/  @P6 STG.E.U8 desc[UR74][R6.64], R4 ;  /* 0x0000000406006986 */ /* 0x0001e8000c10114a */
[----:B----4-:R-:W4:Y:S04]  /*9baf0*/  LDL.LU.64 R26, [R1+0x280] ;  /* 0x00028000011a7983 */ /* 0x010f280000300a00 */
[----:B------:R-:W4:Y:S04]  /*9bb00*/  LDL.LU R9, [R1+0xa04] ;  /* 0x000a040001097983 */ /* 0x000f280000300800 */
[----:B0-----:R-:W4:Y:S04]  /*9bb10*/  LDL.LU.64 R6, [R1+0x2a8] ;  /* 0x0002a80001067983 */ /* 0x001f280000300a00 */
[----:B------:R0:W-:Y:S04]  /*9bb20*/  @P3 STG.E.U8 desc[UR74][R20.64], R5 ;  /* 0x0000000514003986 */ /* 0x0001e8000c10114a */
[----:B0-----:R-:W4:Y:S01]  /*9bb30*/  LDL.LU.64 R20, [R1+0x2c0] ;  /* 0x0002c00001147983 */ /* 0x001f220000300a00 */
[----:B------:R-:W-:Y:S01]  /*9bb40*/  VIADD R0, R19, 0x1a1 ;  /* 0x000001a113007836 */ /* 0x000fe20000000000 */
[----:B------:R-:W-:-:S02]  /*9bb50*/  ISETP.LT.AND P4, PT, R2, UR37, !P5 ;  /* 0x0000002502007c0c */ /* 0x000fc4000ef81270 */
[----:B------:R-:W-:Y:S01]  /*9bb60*/  ISETP.LT.AND P5, PT, R3, UR38, !P5 ;  /* 0x0000002603007c0c */ /* 0x000fe2000efa1270 */
[----:B------:R-:W0:Y:S01]  /*9bb70*/  LDCU UR38, c[0x0][0x398] ;  /* 0x00007300ff2677ac */ /* 0x000e220008000800 */
[----:B------:R-:W-:Y:S01]  /*9bb80*/  VIADD R4, R19, 0x1a2 ;  /* 0x000001a213047836 */ /* 0x000fe20000000000 */
[----:B------:R-:W-:Y:S01]  /*9bb90*/  ISETP.GE.AND P6, PT, R0, UR24, PT ;  /* 0x0000001800007c0c */ /* 0x000fe2000bfc6270 */
[----:B------:R-:W0:Y:S01]  /*9bba0*/  LDCU UR24, c[0x0][0x398] ;  /* 0x00007300ff1877ac */ /* 0x000e220008000800 */
[----:B------:R-:W-:Y:S01]  /*9bbb0*/  PRMT R0, R24, 0x7770, RZ ;  /* 0x0000777018007816 */ /* 0x000fe200000000ff */
[----:B------:R-:W0:Y:S01]  /*9bbc0*/  LDCU UR37, c[0x0][0x39c] ;  /* 0x00007380ff2577ac */ /* 0x000e220008000800 */
[----:B------:R-:W-:-:S04]  /*9bbd0*/  ISETP.LT.AND P3, PT, R2, UR41, !P6 ;  /* 0x0000002902007c0c */ /* 0x000fc8000f761270 */
[----:B---3--:R3:W-:Y:S01]  /*9bbe0*/  @P4 STG.E.U8 desc[UR74][R10.64], R0 ;  /* 0x000000000a004986 */ /* 0x0087e2000c10114a */
[----:B-1----:R-:W-:Y:S02]  /*9bbf0*/  ISETP.LT.AND P6, PT, R3, UR51, !P6 ;  /* 0x0000003303007c0c */ /* 0x002fe4000f7c1270 */
[----:B------:R-:W-:Y:S01]  /*9bc00*/  ISETP.GE.AND P4, PT, R4, UR69, PT ;  /* 0x0000004504007c0c */ /* 0x000fe2000bf86270 */
[----:B------:R-:W1:Y:S01]  /*9bc10*/  LDCU UR41, c[0x0][0x398] ;  /* 0x00007300ff2977ac */ /* 0x000e620008000800 */
[----:B------:R-:W0:Y:S01]  /*9bc20*/  LDCU UR51, c[0x0][0x398] ;  /* 0x00007300ff3377ac */ /* 0x000e220008000800 */
[----:B---3--:R-:W3:Y:S01]  /*9bc30*/  LDL.LU.64 R10, [R1+0x2e8] ;  /* 0x0002e800010a7983 */ /* 0x008ee20000300a00 */
[----:B------:R-:W-:-:S05]  /*9bc40*/  PRMT R0, R24, 0x7771, RZ ;  /* 0x0000777118007816 */ /* 0x000fca00000000ff */
[----:B--2---:R2:W-:Y:S01]  /*9bc50*/  @P5 STG.E.U8 desc[UR74][R22.64], R0 ;  /* 0x0000000016005986 */ /* 0x0045e2000c10114a */
[----:B0-----:R-:W-:Y:S02]  /*9bc60*/  ISETP.LT.AND P5, PT, R2, UR24, !P4 ;  /* 0x0000001802007c0c */ /* 0x001fe4000e7a1270 */
[----:B------:R-:W-:Y:S01]  /*9bc70*/  ISETP.LT.AND P4, PT, R3, UR38, !P4 ;  /* 0x0000002603007c0c */ /* 0x000fe2000e781270 */
[----:B------:R-:W-:Y:S01]  /*9bc80*/  VIADD R4, R19, 0x1a3 ;  /* 0x000001a313047836 */ /* 0x000fe20000000000 */
[----:B------:R-:W0:Y:S01]  /*9bc90*/  LDCU UR24, c[0x0][0x398] ;  /* 0x00007300ff1877ac */ /* 0x000e220008000800 */
[----:B------:R-:W0:Y:S01]  /*9bca0*/  LDCU UR38, c[0x0][0x398] ;  /* 0x00007300ff2677ac */ /* 0x000e220008000800 */
[----:B--2---:R-:W2:Y:S01]  /*9bcb0*/  LDL.LU.64 R22, [R1+0x300] ;  /* 0x0003000001167983 */ /* 0x004ea20000300a00 */
[----:B------:R-:W-:-:S03]  /*9bcc0*/  PRMT R0, R24, 0x7772, RZ ;  /* 0x0000777218007816 */ /* 0x000fc600000000ff */
[----:B------:R-:W2:Y:S04]  /*9bcd0*/  LDL.LU R25, [R1+0xa08] ;  /* 0x000a080001197983 */ /* 0x000ea80000300800 */
[----:B------:R0:W-:Y:S02]  /*9bce0*/  @P3 STG.E.U8 desc[UR74][R28.64], R0 ;  /* 0x000000001c003986 */ /* 0x0001e4000c10114a */
[----:B0-----:R-:W-:Y:S02]  /*9bcf0*/  PRMT R0, R24, 0x7773, RZ ;  /* 0x0000777318007816 */ /* 0x001fe400000000ff */
[----:B------:R-:W2:Y:S04]  /*9bd00*/  LDL.LU.64 R28, [R1+0x328] ;  /* 0x00032800011c7983 */ /* 0x000ea80000300a00 */
[----:B----4-:R0:W-:Y:S02]  /*9bd10*/  @P6 STG.E.U8 desc[UR74][R26.64], R0 ;  /* 0x000000001a006986 */ /* 0x0101e4000c10114a */
[----:B0-----:R-:W-:-:S05]  /*9bd20*/  PRMT R0, R9, 0x7770, RZ ;  /* 0x0000777009007816 */ /* 0x001fca00000000ff */
[----:B------:R0:W-:Y:S04]  /*9bd30*/  @P5 STG.E.U8 desc[UR74][R6.64], R0 ;  /* 0x0000000006005986 */ /* 0x0001e8000c10114a */
[----:B0-----:R-:W4:Y:S01]  /*9bd40*/  LDL.LU.64 R6, [R1+0x1f0] ;  /* 0x0001f00001067983 */ /* 0x001f220000300a00 */
[----:B------:R-:W-:-:S05]  /*9bd50*/  PRMT R0, R9, 0x7771, RZ ;  /* 0x0000777109007816 */ /* 0x000fca00000000ff */
[----:B------:R0:W-:Y:S04]  /*9bd60*/  @P4 STG.E.U8 desc[UR74][R20.64], R0 ;  /* 0x0000000014004986 */ /* 0x0001e8000c10114a */
[----:B0-----:R-:W4:Y:S01]  /*9bd70*/  LDL.LU.64 R20, [R1+0x380] ;  /* 0x0003800001147983 */ /* 0x001f220000300a00 */
[----:B------:R-:W-:Y:S01]  /*9bd80*/  ISETP.GE.AND P3, PT, R4, UR20, PT ;  /* 0x0000001404007c0c */ /* 0x000fe2000bf66270 */
[----:B------:R-:W0:Y:S03]  /*9bd90*/  LDCU UR20, c[0x0][0x398] ;  /* 0x00007300ff1477ac */ /* 0x000e260008000800 */
[----:B-1----:R-:W-:Y:S02]  /*9bda0*/  ISETP.LT.AND P6, PT, R2, UR41, !P3 ;  /* 0x0000002902007c0c */ /* 0x002fe4000dfc1270 */
[----:B------:R-:W-:-:S02]  /*9bdb0*/  ISETP.LT.AND P3, PT, R3, UR51, !P3 ;  /* 0x0000003303007c0c */ /* 0x000fc4000df61270 */
[----:B------:R-:W-:Y:S01]  /*9bdc0*/  PRMT R0, R9, 0x7772, RZ ;  /* 0x0000777209007816 */ /* 0x000fe200000000ff */
[----:B------:R-:W-:Y:S01]  /*9bdd0*/  VIADD R4, R19, 0x1a4 ;  /* 0x000001a413047836 */ /* 0x000fe20000000000 */
[----:B------:R-:W1:Y:S01]  /*9bde0*/  LDCU UR41, c[0x0][0x398] ;  /* 0x00007300ff2977ac */ /* 0x000e620008000800 */
[----:B------:R-:W1:Y:S03]  /*9bdf0*/  LDCU UR51, c[0x0][0x398] ;  /* 0x00007300ff3377ac */ /* 0x000e660008000800 */
[----:B------:R-:W-:-:S03]  /*9be00*/  ISETP.GE.AND P5, PT, R4, UR67, PT ;  /* 0x0000004304007c0c */ /* 0x000fc6000bfa6270 */
[----:B---3--:R3:W-:Y:S01]  /*9be10*/  @P6 STG.E.U8 desc[UR74][R10.64], R0 ;  /* 0x000000000a006986 */ /* 0x0087e2000c10114a */
[----:B0-----:R-:W-:Y:S01]  /*9be20*/  ISETP.LT.AND P4, PT, R2, UR20, !P5 ;  /* 0x0000001402007c0c */ /* 0x001fe2000ef81270 */
[----:B------:R-:W-:Y:S02]  /*9be30*/  VIADD R4, R19, 0x1a5 ;  /* 0x000001a513047836 */ /* 0x000fe40000000000 */
[----:B---3--:R-:W3:Y:S01]  /*9be40*/  LDL.LU.64 R10, [R1+0x378] ;  /* 0x00037800010a7983 */ /* 0x008ee20000300a00 */
[----:B------:R-:W-:-:S03]  /*9be50*/  PRMT R0, R9, 0x7773, RZ ;  /* 0x0000777309007816 */ /* 0x000fc600000000ff */
[----:B------:R-:W3:Y:S01]  /*9be60*/  LDL.LU R24, [R1+0xa0c] ;  /* 0x000a0c0001187983 */ /* 0x000ee20000300800 */
[----:B------:R-:W-:Y:S02]  /*9be70*/  ISETP.LT.AND P5, PT, R3, UR24, !P5 ;  /* 0x0000001803007c0c */ /* 0x000fe4000efa1270 */
[----:B------:R-:W-:Y:S01]  /*9be80*/  ISETP.GE.AND P6, PT, R4, UR36, PT ;  /* 0x0000002404007c0c */ /* 0x000fe2000bfc6270 */
[----:B------:R-:W-:Y:S01]  /*9be90*/  VIADD R4, R19, 0x1a6 ;  /* 0x000001a613047836 */ /* 0x000fe20000000000 */
[----:B------:R-:W0:Y:S01]  /*9bea0*/  LDCU UR36, c[0x0][0x398] ;  /* 0x00007300ff2477ac */ /* 0x000e220008000800 */
[----:B------:R-:W0:Y:S01]  /*9beb0*/  LDCU UR20, c[0x0][0x39c] ;  /* 0x00007380ff1477ac */ /* 0x000e220008000800 */
[----:B------:R-:W0:Y:S01]  /*9bec0*/  LDCU UR24, c[0x0][0x39c] ;  /* 0x00007380ff1877ac */ /* 0x000e220008000800 */
[----:B--2---:R2:W-:Y:S01]  /*9bed0*/  @P3 STG.E.U8 desc[UR74][R22.64], R0 ;  /* 0x0000000016003986 */ /* 0x0045e2000c10114a */
[----:B------:R-:W-:Y:S01]  /*9bee0*/  ISETP.LT.AND P3, PT, R2, UR38, !P6 ;  /* 0x0000002602007c0c */ /* 0x000fe2000f761270 */
[----:B------:R-:W0:Y:S02]  /*9bef0*/  LDCU UR38, c[0x0][0x398] ;  /* 0x00007300ff2677ac */ /* 0x000e240008000800 */
[----:B--2---:R-:W2:Y:S01]  /*9bf00*/  LDL.LU.64 R22, [R1+0x370] ;  /* 0x0003700001167983 */ /* 0x004ea20000300a00 */
[----:B------:R-:W-:-:S03]  /*9bf10*/  PRMT R0, R25, 0x7770, RZ ;  /* 0x0000777019007816 */ /* 0x000fc600000000ff */
[----:B------:R-:W2:Y:S04]  /*9bf20*/  LDL.LU.64 R26, [R1+0x420] ;  /* 0x00042000011a7983 */ /* 0x000ea80000300a00 */
[----:B------:R0:W-:Y:S01]  /*9bf30*/  @P4 STG.E.U8 desc[UR74][R28.64], R0 ;  /* 0x000000001c004986 */ /* 0x0001e2000c10114a */
[----:B------:R-:W-:Y:S02]  /*9bf40*/  ISETP.GE.AND P4, PT, R4, UR66, PT ;  /* 0x0000004204007c0c */ /* 0x000fe4000bf86270 */
[C---:B------:R-:W-:Y:S02]  /*9bf50*/  PRMT R4, R25.reuse, 0x7772, RZ ;  /* 0x0000777219047816 */ /* 0x040fe400000000ff */
[----:B0-----:R-:W-:-:S05]  /*9bf60*/  PRMT R0, R25, 0x7771, RZ ;  /* 0x0000777119007816 */ /* 0x001fca00000000ff */
[----:B----4-:R0:W-:Y:S04]  /*9bf70*/  @P5 STG.E.U8 desc[UR74][R6.64], R0 ;  /* 0x0000000006005986 */ /* 0x0101e8000c10114a */
[----:B0-----:R-:W4:Y:S04]  /*9bf80*/  LDL.LU.64 R6, [R1+0x458] ;  /* 0x0004580001067983 */ /* 0x001f280000300a00 */
[----:B------:R0:W-:Y:S04]  /*9bf90*/  @P3 STG.E.U8 desc[UR74][R20.64], R4 ;  /* 0x0000000414003986 */ /* 0x0001e8000c10114a */
[----:B0-----:R-:W4:Y:S01]  /*9bfa0*/  LDL.LU.64 R20, [R1+0x450] ;  /* 0x0004500001147983 */ /* 0x001f220000300a00 */
[----:B-1----:R-:W-:Y:S01]  /*9bfb0*/  ISETP.LT.AND P6, PT, R3, UR41, !P6 ;  /* 0x0000002903007c0c */ /* 0x002fe2000f7c1270 */
[----:B------:R-:W0:Y:S01]  /*9bfc0*/  LDCU UR41, c[0x0][0x398] ;  /* 0x00007300ff2977ac */ /* 0x000e220008000800 */
[----:B------:R-:W-:Y:S01]  /*9bfd0*/  ISETP.LT.AND P5, PT, R2, UR36, !P4 ;  /* 0x0000002402007c0c */ /* 0x000fe2000e7a1270 */
[----:B------:R-:W-:Y:S01]  /*9bfe0*/  VIADD R0, R19, 0x1a7 ;  /* 0x000001a713007836 */ /* 0x000fe20000000000 */
[----:B------:R-:W-:Y:S01]  /*9bff0*/  PRMT R5, R25, 0x7773, RZ ;  /* 0x0000777319057816 */ /* 0x000fe200000000ff */
[----:B------:R-:W-:Y:S01]  /*9c000*/  VIADD R4, R19, 0x1a8 ;  /* 0x000001a813047836 */ /* 0x000fe20000000000 */
[----:B------:R-:W4:Y:S01]  /*9c010*/  LDL.LU R25, [R1+0xa10] ;  /* 0x000a100001197983 */ /* 0x000f220000300800 */
[----:B------:R-:W1:Y:S01]  /*9c020*/  LDCU UR36, c[0x0][0x398] ;  /* 0x00007300ff2477ac */ /* 0x000e620008000800 */
[----:B------:R-:W-:-:S02]  /*9c030*/  ISETP.GE.AND P3, PT, R0, UR22, PT ;  /* 0x0000001600007c0c */ /* 0x000fc4000bf66270 */
[----:B------:R-:W-:Y:S01]  /*9c040*/  ISETP.LT.AND P4, PT, R3, UR38, !P4 ;  /* 0x0000002603007c0c */ /* 0x000fe2000e781270 */
[----:B------:R-:W0:Y:S01]  /*9c050*/  LDCU UR22, c[0x0][0x398] ;  /* 0x00007300ff1677ac */ /* 0x000e220008000800 */
[----:B------:R-:W0:Y:S01]  /*9c060*/  LDCU UR38, c[0x0][0x398] ;  /* 0x00007300ff2677ac */ /* 0x000e220008000800 */
[----:B---3--:R3:W-:Y:S01]  /*9c070*/  @P6 STG.E.U8 desc[UR74][R10.64], R5 ;  /* 0x000000050a006986 */ /* 0x0087e2000c10114a */
[----:B------:R-:W-:-:S03]  /*9c080*/  PRMT R0, R24, 0x7770, RZ ;  /* 0x0000777018007816 */ /* 0x000fc600000000ff */
[----:B---3--:R-:W3:Y:S01]  /*9c090*/  LDL.LU.64 R10, [R1+0x498] ;  /* 0x00049800010a7983 */ /* 0x008ee20000300a00 */
[----:B0-----:R-:W-:Y:S02]  /*9c0a0*/  ISETP.LT.AND P6, PT, R2, UR41, !P3 ;  /* 0x0000002902007c0c */ /* 0x001fe4000dfc1270 */
[----:B------:R-:W-:Y:S02]  /*9c0b0*/  ISETP.LT.AND P3, PT, R3, UR51, !P3 ;  /* 0x0000003303007c0c */ /* 0x000fe4000df61270 */
[----:B------:R-:W-:Y:S01]  /*9c0c0*/  PRMT R5, R24, 0x7773, RZ ;  /* 0x0000777318057816 */ /* 0x000fe200000000ff */
[----:B------:R-:W0:Y:S01]  /*9c0d0*/  LDCU UR41, c[0x0][0x398] ;  /* 0x00007300ff2977ac */ /* 0x000e220008000800 */
[----:B------:R-:W0:Y:S01]  /*9c0e0*/  LDCU UR51, c[0x0][0x398] ;  /* 0x00007300ff3377ac */ /* 0x000e220008000800 */
[----:B--2---:R2:W-:Y:S01]  /*9c0f0*/  @P5 STG.E.U8 desc[UR74][R22.64], R0 ;  /* 0x0000000016005986 */ /* 0x0045e2000c10114a */
[----:B------:R-:W-:-:S03]  /*9c100*/  ISETP.GE.AND P5, PT, R4, UR64, PT ;  /* 0x0000004004007c0c */ /* 0x000fc6000bfa6270 */
[----:B--2---:R-:W2:Y:S01]  /*9c110*/  LDL.LU.64 R22, [R1+0x4b8] ;  /* 0x0004b80001167983 */ /* 0x004ea20000300a00 */
[----:B------:R-:W-:-:S03]  /*9c120*/  PRMT R0, R24, 0x7771, RZ ;  /* 0x0000777118007816 */ /* 0x000fc600000000ff */
[----:B------:R-:W2:Y:S01]  /*9c130*/  LDL.LU.64 R28, [R1+0x4e8] ;  /* 0x0004e800011c7983 */ /* 0x000ea20000300a00 */
[----:B------:R-:W-:-:S03]  /*9c140*/  PRMT R4, R24, 0x7772, RZ ;  /* 0x0000777218047816 */ /* 0x000fc600000000ff */
[----:B------:R0:W-:Y:S04]  /*9c150*/  @P4 STG.E.U8 desc[UR74][R26.64], R0 ;  /* 0x000000001a004986 */ /* 0x0001e8000c10114a */
[----:B0-----:R-:W2:Y:S04]  /*9c160*/  LDL.LU.64 R26, [R1+0x4f0] ;  /* 0x0004f000011a7983 */ /* 0x001ea80000300a00 */
[----:B------:R-:W2:Y:S04]  /*9c170*/  LDL.LU R9, [R1+0xa14] ;  /* 0x000a140001097983 */ /* 0x000ea80000300800 */
[----:B----4-:R0:W-:Y:S04]  /*9c180*/  @P6 STG.E.U8 desc[UR74][R6.64], R4 ;  /* 0x0000000406006986 */ /* 0x0101e8000c10114a */
[----:B0-----:R-:W4:Y:S04]  /*9c190*/  LDL.LU.64 R6, [R1+0x500] ;  /* 0x0005000001067983 */ /* 0x001f280000300a00 */
[----:B------:R0:W-:Y:S04]  /*9c1a0*/  @P3 STG.E.U8 desc[UR74][R20.64], R5 ;  /* 0x0000000514003986 */ /* 0x0001e8000c10114a */
[----:B0-----:R-:W4:Y:S01]  /*9c1b0*/  LDL.LU.64 R20, [R1+0x508] ;  /* 0x0005080001147983 */ /* 0x001f220000300a00 */
[----:B------:R-:W-:Y:S01]  /*9c1c0*/  ISETP.LT.AND P4, PT, R2, UR22, !P5 ;  /* 0x0000001602007c0c */ /* 0x000fe2000ef81270 */
[----:B------:R-:W-:Y:S01]  /*9c1d0*/  VIADD R0, R19, 0x1a9 ;  /* 0x000001a913007836 */ /* 0x000fe20000000000 */
[----:B-1----:R-:W-:Y:S01]  /*9c1e0*/  ISETP.LT.AND P5, PT, R3, UR36, !P5 ;  /* 0x0000002403007c0c */ /* 0x002fe2000efa1270 */
[----:B------:R-:W0:Y:S01]  /*9c1f0*/  LDCU UR36, c[0x0][0x398] ;  /* 0x00007300ff2477ac */ /* 0x000e220008000800 */
[----:B------:R-:W-:Y:S01]  /*9c200*/  VIADD R4, R19, 0x1aa ;  /* 0x000001aa13047836 */ /* 0x000fe20000000000 */
[----:B------:R-:W1:Y:S01]  /*9c210*/  LDCU UR22, c[0x0][0x39c] ;  /* 0x00007380ff1677ac */ /* 0x000e620008000800 */
[----:B------:R-:W-:-:S02]  /*9c220*/  ISETP.GE.AND P6, PT, R0, UR54, PT ;  /* 0x0000003600007c0c */ /* 0x000fc4000bfc6270 */
[----:B------:R-:W-:Y:S02]  /*9c230*/  PRMT R0, R25, 0x7770, RZ ;  /* 0x0000777019007816 */ /* 0x000fe400000000ff */
[----:B------:R-:W-:Y:S02]  /*9c240*/  ISETP.LT.AND P3, PT, R2, UR38, !P6 ;  /* 0x0000002602007c0c */ /* 0x000fe4000f761270 */
[----:B------:R-:W-:Y:S01]  /*9c250*/  ISETP.LT.AND P6, PT, R3, UR41, !P6 ;  /* 0x0000002903007c0c */ /* 0x000fe2000f7c1270 */
[----:B------:R-:W0:Y:S01]  /*9c260*/  LDCU UR38, c[0x0][0x398] ;  /* 0x00007300ff2677ac */ /* 0x000e220008000800 */
[----:B------:R-:W0:Y:S01]  /*9c270*/  LDCU UR41, c[0x0][0x398] ;  /* 0x00007300ff2977ac */ /* 0x000e220008000800 */
[----:B---3--:R3:W-:Y:S01]  /*9c280*/  @P4 STG.E.U8 desc[UR74][R10.64], R0 ;  /* 0x000000000a004986 */ /* 0x0087e2000c10114a */
[----:B------:R-:W-:-:S03]  /*9c290*/  ISETP.GE.AND P4, PT, R4, UR65, PT ;  /* 0x0000004104007c0c */ /* 0x000fc6000bf86270 */
[----:B---3--:R-:W3:Y:S01]  /*9c2a0*/  LDL.LU.64 R10, [R1+0x510] ;  /* 0x00051000010a7983 */ /* 0x008ee20000300a00 */
[----:B------:R-:W-:-:S05]  /*9c2b0*/  PRMT R0, R25, 0x7771, RZ ;  /* 0x0000777119007816 */ /* 0x000fca00000000ff */
[----:B--2---:R2:W-:Y:S01]  /*9c2c0*/  @P5 STG.E.U8 desc[UR74][R22.64], R0 ;  /* 0x0000000016005986 */ /* 0x0045e2000c10114a */
[----:B------:R-:W-:Y:S02]  /*9c2d0*/  ISETP.LT.AND P5, PT, R2, UR51, !P4 ;  /* 0x0000003302007c0c */ /* 0x000fe4000e7a1270 */
[----:B0-----:R-:W-:Y:S01]  /*9c2e0*/  ISETP.LT.AND P4, PT, R3, UR36, !P4 ;  /* 0x0000002403007c0c */ /* 0x001fe2000e781270 */
        /* <DEDUP_REMOVED lines=9> */
[----:B------:R0:W-:Y:S02]  /*9c380*/  @P6 STG.E.U8 desc[UR74][R26.64], R0 ;  /* 0x000000001a006986 */ /* 0x0001e4000c10114a */
[----:B0-----:R-:W-:-:S05]  /*9c390*/  PRMT R0, R9, 0x7770, RZ ;  /* 0x0000777009007816 */ /* 0x001fca00000000ff */
[----:B----4-:R0:W-:Y:S04]  /*9c3a0*/  @P5 STG.E.U8 desc[UR74][R6.64], R0 ;  /* 0x0000000006005986 */ /* 0x0101e8000c10114a */
[----:B0-----:R-:W4:Y:S01]  /*9c3b0*/  LDL.LU.64 R6, [R1+0x448] ;  /* 0x0004480001067983 */ /* 0x001f220000300a00 */
[----:B------:R-:W-:-:S05]  /*9c3c0*/  PRMT R0, R9, 0x7771, RZ ;  /* 0x0000777109007816 */ /* 0x000fca00000000ff */
[----:B------:R0:W-:Y:S04]  /*9c3d0*/  @P4 STG.E.U8 desc[UR74][R20.64], R0 ;  /* 0x0000000014004986 */ /* 0x0001e8000c10114a */
[----:B0-----:R-:W4:Y:S01]  /*9c3e0*/  LDL.LU.64 R20, [R1+0x538] ;  /* 0x0005380001147983 */ /* 0x001f220000300a00 */
[----:B------:R-:W-:Y:S01]  /*9c3f0*/  ISETP.GE.AND P3, PT, R4, UR33, PT ;  /* 0x0000002104007c0c */ /* 0x000fe2000bf66270 */
[----:B------:R-:W0:Y:S03]  /*9c400*/  LDCU UR33, c[0x0][0x398] ;  /* 0x00007300ff2177ac */ /* 0x000e260008000800 */
[----:B------:R-:W-:Y:S01]  /*9c410*/  ISETP.LT.AND P6, PT, R2, UR38, !P3 ;  /* 0x0000002602007c0c */ /* 0x000fe2000dfc1270 */
[----:B------:R-:W-:Y:S01]  /*9c420*/  VIADD R4, R19, 0x1ac ;  /* 0x000001ac13047836 */ /* 0x000fe20000000000 */
[----:B------:R-:W-:-:S02]  /*9c430*/  ISETP.LT.AND P3, PT, R3, UR41, !P3 ;  /* 0x0000002903007c0c */ /* 0x000fc4000df61270 */
[----:B------:R-:W-:Y:S01]  /*9c440*/  PRMT R0, R9, 0x7772, RZ ;  /* 0x0000777209007816 */ /* 0x000fe200000000ff */
[----:B------:R-:W1:Y:S01]  /*9c450*/  LDCU UR38, c[0x0][0x398] ;  /* 0x00007300ff2677ac */ /* 0x000e620008000800 */
[----:B------:R-:W1:Y:S01]  /*9c460*/  LDCU UR41, c[0x0][0x398] ;  /* 0x00007300ff2977ac */ /* 0x000e620008000800 */
[----:B------:R-:W-:Y:S01]  /*9c470*/  ISETP.GE.AND P5, PT, R4, UR34, PT ;  /* 0x0000002204007c0c */ /* 0x000fe2000bfa6270 */
[----:B------:R-:W1:Y:S05]  /*9c480*/  LDCU UR34, c[0x0][0x398] ;  /* 0x00007300ff2277ac */ /* 0x000e6a0008000800 */
[----:B---3--:R3:W-:Y:S01]  /*9c490*/  @P6 STG.E.U8 desc[UR74][R10.64], R0 ;  /* 0x000000000a006986 */ /* 0x0087e2000c10114a */
[----:B0-----:R-:W-:Y:S01]  /*9c4a0*/  ISETP.LT.AND P4, PT, R2, UR33, !P5 ;  /* 0x0000002102007c0c */ /* 0x001fe2000ef81270 */
[----:B------:R-:W-:-:S02]  /*9c4b0*/  VIADD R4, R19, 0x1ad ;  /* 0x000001ad13047836 */ /* 0x000fc40000000000 */
        /* <DEDUP_REMOVED lines=8> */
[----:B--2---:R2:W-:Y:S01]  /*9c540*/  @P3 STG.E.U8 desc[UR74][R22.64], R0 ;  /* 0x0000000016003986 */ /* 0x0045e2000c10114a */
[----:B-1----:R-:W-:-:S03]  /*9c550*/  ISETP.LT.AND P3, PT, R2, UR34, !P6 ;  /* 0x0000002202007c0c */ /* 0x002fc6000f761270 */
[----:B--2---:R-:W2:Y:S01]  /*9c560*/  LDL.LU.64 R22, [R1+0x528] ;  /* 0x0005280001167983 */ /* 0x004ea20000300a00 */
[----:B------:R-:W-:-:S03]  /*9c570*/  PRMT R0, R24, 0x7770, RZ ;  /* 0x0000777018007816 */ /* 0x000fc600000000ff */
[----:B------:R-:W2:Y:S01]  /*9c580*/  LDL.LU.64 R26, [R1+0x540] ;  /* 0x00054000011a7983 */ /* 0x000ea20000300a00 */
[----:B------:R-:W-:Y:S01]  /*9c590*/  PRMT R5, R24, 0x7773, RZ ;  /* 0x0000777318057816 */ /* 0x000fe200000000ff */
[----:B------:R-:W1:Y:S02]  /*9c5a0*/  LDCU UR34, c[0x0][0x39c] ;  /* 0x00007380ff2277ac */ /* 0x000e640008000800 */
        /* <DEDUP_REMOVED lines=8> */
[----:B------:R-:W-:Y:S01]  /*9c630*/  ISETP.LT.AND P6, PT, R3, UR38, !P6 ;  /* 0x0000002603007c0c */ /* 0x000fe2000f7c1270 */
[----:B------:R-:W0:Y:S01]  /*9c640*/  LDCU UR38, c[0x0][0x398] ;  /* 0x00007300ff2677ac */ /* 0x000e220008000800 */
[----:B------:R-:W-:Y:S01]  /*9c650*/  ISETP.LT.AND P5, PT, R2, UR41, !P4 ;  /* 0x0000002902007c0c */ /* 0x000fe2000e7a1270 */
[C---:B------:R-:W-:Y:S01]  /*9c660*/  VIADD R0, R19.reuse, 0x1af ;  /* 0x000001af13007836 */ /* 0x040fe20000000000 */
[----:B------:R-:W4:Y:S01]  /*9c670*/  LDL.LU R24, [R1+0xa20] ;  /* 0x000a200001187983 */ /* 0x000f220000300800 */
[----:B------:R-:W-:Y:S01]  /*9c680*/  VIADD R4, R19, 0x1b0 ;  /* 0x000001b013047836 */ /* 0x000fe20000000000 */
[----:B------:R-:W0:Y:S02]  /*9c690*/  LDCU UR41, c[0x0][0x398] ;  /* 0x00007300ff2977ac */ /* 0x000e240008000800 */
[----:B------:R-:W-:-:S02]  /*9c6a0*/  ISETP.GE.AND P3, PT, R0, UR60, PT ;  /* 0x0000003c00007c0c */ /* 0x000fc4000bf66270 */
[----:B------:R-:W-:Y:S01]  /*9c6b0*/  ISETP.LT.AND P4, PT, R3, UR36, !P4 ;  /* 0x0000002403007c0c */ /* 0x000fe2000e781270 */
[----:B------:R-:W0:Y:S02]  /*9c6c0*/  LDCU UR36, c[0x0][0x398] ;  /* 0x00007300ff2477ac */ /* 0x000e240008000800 */
        /* <DEDUP_REMOVED lines=13> */
[----:B------:R-:W-:Y:S01]  /*9c7a0*/  PRMT R4, R25, 0x7772, RZ ;  /* 0x0000777219047816 */ /* 0x000fe200000000ff */
[----:B------:R-:W0:Y:S02]  /*9c7b0*/  LDCU UR21, c[0x0][0x39c] ;  /* 0x00007380ff1577ac */ /* 0x000e240008000800 */
[----:B------:R1:W-:Y:S04]  /*9c7c0*/  @P4 STG.E.U8 desc[UR74][R26.64], R0 ;  /* 0x000000001a004986 */ /* 0x0003e8000c10114a */
[----:B-1----:R-:W2:Y:S04]  /*9c7d0*/  LDL.LU.64 R26, [R1+0x578] ;  /* 0x00057800011a7983 */ /* 0x002ea80000300a00 */
[----:B------:R-:W2:Y:S04]  /*9c7e0*/  LDL.LU R9, [R1+0xa24] ;  /* 0x000a240001097983 */ /* 0x000ea80000300800 */
[----:B----4-:R1:W-:Y:S04]  /*9c7f0*/  @P6 STG.E.U8 desc[UR74][R6.64], R4 ;  /* 0x0000000406006986 */ /* 0x0103e8000c10114a */
[----:B-1----:R-:W4:Y:S04]  /*9c800*/  LDL.LU.64 R6, [R1+0x580] ;  /* 0x0005800001067983 */ /* 0x002f280000300a00 */
[----:B------:R1:W-:Y:S04]  /*9c810*/  @P3 STG.E.U8 desc[UR74][R20.64], R5 ;  /* 0x0000000514003986 */ /* 0x0003e8000c10114a */
[----:B-1----:R-:W4:Y:S01]  /*9c820*/  LDL.LU.64 R20, [R1+0x588] ;  /* 0x0005880001147983 */ /* 0x002f220000300a00 */
[----:B------:R-:W-:Y:S01]  /*9c830*/  ISETP.LT.AND P4, PT, R2, UR41, !P5 ;  /* 0x0000002902007c0c */ /* 0x000fe2000ef81270 */
[----:B------:R-:W-:Y:S01]  /*9c840*/  VIADD R0, R19, 0x1b1 ;  /* 0x000001b113007836 */ /* 0x000fe20000000000 */
[----:B------:R-:W1:Y:S01]  /*9c850*/  LDCU UR41, c[0x0][0x398] ;  /* 0x00007300ff2977ac */ /* 0x000e620008000800 */
[----:B------:R-:W-:Y:S01]  /*9c860*/  ISETP.LT.AND P5, PT, R3, UR36, !P5 ;  /* 0x0000002403007c0c */ /* 0x000fe2000efa1270 */
[----:B------:R-:W1:Y:S02]  /*9c870*/  LDCU UR36, c[0x0][0x398] ;  /* 0x00007300ff2477ac */ /* 0x000e640008000800 */
[----:B------:R-:W-:-:S02]  /*9c880*/  ISETP.GE.AND P6, PT, R0, UR49, PT ;  /* 0x0000003100007c0c */ /* 0x000fc4000bfc6270 */
[----:B------:R-:W-:Y:S01]  /*9c890*/  PRMT R0, R24, 0x7770, RZ ;  /* 0x0000777018007816 */ /* 0x000fe200000000ff */
[----:B------:R-:W-:Y:S01]  /*9c8a0*/  VIADD R4, R19, 0x1b2 ;  /* 0x000001b213047836 */ /* 0x000fe20000000000 */
[----:B------:R-:W1:Y:S01]  /*9c8b0*/  LDCU UR49, c[0x0][0x398] ;  /* 0x00007300ff3177ac */ /* 0x000e620008000800 */
[----:B0-----:R-:W-:Y:S02]  /*9c8c0*/  ISETP.LT.AND P3, PT, R2, UR38, !P6 ;  /* 0x0000002602007c0c */ /* 0x001fe4000f761270 */
[----:B------:R-:W-:Y:S01]  /*9c8d0*/  ISETP.LT.AND P6, PT, R3, UR51, !P6 ;  /* 0x0000003303007c0c */ /* 0x000fe2000f7c1270 */
[----:B------:R-:W0:Y:S01]  /*9c8e0*/  LDCU UR38, c[0x0][0x398] ;  /* 0x00007300ff2677ac */ /* 0x000e220008000800 */
[----:B------:R-:W0:Y:S01]  /*9c8f0*/  LDCU UR51, c[0x0][0x398] ;  /* 0x00007300ff3377ac */ /* 0x000e220008000800 */
[----:B---3--:R3:W-:Y:S01]  /*9c900*/  @P4 STG.E.U8 desc[UR74][R10.64], R0 ;  /* 0x000000000a004986 */ /* 0x0087e2000c10114a */
[----:B------:R-:W-:Y:S01]  /*9c910*/  ISETP.GE.AND P4, PT, R4, UR15, PT ;  /* 0x0000000f04007c0c */ /* 0x000fe2000bf86270 */
[----:B------:R-:W0:Y:S02]  /*9c920*/  LDCU UR15, c[0x0][0x398] ;  /* 0x00007300ff0f77ac */ /* 0x000e240008000800 */
[----:B---3--:R-:W3:Y:S01]  /*9c930*/  LDL.LU.64 R10, [R1+0x590] ;  /* 0x00059000010a7983 */ /* 0x008ee20000300a00 */
[----:B------:R-:W-:-:S05]  /*9c940*/  PRMT R0, R24, 0x7771, RZ ;  /* 0x0000777118007816 */ /* 0x000fca00000000ff */
[----:B--2---:R2:W-:Y:S01]  /*9c950*/  @P5 STG.E.U8 desc[UR74][R22.64], R0 ;  /* 0x0000000016005986 */ /* 0x0045e2000c10114a */
[----:B-1----:R-:W-:Y:S02]  /*9c960*/  ISETP.LT.AND P5, PT, R2, UR41, !P4 ;  /* 0x0000002902007c0c */ /* 0x002fe4000e7a1270 */
[----:B------:R-:W-:Y:S01]  /*9c970*/  ISETP.LT.AND P4, PT, R3, UR36, !P4 ;  /* 0x0000002403007c0c */ /* 0x000fe2000e781270 */
[----:B------:R-:W-:Y:S01]  /*9c980*/  VIADD R4, R19, 0x1b3 ;  /* 0x000001b313047836 */ /* 0x000fe20000000000 */
[----:B------:R-:W1:Y:S01]  /*9c990*/  LDCU UR41, c[0x0][0x398] ;  /* 0x00007300ff2977ac */ /* 0x000e620008000800 */
        /* <DEDUP_REMOVED lines=14> */
[----:B------:R-:W-:-:S04]  /*9ca80*/  ISETP.GE.AND P3, PT, R4, UR77, PT ;  /* 0x0000004d04007c0c */ /* 0x000fc8000bf66270 */
[----:B------:R-:W-:Y:S02]  /*9ca90*/  ISETP.LT.AND P6, PT, R2, UR15, !P3 ;  /* 0x0000000f02007c0c */ /* 0x000fe4000dfc1270 */
[----:B------:R-:W-:Y:S02]  /*9caa0*/  ISETP.LT.AND P3, PT, R3, UR38, !P3 ;  /* 0x0000002603007c0c */ /* 0x000fe4000df61270 */
[----:B------:R-:W-:Y:S01]  /*9cab0*/  PRMT R0, R9, 0x7772, RZ ;  /* 0x0000777209007816 */ /* 0x000fe200000000ff */
[----:B------:R-:W-:Y:S01]  /*9cac0*/  VIADD R4, R19, 0x1b4 ;  /* 0x000001b413047836 */ /* 0x000fe20000000000 */
[----:B------:R-:W0:Y:S01]  /*9cad0*/  LDCU UR38, c[0x0][0x398] ;  /* 0x00007300ff2677ac */ /* 0x000e220008000800 */
[----:B------:R-:W0:Y:S03]  /*9cae0*/  LDCU UR15, c[0x0][0x39c] ;  /* 0x00007380ff0f77ac */ /* 0x000e260008000800 */
[----:B------:R-:W-:-:S03]  /*9caf0*/  ISETP.GE.AND P5, PT, R4, UR76, PT ;  /* 0x0000004c04007c0c */ /* 0x000fc6000bfa6270 */
[----:B---3--:R3:W-:Y:S01]  /*9cb00*/  @P6 STG.E.U8 desc[UR74][R10.64], R0 ;  /* 0x000000000a006986 */ /* 0x0087e2000c10114a */
[----:B-1----:R-:W-:Y:S01]  /*9cb10*/  ISETP.LT.AND P4, PT, R2, UR41, !P5 ;  /* 0x0000002902007c0c */ /* 0x002fe2000ef81270 */
[----:B------:R-:W-:Y:S02]  /*9cb20*/  VIADD R4, R19, 0x1b5 ;  /* 0x000001b513047836 */ /* 0x000fe40000000000 */
[----:B---3--:R-:W3:Y:S01]  /*9cb30*/  LDL.LU.64 R10, [R1+0x5b0] ;  /* 0x0005b000010a7983 */ /* 0x008ee20000300a00 */
[----:B------:R-:W-:-:S03]  /*9cb40*/  PRMT R0, R9, 0x7773, RZ ;  /* 0x0000777309007816 */ /* 0x000fc600000000ff */
[----:B------:R-:W3:Y:S01]  /*9cb50*/  LDL.LU R24, [R1+0xa2c] ;  /* 0x000a2c0001187983 */ /* 0x000ee20000300800 */
[----:B------:R-:W-:Y:S02]  /*9cb60*/  ISETP.LT.AND P5, PT, R3, UR36, !P5 ;  /* 0x0000002403007c0c */ /* 0x000fe4000efa1270 */
[----:B------:R-:W-:Y:S01]  /*9cb70*/  ISETP.GE.AND P6, PT, R4, UR32, PT ;  /* 0x0000002004007c0c */ /* 0x000fe2000bfc6270 */
[----:B------:R-:W-:Y:S01]  /*9cb80*/  VIADD R4, R19, 0x1b6 ;  /* 0x000001b613047836 */ /* 0x000fe20000000000 */
[----:B------:R-:W1:Y:S01]  /*9cb90*/  LDCU UR32, c[0x0][0x398] ;  /* 0x00007300ff2077ac */ /* 0x000e620008000800 */
[----:B------:R-:W0:Y:S01]  /*9cba0*/  LDCU UR36, c[0x0][0x398] ;  /* 0x00007300ff2477ac */ /* 0x000e220008000800 */
[----:B------:R-:W0:Y:S01]  /*9cbb0*/  LDCU UR41, c[0x0][0x398] ;  /* 0x00007300ff2977ac */ /* 0x000e220008000800 */
[----:B--2---:R2:W-:Y:S01]  /*9cbc0*/  @P3 STG.E.U8 desc[UR74][R22.64], R0 ;  /* 0x0000000016003986 */ /* 0x0045e2000c10114a */
[----:B------:R-:W-:-:S03]  /*9cbd0*/  ISETP.LT.AND P3, PT, R2, UR49, !P6 ;  /* 0x0000003102007c0c */ /* 0x000fc6000f761270 */
[----:B--2---:R-:W2:Y:S01]  /*9cbe0*/  LDL.LU.64 R22, [R1+0x5a8] ;  /* 0x0005a80001167983 */ /* 0x004ea20000300a00 */
[----:B------:R-:W-:-:S03]  /*9cbf0*/  PRMT R0, R25, 0x7770, RZ ;  /* 0x0000777019007816 */ /* 0x000fc600000000ff */
[----:B------:R-:W2:Y:S01]  /*9cc00*/  LDL.LU.64 R26, [R1+0x5c0] ;  /* 0x0005c000011a7983 */ /* 0x000ea20000300a00 */
[C---:B------:R-:W-:Y:S01]  /*9cc10*/  PRMT R5, R25.reuse, 0x7773, RZ ;  /* 0x0000777319057816 */ /* 0x040fe200000000ff */
[----:B------:R-:W0:Y:S02]  /*9cc20*/  LDCU UR49, c[0x0][0x398] ;  /* 0x00007300ff3177ac */ /* 0x000e240008000800 */
[----:B------:R1:W-:Y:S01]  /*9cc30*/  @P4 STG.E.U8 desc[UR74][R28.64], R0 ;  /* 0x000000001c004986 */ /* 0x0003e2000c10114a */
[----:B------:R-:W-:Y:S02]  /*9cc40*/  ISETP.GE.AND P4, PT, R4, UR73, PT ;  /* 0x0000004904007c0c */ /* 0x000fe4000bf86270 */
[C---:B------:R-:W-:Y:S02]  /*9cc50*/  PRMT R4, R25.reuse, 0x7772, RZ ;  /* 0x0000777219047816 */ /* 0x040fe400000000ff */
[----:B-1----:R-:W-:-:S05]  /*9cc60*/  PRMT R0, R25, 0x7771, RZ ;  /* 0x0000777119007816 */ /* 0x002fca00000000ff */
[----:B----4-:R1:W-:Y:S04]  /*9cc70*/  @P5 STG.E.U8 desc[UR74][R6.64], R0 ;  /* 0x0000000006005986 */ /* 0x0103e8000c10114a */
[----:B-1----:R-:W4:Y:S04]  /*9cc80*/  LDL.LU.64 R6, [R1+0x5d0] ;  /* 0x0005d00001067983 */ /* 0x002f280000300a00 */
[----:B------:R1:W-:Y:S04]  /*9cc90*/  @P3 STG.E.U8 desc[UR74][R20.64], R4 ;  /* 0x0000000414003986 */ /* 0x0003e8000c10114a */
[----:B-1----:R-:W4:Y:S01]  /*9cca0*/  LDL.LU.64 R20, [R1+0x5c8] ;  /* 0x0005c80001147983 */ /* 0x002f220000300a00 */
[----:B0-----:R-:W-:Y:S01]  /*9ccb0*/  ISETP.LT.AND P6, PT, R3, UR38, !P6 ;  /* 0x0000002603007c0c */ /* 0x001fe2000f7c1270 */
[----:B------:R-:W0:Y:S01]  /*9ccc0*/  LDCU UR38, c[0x0][0x398] ;  /* 0x00007300ff2677ac */ /* 0x000e220008000800 */
[----:B------:R-:W-:Y:S01]  /*9ccd0*/  ISETP.LT.AND P5, PT, R2, UR32, !P4 ;  /* 0x0000002002007c0c */ /* 0x000fe2000e7a1270 */
[C---:B------:R-:W-:Y:S01]  /*9cce0*/  VIADD R0, R19.reuse, 0x1b7 ;  /* 0x000001b713007836 */ /* 0x040fe20000000000 */
[----:B------:R-:W4:Y:S01]  /*9ccf0*/  LDL.LU R25, [R1+0xa30] ;  /* 0x000a300001197983 */ /* 0x000f220000300800 */
[----:B------:R-:W-:Y:S01]  /*9cd00*/  VIADD R4, R19, 0x1b8 ;  /* 0x000001b813047836 */ /* 0x000fe20000000000 */
[----:B------:R-:W1:Y:S02]  /*9cd10*/  LDCU UR32, c[0x0][0x39c] ;  /* 0x00007380ff2077ac */ /* 0x000e640008000800 */
        /* <DEDUP_REMOVED lines=24> */
[----:B------:R-:W-:Y:S01]  /*9cea0*/  VIADD R0, R19, 0x1b9 ;  /* 0x000001b913007836 */ /* 0x000fe20000000000 */
[----:B------:R-:W-:-:S02]  /*9ceb0*/  ISETP.LT.AND P4, PT, R2, UR49, !P5 ;  /* 0x0000003102007c0c */ /* 0x000fc4000ef81270 */
[----:B------:R-:W-:Y:S01]  /*9cec0*/  ISETP.LT.AND P5, PT, R3, UR51, !P5 ;  /* 0x0000003303007c0c */ /* 0x000fe2000efa1270 */
[----:B------:R-:W0:Y:S01]  /*9ced0*/  LDCU UR49, c[0x0][0x398] ;  /* 0x00007300ff3177ac */ /* 0x000e220008000800 */
[----:B------:R-:W-:Y:S01]  /*9cee0*/  ISETP.GE.AND P6, PT, R0, UR6, PT ;  /* 0x0000000600007c0c */ /* 0x000fe2000bfc6270 */
[----:B------:R-:W0:Y:S01]  /*9cef0*/  LDCU UR6, c[0x0][0x398] ;  /* 0x00007300ff0677ac */ /* 0x000e220008000800 */
[----:B------:R-:W-:Y:S02]  /*9cf00*/  PRMT R0, R25, 0x7770, RZ ;  /* 0x0000777019007816 */ /* 0x000fe400000000ff */
[----:B------:R-:W-:Y:S01]  /*9cf10*/  ISETP.LT.AND P3, PT, R2, UR38, !P6 ;  /* 0x0000002602007c0c */ /* 0x000fe2000f761270 */
[----:B------:R-:W-:Y:S01]  /*9cf20*/  VIADD R4, R19, 0x1ba ;  /* 0x000001ba13047836 */ /* 0x000fe20000000000 */
[----:B------:R-:W-:Y:S01]  /*9cf30*/  ISETP.LT.AND P6, PT, R3, UR41, !P6 ;  /* 0x0000002903007c0c */ /* 0x000fe2000f7c1270 */
[----:B------:R-:W0:Y:S01]  /*9cf40*/  LDCU UR38, c[0x0][0x398] ;  /* 0x00007300ff2677ac */ /* 0x000e220008000800 */
[----:B------:R-:W0:Y:S01]  /*9cf50*/  LDCU UR41, c[0x0][0x398] ;  /* 0x00007300ff2977ac */ /* 0x000e220008000800 */
[----:B---3--:R3:W-:Y:S01]  /*9cf60*/  @P4 STG.E.U8 desc[UR74][R10.64], R0 ;  /* 0x000000000a004986 */ /* 0x0087e2000c10114a */
[----:B------:R-:W-:-:S03]  /*9cf70*/  ISETP.GE.AND P4, PT, R4, UR44, PT ;  /* 0x0000002c04007c0c */ /* 0x000fc6000bf86270 */
[----:B---3--:R-:W3:Y:S01]  /*9cf80*/  LDL.LU.64 R10, [R1+0x608] ;  /* 0x00060800010a7983 */ /* 0x008ee20000300a00 */
[----:B------:R-:W-:Y:S01]  /*9cf90*/  PRMT R0, R25, 0x7771, RZ ;  /* 0x0000777119007816 */ /* 0x000fe200000000ff */
[----:B------:R-:W-:Y:S01]  /*9cfa0*/  VIADD R4, R19, 0x1bb ;  /* 0x000001bb13047836 */ /* 0x000fe20000000000 */
[----:B------:R-:W0:Y:S03]  /*9cfb0*/  LDCU UR44, c[0x0][0x398] ;  /* 0x00007300ff2c77ac */ /* 0x000e260008000800 */
[----:B--2---:R2:W-:Y:S01]  /*9cfc0*/  @P5 STG.E.U8 desc[UR74][R22.64], R0 ;  /* 0x0000000016005986 */ /* 0x0045e2000c10114a */
[----:B0-----:R-:W-:Y:S02]  /*9cfd0*/  ISETP.LT.AND P5, PT, R2, UR6, !P4 ;  /* 0x0000000602007c0c */ /* 0x001fe4000e7a1270 */
[----:B------:R-:W-:Y:S01]  /*9cfe0*/  ISETP.LT.AND P4, PT, R3, UR49, !P4 ;  /* 0x0000003103007c0c */ /* 0x000fe2000e781270 */
        /* <DEDUP_REMOVED lines=17> */
[----:B------:R-:W-:Y:S02]  /*9d100*/  ISETP.LT.AND P6, PT, R2, UR38, !P3 ;  /* 0x0000002602007c0c */ /* 0x000fe4000dfc1270 */
[----:B------:R-:W-:-:S02]  /*9d110*/  ISETP.LT.AND P3, PT, R3, UR41, !P3 ;  /* 0x0000002903007c0c */ /* 0x000fc4000df61270 */
[----:B------:R-:W-:Y:S01]  /*9d120*/  PRMT R0, R9, 0x7772, RZ ;  /* 0x0000777209007816 */ /* 0x000fe200000000ff */
[----:B------:R-:W-:Y:S01]  /*9d130*/  VIADD R4, R19, 0x1bc ;  /* 0x000001bc13047836 */ /* 0x000fe20000000000 */
[----:B------:R-:W0:Y:S01]  /*9d140*/  LDCU UR38, c[0x0][0x398] ;  /* 0x00007300ff2677ac */ /* 0x000e220008000800 */
[----:B------:R-:W0:Y:S03]  /*9d150*/  LDCU UR41, c[0x0][0x398] ;  /* 0x00007300ff2977ac */ /* 0x000e260008000800 */
[----:B------:R-:W-:-:S03]  /*9d160*/  ISETP.GE.AND P5, PT, R4, UR57, PT ;  /* 0x0000003904007c0c */ /* 0x000fc6000bfa6270 */
[----:B---3--:R3:W-:Y:S01]  /*9d170*/  @P6 STG.E.U8 desc[UR74][R10.64], R0 ;  /* 0x000000000a006986 */ /* 0x0087e2000c10114a */
[----:B------:R-:W-:Y:S01]  /*9d180*/  ISETP.LT.AND P4, PT, R2, UR6, !P5 ;  /* 0x0000000602007c0c */ /* 0x000fe2000ef81270 */
[----:B------:R-:W-:Y:S02]  /*9d190*/  VIADD R4, R19, 0x1bd ;  /* 0x000001bd13047836 */ /* 0x000fe40000000000 */
[----:B---3--:R-:W3:Y:S01]  /*9d1a0*/  LDL.LU.64 R10, [R1+0x628] ;  /* 0x00062800010a7983 */ /* 0x008ee20000300a00 */
[----:B------:R-:W-:-:S03]  /*9d1b0*/  PRMT R0, R9, 0x7773, RZ ;  /* 0x0000777309007816 */ /* 0x000fc600000000ff */
[----:B------:R-:W3:Y:S01]  /*9d1c0*/  LDL.LU R25, [R1+0xa3c] ;  /* 0x000a3c0001197983 */ /* 0x000ee20000300800 */
[----:B0-----:R-:W-:Y:S02]  /*9d1d0*/  ISETP.LT.AND P5, PT, R3, UR18, !P5 ;  /* 0x0000001203007c0c */ /* 0x001fe4000efa1270 */
[----:B------:R-:W-:Y:S01]  /*9d1e0*/  ISETP.GE.AND P6, PT, R4, UR12, PT ;  /* 0x0000000c04007c0c */ /* 0x000fe2000bfc6270 */
[----:B------:R-:W-:Y:S01]  /*9d1f0*/  VIADD R4, R19, 0x1be ;  /* 0x000001be13047836 */ /* 0x000fe20000000000 */
[----:B------:R-:W0:Y:S01]  /*9d200*/  LDCU UR12, c[0x0][0x398] ;  /* 0x00007300ff0c77ac */ /* 0x000e220008000800 */
[----:B------:R-:W0:Y:S01]  /*9d210*/  LDCU UR18, c[0x0][0x398] ;  /* 0x00007300ff1277ac */ /* 0x000e220008000800 */
[----:B------:R-:W0:Y:S01]  /*9d220*/  LDCU UR6, c[0x0][0x39c] ;  /* 0x00007380ff0677ac */ /* 0x000e220008000800 */
[----:B--2---:R2:W-:Y:S01]  /*9d230*/  @P3 STG.E.U8 desc[UR74][R22.64], R0 ;  /* 0x0000000016003986 */ /* 0x0045e2000c10114a */
[----:B------:R-:W-:-:S03]  /*9d240*/  ISETP.LT.AND P3, PT, R2, UR38, !P6 ;  /* 0x0000002602007c0c */ /* 0x000fc6000f761270 */
[----:B--2---:R-:W2:Y:S01]  /*9d250*/  LDL.LU.64 R22, [R1+0x638] ;  /* 0x0006380001167983 */ /* 0x004ea20000300a00 */
[----:B------:R-:W-:-:S03]  /*9d260*/  PRMT R0, R24, 0x7770, RZ ;  /* 0x0000777018007816 */ /* 0x000fc600000000ff */
[----:B------:R-:W2:Y:S01]  /*9d270*/  LDL.LU.64 R26, [R1+0x640] ;  /* 0x00064000011a7983 */ /* 0x000ea20000300a00 */
[----:B------:R-:W0:Y:S03]  /*9d280*/  LDCU UR38, c[0x0][0x398] ;  /* 0x00007300ff2677ac */ /* 0x000e260008000800 */
        /* <DEDUP_REMOVED lines=8> */
[----:B------:R-:W-:-:S02]  /*9d310*/  ISETP.LT.AND P6, PT, R3, UR41, !P6 ;  /* 0x0000002903007c0c */ /* 0x000fc4000f7c1270 */
[----:B0-----:R-:W-:Y:S01]  /*9d320*/  ISETP.LT.AND P5, PT, R2, UR12, !P4 ;  /* 0x0000000c02007c0c */ /* 0x001fe2000e7a1270 */
[C---:B------:R-:W-:Y:S01]  /*9d330*/  VIADD R0, R19.reuse, 0x1bf ;  /* 0x000001bf13007836 */ /* 0x040fe20000000000 */
[----:B------:R-:W-:Y:S01]  /*9d340*/  PRMT R5, R24, 0x7773, RZ ;  /* 0x0000777318057816 */ /* 0x000fe200000000ff */
[----:B------:R-:W0:Y:S01]  /*9d350*/  LDCU UR41, c[0x0][0x398] ;  /* 0x00007300ff2977ac */ /* 0x000e220008000800 */
[----:B------:R-:W4:Y:S01]  /*9d360*/  LDL.LU R24, [R1+0xa40] ;  /* 0x000a400001187983 */ /* 0x000f220000300800 */
[----:B------:R-:W-:Y:S01]  /*9d370*/  VIADD R4, R19, 0x1c0 ;  /* 0x000001c013047836 */ /* 0x000fe20000000000 */
[----:B------:R-:W-:Y:S02]  /*9d380*/  ISETP.GE.AND P3, PT, R0, UR55, PT ;  /* 0x0000003700007c0c */ /* 0x000fe4000bf66270 */
[----:B------:R-:W-:Y:S01]  /*9d390*/  ISETP.LT.AND P4, PT, R3, UR18, !P4 ;  /* 0x0000001203007c0c */ /* 0x000fe2000e781270 */
[----:B------:R-:W1:Y:S01]  /*9d3a0*/  LDCU UR12, c[0x0][0x39c] ;  /* 0x00007380ff0c77ac */ /* 0x000e620008000800 */
[----:B------:R-:W0:Y:S01]  /*9d3b0*/  LDCU UR18, c[0x0][0x39c] ;  /* 0x00007380ff1277ac */ /* 0x000e220008000800 */
[----:B---3--:R3:W-:Y:S01]  /*9d3c0*/  @P6 STG.E.U8 desc[UR74][R10.64], R5 ;  /* 0x000000050a006986 */ /* 0x0087e2000c10114a */
[----:B------:R-:W-:-:S03]  /*9d3d0*/  PRMT R0, R25, 0x7770, RZ ;  /* 0x0000777019007816 */ /* 0x000fc600000000ff */
[----:B---3--:R-:W3:Y:S01]  /*9d3e0*/  LDL.LU.64 R10, [R1+0x658] ;  /* 0x00065800010a7983 */ /* 0x008ee20000300a00 */
[----:B------:R-:W-:Y:S02]  /*9d3f0*/  ISETP.LT.AND P6, PT, R2, UR38, !P3 ;  /* 0x0000002602007c0c */ /* 0x000fe4000dfc1270 */
[----:B0-----:R-:W-:Y:S02]  /*9d400*/  ISETP.LT.AND P3, PT, R3, UR41, !P3 ;  /* 0x0000002903007c0c */ /* 0x001fe4000df61270 */
        /* <DEDUP_REMOVED lines=18> */
[----:B------:R-:W0:Y:S01]  /*9d530*/  LDCU UR44, c[0x0][0x398] ;  /* 0x00007300ff2c77ac */ /* 0x000e220008000800 */
[----:B------:R-:W-:Y:S01]  /*9d540*/  ISETP.LT.AND P5, PT, R3, UR49, !P5 ;  /* 0x0000003103007c0c */ /* 0x000fe2000efa1270 */
[----:B------:R-:W0:Y:S02]  /*9d550*/  LDCU UR49, c[0x0][0x398] ;  /* 0x00007300ff3177ac */ /* 0x000e240008000800 */
[----:B------:R-:W-:-:S02]  /*9d560*/  ISETP.GE.AND P6, PT, R0, UR50, PT ;  /* 0x0000003200007c0c */ /* 0x000fc4000bfc6270 */
[----:B------:R-:W-:Y:S02]  /*9d570*/  PRMT R0, R24, 0x7770, RZ ;  /* 0x0000777018007816 */ /* 0x000fe400000000ff */
[----:B------:R-:W-:Y:S01]  /*9d580*/  ISETP.LT.AND P3, PT, R2, UR38, !P6 ;  /* 0x0000002602007c0c */ /* 0x000fe2000f761270 */
[----:B------:R-:W-:Y:S01]  /*9d590*/  VIADD R4, R19, 0x1c2 ;  /* 0x000001c213047836 */ /* 0x000fe20000000000 */
        /* <DEDUP_REMOVED lines=9> */
[----:B0-----:R-:W-:Y:S02]  /*9d630*/  ISETP.LT.AND P5, PT, R2, UR44, !P4 ;  /* 0x0000002c02007c0c */ /* 0x001fe4000e7a1270 */
[----:B------:R-:W-:Y:S01]  /*9d640*/  ISETP.LT.AND P4, PT, R3, UR49, !P4 ;  /* 0x0000003103007c0c */ /* 0x000fe2000e781270 */
        /* <DEDUP_REMOVED lines=13> */
[----:B------:R-:W-:-:S05]  /*9d720*/  VIADD R4, R19, 0x1c3 ;  /* 0x000001c313047836 */ /* 0x000fca0000000000 */
[----:B------:R-:W-:Y:S01]  /*9d730*/  ISETP.GE.AND P3, PT, R4, UR16, PT ;  /* 0x0000001004007c0c */ /* 0x000fe2000bf66270 */
[----:B------:R-:W0:Y:S03]  /*9d740*/  LDCU UR16, c[0x0][0x398] ;  /* 0x00007300ff1077ac */ /* 0x000e260008000800 */
[----:B------:R-:W-:Y:S01]  /*9d750*/  ISETP.LT.AND P6, PT, R2, UR38, !P3 ;  /* 0x0000002602007c0c */ /* 0x000fe2000dfc1270 */
[----:B------:R-:W-:Y:S01]  /*9d760*/  VIADD R4, R19, 0x1c4 ;  /* 0x000001c413047836 */ /* 0x000fe20000000000 */
[----:B------:R-:W-:Y:S02]  /*9d770*/  ISETP.LT.AND P3, PT, R3, UR39, !P3 ;  /* 0x0000002703007c0c */ /* 0x000fe4000df61270 */
        /* <DEDUP_REMOVED lines=18> */
[----:B-1----:R-:W-:-:S03]  /*9d8a0*/  ISETP.LT.AND P3, PT, R2, UR26, !P6 ;  /* 0x0000001a02007c0c */ /* 0x002fc6000f761270 */
[----:B--2---:R-:W2:Y:S01]  /*9d8b0*/  LDL.LU.64 R22, [R1+0x6b8] ;  /* 0x0006b80001167983 */ /* 0x004ea20000300a00 */
[----:B------:R-:W-:-:S03]  /*9d8c0*/  PRMT R0, R25, 0x7770, RZ ;  /* 0x0000777019007816 */ /* 0x000fc600000000ff */
[----:B------:R-:W2:Y:S01]  /*9d8d0*/  LDL.LU.64 R26, [R1+0x6c0] ;  /* 0x0006c000011a7983 */ /* 0x000ea20000300a00 */
[C---:B------:R-:W-:Y:S01]  /*9d8e0*/  PRMT R5, R25.reuse, 0x7773, RZ ;  /* 0x0000777319057816 */ /* 0x040fe200000000ff */
        /* <DEDUP_REMOVED lines=85> */
[----:B------:R-:W1:Y:S01]  /*9de40*/  LDCU UR35, c[0x0][0x398] ;  /* 0x00007300ff2377ac */ /* 0x000e620008000800 */
[----:B------:R-:W-:-:S04]  /*9de50*/  VIADD R4, R19, 0x1cd ;  /* 0x000001cd13047836 */ /* 0x000fc80000000000 */
[----:B---3--:R3:W-:Y:S01]  /*9de60*/  @P6 STG.E.U8 desc[UR74][R10.64], R0 ;  /* 0x000000000a006986 */ /* 0x0087e2000c10114a */
[----:B0-----:R-:W-:Y:S02]  /*9de70*/  ISETP.LT.AND P4, PT, R2, UR25, !P5 ;  /* 0x0000001902007c0c */ /* 0x001fe4000ef81270 */
[----:B------:R-:W-:Y:S01]  /*9de80*/  ISETP.LT.AND P5, PT, R3, UR28, !P5 ;  /* 0x0000001c03007c0c */ /* 0x000fe2000efa1270 */
[----:B---3--:R-:W3:Y:S01]  /*9de90*/  LDL.LU.64 R10, [R1+0x728] ;  /* 0x00072800010a7983 */ /* 0x008ee20000300a00 */
[----:B------:R-:W-:-:S03]  /*9dea0*/  PRMT R0, R9, 0x7773, RZ ;  /* 0x0000777309007816 */ /* 0x000fc600000000ff */
[----:B------:R-:W3:Y:S01]  /*9deb0*/  LDL.LU R25, [R1+0xa5c] ;  /* 0x000a5c0001197983 */ /* 0x000ee20000300800 */
        /* <DEDUP_REMOVED lines=10> */
[----:B------:R-:W1:Y:S03]  /*9df60*/  LDCU UR35, c[0x0][0x398] ;  /* 0x00007300ff2377ac */ /* 0x000e660008000800 */
        /* <DEDUP_REMOVED lines=8> */
[----:B------:R-:W-:-:S02]  /*9dff0*/  ISETP.LT.AND P6, PT, R3, UR38, !P6 ;  /* 0x0000002603007c0c */ /* 0x000fc4000f7c1270 */
[----:B------:R-:W-:Y:S01]  /*9e000*/  ISETP.LT.AND P5, PT, R2, UR25, !P4 ;  /* 0x0000001902007c0c */ /* 0x000fe2000e7a1270 */
[----:B------:R-:W-:Y:S01]  /*9e010*/  VIADD R0, R19, 0x1cf ;  /* 0x000001cf13007836 */ /* 0x000fe20000000000 */
[----:B------:R-:W-:Y:S01]  /*9e020*/  PRMT R5, R24, 0x7773, RZ ;  /* 0x0000777318057816 */ /* 0x000fe200000000ff */
[----:B------:R-:W0:Y:S01]  /*9e030*/  LDCU UR38, c[0x0][0x398] ;  /* 0x00007300ff2677ac */ /* 0x000e220008000800 */
[----:B------:R-:W4:Y:S04]  /*9e040*/  LDL.LU R24, [R1+0xa60] ;  /* 0x000a600001187983 */ /* 0x000f280000300800 */
[----:B------:R-:W4:Y:S01]  /*9e050*/  LDL.LU.64 R28, [R1+0x758] ;  /* 0x00075800011c7983 */ /* 0x000f220000300a00 */
[----:B------:R-:W-:Y:S02]  /*9e060*/  ISETP.GE.AND P3, PT, R0, UR43, PT ;  /* 0x0000002b00007c0c */ /* 0x000fe4000bf66270 */
[----:B------:R-:W-:Y:S01]  /*9e070*/  ISETP.LT.AND P4, PT, R3, UR28, !P4 ;  /* 0x0000001c03007c0c */ /* 0x000fe2000e781270 */
[----:B------:R-:W-:Y:S01]  /*9e080*/  VIADD R4, R19, 0x1d0 ;  /* 0x000001d013047836 */ /* 0x000fe20000000000 */
[----:B------:R-:W2:Y:S01]  /*9e090*/  LDCU UR25, c[0x0][0x39c] ;  /* 0x00007380ff1977ac */ /* 0x000ea20008000800 */
[----:B------:R-:W2:Y:S01]  /*9e0a0*/  LDCU UR28, c[0x0][0x39c] ;  /* 0x00007380ff1c77ac */ /* 0x000ea20008000800 */
[----:B---3--:R-:W-:Y:S01]  /*9e0b0*/  PRMT R0, R25, 0x7770, RZ ;  /* 0x0000777019007816 */ /* 0x008fe200000000ff */
[----:B------:R3:W-:Y:S01]  /*9e0c0*/  @P6 STG.E.U8 desc[UR74][R10.64], R5 ;  /* 0x000000050a006986 */ /* 0x0007e2000c10114a */
[----:B-1----:R-:W-:-:S02]  /*9e0d0*/  ISETP.LT.AND P6, PT, R2, UR35, !P3 ;  /* 0x0000002302007c0c */ /* 0x002fc4000dfc1270 */
[----:B0-----:R-:W-:Y:S01]  /*9e0e0*/  ISETP.LT.AND P3, PT, R3, UR38, !P3 ;  /* 0x0000002603007c0c */ /* 0x001fe2000df61270 */
[----:B------:R-:W0:Y:S01]  /*9e0f0*/  LDCU UR35, c[0x0][0x398] ;  /* 0x00007300ff2377ac */ /* 0x000e220008000800 */
[----:B------:R-:W1:Y:S01]  /*9e100*/  LDCU UR38, c[0x0][0x398] ;  /* 0x00007300ff2677ac */ /* 0x000e620008000800 */
[----:B---3--:R-:W-:Y:S01]  /*9e110*/  PRMT R5, R25, 0x7773, RZ ;  /* 0x0000777319057816 */ /* 0x008fe200000000ff */
[----:B--2---:R2:W-:Y:S01]  /*9e120*/  @P5 STG.E.U8 desc[UR74][R22.64], R0 ;  /* 0x0000000016005986 */ /* 0x0045e2000c10114a */
[----:B------:R-:W-:-:S03]  /*9e130*/  ISETP.GE.AND P5, PT, R4, UR40, PT ;  /* 0x0000002804007c0c */ /* 0x000fc6000bfa6270 */
[----:B--2---:R-:W2:Y:S01]  /*9e140*/  LDL.LU.64 R22, [R1+0x760] ;  /* 0x0007600001167983 */ /* 0x004ea20000300a00 */
[----:B------:R-:W-:-:S03]  /*9e150*/  PRMT R0, R25, 0x7771, RZ ;  /* 0x0000777119007816 */ /* 0x000fc600000000ff */
[----:B------:R-:W3:Y:S01]  /*9e160*/  LDL.LU.64 R10, [R1+0x770] ;  /* 0x00077000010a7983 */ /* 0x000ee20000300a00 */
[----:B------:R-:W-:-:S03]  /*9e170*/  PRMT R4, R25, 0x7772, RZ ;  /* 0x0000777219047816 */ /* 0x000fc600000000ff */
[----:B------:R0:W-:Y:S04]  /*9e180*/  @P4 STG.E.U8 desc[UR74][R26.64], R0 ;  /* 0x000000001a004986 */ /* 0x0001e8000c10114a */
[----:B0-----:R-:W3:Y:S04]  /*9e190*/  LDL.LU.64 R26, [R1+0x788] ;  /* 0x00078800011a7983 */ /* 0x001ee80000300a00 */
[----:B------:R-:W3:Y:S04]  /*9e1a0*/  LDL.LU R9, [R1+0xa64] ;  /* 0x000a640001097983 */ /* 0x000ee80000300800 */
[----:B----4-:R0:W-:Y:S04]  /*9e1b0*/  @P6 STG.E.U8 desc[UR74][R6.64], R4 ;  /* 0x0000000406006986 */ /* 0x0101e8000c10114a */
[----:B0-----:R-:W4:Y:S04]  /*9e1c0*/  LDL.LU.64 R6, [R1+0x470] ;  /* 0x0004700001067983 */ /* 0x001f280000300a00 */
[----:B------:R0:W-:Y:S04]  /*9e1d0*/  @P3 STG.E.U8 desc[UR74][R20.64], R5 ;  /* 0x0000000514003986 */ /* 0x0001e8000c10114a */
[----:B0-----:R-:W4:Y:S01]  /*9e1e0*/  LDL.LU.64 R20, [R1+0x440] ;  /* 0x0004400001147983 */ /* 0x001f220000300a00 */
[----:B------:R-:W-:Y:S01]  /*9e1f0*/  VIADD R0, R19, 0x1d1 ;  /* 0x000001d113007836 */ /* 0x000fe20000000000 */
[----:B------:R-:W-:-:S02]  /*9e200*/  ISETP.LT.AND P4, PT, R2, UR39, !P5 ;  /* 0x0000002702007c0c */ /* 0x000fc4000ef81270 */
[----:B------:R-:W-:Y:S02]  /*9e210*/  ISETP.LT.AND P5, PT, R3, UR41, !P5 ;  /* 0x0000002903007c0c */ /* 0x000fe4000efa1270 */
[----:B------:R-:W-:Y:S01]  /*9e220*/  PRMT R4, R24, 0x7770, RZ ;  /* 0x0000777018047816 */ /* 0x000fe200000000ff */
[----:B------:R-:W0:Y:S01]  /*9e230*/  LDCU UR39, c[0x0][0x398] ;  /* 0x00007300ff2777ac */ /* 0x000e220008000800 */
[----:B------:R-:W-:Y:S01]  /*9e240*/  ISETP.GE.AND P6, PT, R0, UR30, PT ;  /* 0x0000001e00007c0c */ /* 0x000fe2000bfc6270 */
[----:B------:R-:W0:Y:S03]  /*9e250*/  LDCU UR30, c[0x0][0x398] ;  /* 0x00007300ff1e77ac */ /* 0x000e260008000800 */
[----:B------:R-:W-:Y:S01]  /*9e260*/  ISETP.LT.AND P3, PT, R2, UR35, !P6 ;  /* 0x0000002302007c0c */ /* 0x000fe2000f761270 */
[----:B------:R-:W-:Y:S02]  /*9e270*/  VIADD R0, R19, 0x1d2 ;  /* 0x000001d213007836 */ /* 0x000fe40000000000 */
[----:B------:R0:W-:Y:S01]  /*9e280*/  @P4 STG.E.U8 desc[UR74][R28.64], R4 ;  /* 0x000000041c004986 */ /* 0x0001e2000c10114a */
[----:B-1----:R-:W-:-:S02]  /*9e290*/  ISETP.LT.AND P6, PT, R3, UR38, !P6 ;  /* 0x0000002603007c0c */ /* 0x002fc4000f7c1270 */
[----:B------:R-:W-:Y:S01]  /*9e2a0*/  ISETP.GE.AND P4, PT, R0, UR8, PT ;  /* 0x0000000800007c0c */ /* 0x000fe2000bf86270 */
[----:B------:R-:W1:Y:S01]  /*9e2b0*/  LDCU UR8, c[0x0][0x398] ;  /* 0x00007300ff0877ac */ /* 0x000e620008000800 */
[----:B------:R-:W1:Y:S01]  /*9e2c0*/  LDCU UR35, c[0x0][0x398] ;  /* 0x00007300ff2377ac */ /* 0x000e620008000800 */
[----:B0-----:R-:W4:Y:S01]  /*9e2d0*/  LDL.LU.64 R28, [R1+0x4d0] ;  /* 0x0004d000011c7983 */ /* 0x001f220000300a00 */
[----:B------:R-:W-:-:S05]  /*9e2e0*/  PRMT R4, R24, 0x7771, RZ ;  /* 0x0000777118047816 */ /* 0x000fca00000000ff */
[----:B--2---:R0:W-:Y:S01]  /*9e2f0*/  @P5 STG.E.U8 desc[UR74][R22.64], R4 ;  /* 0x0000000416005986 */ /* 0x0041e2000c10114a */
[----:B------:R-:W-:Y:S02]  /*9e300*/  ISETP.LT.AND P5, PT, R2, UR30, !P4 ;  /* 0x0000001e02007c0c */ /* 0x000fe4000e7a1270 */
[----:B------:R-:W-:Y:S01]  /*9e310*/  ISETP.LT.AND P4, PT, R3, UR39, !P4 ;  /* 0x0000002703007c0c */ /* 0x000fe2000e781270 */
[----:B------:R-:W-:Y:S01]  /*9e320*/  VIADD R0, R19, 0x1d3 ;  /* 0x000001d313007836 */ /* 0x000fe20000000000 */
[----:B------:R-:W2:Y:S01]  /*9e330*/  LDCU UR30, c[0x0][0x398] ;  /* 0x00007300ff1e77ac */ /* 0x000ea20008000800 */
[----:B0-----:R-:W2:Y:S01]  /*9e340*/  LDL.LU.64 R22, [R1+0x4b0] ;  /* 0x0004b00001167983 */ /* 0x001ea20000300a00 */
[----:B------:R-:W-:-:S03]  /*9e350*/  PRMT R4, R24, 0x7772, RZ ;  /* 0x0000777218047816 */ /* 0x000fc600000000ff */
[----:B------:R-:W2:Y:S04]  /*9e360*/  LDL.LU R25, [R1+0xa68] ;  /* 0x000a680001197983 */ /* 0x000ea80000300800 */
[----:B---3--:R0:W-:Y:S02]  /*9e370*/  @P3 STG.E.U8 desc[UR74][R10.64], R4 ;  /* 0x000000040a003986 */ /* 0x0081e4000c10114a */
[----:B0-----:R-:W-:Y:S02]  /*9e380*/  PRMT R4, R24, 0x7773, RZ ;  /* 0x0000777318047816 */ /* 0x001fe400000000ff */
[----:B------:R-:W3:Y:S04]  /*9e390*/  LDL.LU.64 R10, [R1+0x780] ;  /* 0x00078000010a7983 */ /* 0x000ee80000300a00 */
        /* <DEDUP_REMOVED lines=13> */
[----:B------:R-:W1:Y:S04]  /*9e470*/  LDCU UR8, c[0x0][0x398] ;  /* 0x00007300ff0877ac */ /* 0x000e680008000800 */
[----:B------:R-:W-:-:S03]  /*9e480*/  ISETP.GE.AND P5, PT, R0, UR14, PT ;  /* 0x0000000e00007c0c */ /* 0x000fc6000bfa6270 */
[----:B------:R1:W-:Y:S01]  /*9e490*/  @P6 STG.E.U8 desc[UR74][R28.64], R4 ;  /* 0x000000041c006986 */ /* 0x0003e2000c10114a */
[----:B------:R-:W-:Y:S01]  /*9e4a0*/  VIADD R0, R19, 0x1d5 ;  /* 0x000001d513007836 */ /* 0x000fe20000000000 */
[----:B0-----:R-:W-:Y:S01]  /*9e4b0*/  ISETP.LT.AND P4, PT, R2, UR4, !P5 ;  /* 0x0000000402007c0c */ /* 0x001fe2000ef81270 */
[----:B------:R-:W0:Y:S01]  /*9e4c0*/  LDCU UR14, c[0x0][0x398] ;  /* 0x00007300ff0e77ac */ /* 0x000e220008000800 */
[----:B-1----:R-:W4:Y:S01]  /*9e4d0*/  LDL.LU.64 R28, [R1+0x3b0] ;  /* 0x0003b000011c7983 */ /* 0x002f220000300a00 */
[----:B------:R-:W-:-:S03]  /*9e4e0*/  PRMT R4, R9, 0x7773, RZ ;  /* 0x0000777309047816 */ /* 0x000fc600000000ff */
[----:B------:R-:W4:Y:S01]  /*9e4f0*/  LDL.LU R24, [R1+0xa6c] ;  /* 0x000a6c0001187983 */ /* 0x000f220000300800 */
[----:B--2---:R-:W-:Y:S02]  /*9e500*/  ISETP.LT.AND P5, PT, R3, UR30, !P5 ;  /* 0x0000001e03007c0c */ /* 0x004fe4000efa1270 */
[----:B------:R-:W-:Y:S01]  /*9e510*/  ISETP.GE.AND P6, PT, R0, UR13, PT ;  /* 0x0000000d00007c0c */ /* 0x000fe2000bfc6270 */
[----:B------:R-:W1:Y:S01]  /*9e520*/  LDCU UR13, c[0x0][0x398] ;  /* 0x00007300ff0d77ac */ /* 0x000e620008000800 */
[----:B------:R-:W2:Y:S01]  /*9e530*/  LDCU UR4, c[0x0][0x39c] ;  /* 0x00007380ff0477ac */ /* 0x000ea20008000800 */
[----:B------:R0:W-:Y:S01]  /*9e540*/  @P3 STG.E.U8 desc[UR74][R22.64], R4 ;  /* 0x0000000416003986 */ /* 0x0001e2000c10114a */
[----:B------:R-:W-:Y:S01]  /*9e550*/  ISETP.LT.AND P3, PT, R2, UR8, !P6 ;  /* 0x0000000802007c0c */ /* 0x000fe2000f761270 */
[----:B------:R-:W1:Y:S02]  /*9e560*/  LDCU UR30, c[0x0][0x398] ;  /* 0x00007300ff1e77ac */ /* 0x000e640008000800 */
[----:B0-----:R-:W2:Y:S01]  /*9e570*/  LDL.LU.64 R22, [R1+0x398] ;  /* 0x0003980001167983 */ /* 0x001ea20000300a00 */
[----:B------:R-:W-:Y:S01]  /*9e580*/  PRMT R4, R25, 0x7770, RZ ;  /* 0x0000777019047816 */ /* 0x000fe200000000ff */
[----:B------:R-:W-:Y:S01]  /*9e590*/  VIADD R0, R19, 0x1d6 ;  /* 0x000001d613007836 */ /* 0x000fe20000000000 */
[C---:B------:R-:W-:Y:S01]  /*9e5a0*/  PRMT R5, R25.reuse, 0x7773, RZ ;  /* 0x0000777319057816 */ /* 0x040fe200000000ff */
[----:B------:R-:W0:Y:S02]  /*9e5b0*/  LDCU UR8, c[0x0][0x39c] ;  /* 0x00007380ff0877ac */ /* 0x000e240008000800 */
[----:B---3--:R3:W-:Y:S04]  /*9e5c0*/  @P4 STG.E.U8 desc[UR74][R10.64], R4 ;  /* 0x000000040a004986 */ /* 0x0087e8000c10114a */
[----:B---3--:R-:W3:Y:S01]  /*9e5d0*/  LDL.LU.64 R10, [R1+0x3d8] ;  /* 0x0003d800010a7983 */ /* 0x008ee20000300a00 */
[----:B------:R-:W-:-:S05]  /*9e5e0*/  PRMT R4, R25, 0x7771, RZ ;  /* 0x0000777119047816 */ /* 0x000fca00000000ff */
[----:B----4-:R4:W-:Y:S04]  /*9e5f0*/  @P5 STG.E.U8 desc[UR74][R6.64], R4 ;  /* 0x0000000406005986 */ /* 0x0109e8000c10114a */
[----:B----4-:R-:W4:Y:S01]  /*9e600*/  LDL.LU.64 R6, [R1+0x3f8] ;  /* 0x0003f80001067983 */ /* 0x010f220000300a00 */
[----:B------:R-:W-:-:S05]  /*9e610*/  PRMT R4, R25, 0x7772, RZ ;  /* 0x0000777219047816 */ /* 0x000fca00000000ff */
[----:B------:R0:W-:Y:S04]  /*9e620*/  @P3 STG.E.U8 desc[UR74][R20.64], R4 ;  /* 0x0000000414003986 */ /* 0x0001e8000c10114a */
[----:B0-----:R-:W4:Y:S01]  /*9e630*/  LDL.LU.64 R20, [R1+0x3f0] ;  /* 0x0003f00001147983 */ /* 0x001f220000300a00 */
[----:B------:R-:W-:Y:S02]  /*9e640*/  ISETP.GE.AND P4, PT, R0, UR23, PT ;  /* 0x0000001700007c0c */ /* 0x000fe4000bf86270 */
[----:B------:R-:W-:Y:S01]  /*9e650*/  ISETP.LT.AND P6, PT, R3, UR14, !P6 ;  /* 0x0000000e03007c0c */ /* 0x000fe2000f7c1270 */
[----:B------:R-:W0:Y:S01]  /*9e660*/  LDCU UR14, c[0x0][0x398] ;  /* 0x00007300ff0e77ac */ /* 0x000e220008000800 */
[----:B------:R-:W-:Y:S01]  /*9e670*/  VIADD R0, R19, 0x1d7 ;  /* 0x000001d713007836 */ /* 0x000fe20000000000 */
[----:B-1----:R-:W-:Y:S01]  /*9e680*/  ISETP.LT.AND P5, PT, R2, UR13, !P4 ;  /* 0x0000000d02007c0c */ /* 0x002fe2000e7a1270 */
[----:B------:R-:W4:Y:S01]  /*9e690*/  LDL.LU R25, [R1+0xa70] ;  /* 0x000a700001197983 */ /* 0x000f220000300800 */
[----:B------:R-:W1:Y:S03]  /*9e6a0*/  LDCU UR23, c[0x0][0x398] ;  /* 0x00007300ff1777ac */ /* 0x000e660008000800 */
[----:B------:R-:W4:Y:S01]  /*9e6b0*/  LDL.LU.64 R26, [R1+0x438] ;  /* 0x00043800011a7983 */ /* 0x000f220000300a00 */
[----:B------:R-:W-:-:S02]  /*9e6c0*/  ISETP.GE.AND P3, PT, R0, UR37, PT ;  /* 0x0000002500007c0c */ /* 0x000fc4000bf66270 */
[----:B------:R-:W-:Y:S01]  /*9e6d0*/  ISETP.LT.AND P4, PT, R3, UR30, !P4 ;  /* 0x0000001e03007c0c */ /* 0x000fe2000e781270 */
[----:B------:R-:W-:Y:S01]  /*9e6e0*/  VIADD R4, R19, 0x1d8 ;  /* 0x000001d813047836 */ /* 0x000fe20000000000 */
[----:B------:R-:W2:Y:S01]  /*9e6f0*/  LDCU UR13, c[0x0][0x398] ;  /* 0x00007300ff0d77ac */ /* 0x000ea20008000800 */
[----:B------:R-:W2:Y:S01]  /*9e700*/  LDCU UR30, c[0x0][0x398] ;  /* 0x00007300ff1e77ac */ /* 0x000ea20008000800 */
[----:B------:R-:W-:Y:S01]  /*9e710*/  PRMT R0, R24, 0x7770, RZ ;  /* 0x0000777018007816 */ /* 0x000fe200000000ff */
[----:B------:R1:W-:Y:S01]  /*9e720*/  @P6 STG.E.U8 desc[UR74][R28.64], R5 ;  /* 0x000000051c006986 */ /* 0x0003e2000c10114a */
[----:B0-----:R-:W-:Y:S01]  /*9e730*/  ISETP.LT.AND P6, PT, R2, UR14, !P3 ;  /* 0x0000000e02007c0c */ /* 0x001fe2000dfc1270 */
[----:B------:R-:W0:Y:S01]  /*9e740*/  LDCU UR14, c[0x0][0x398] ;  /* 0x00007300ff0e77ac */ /* 0x000e220008000800 */
[----:B-1----:R-:W-:Y:S01]  /*9e750*/  ISETP.LT.AND P3, PT, R3, UR23, !P3 ;  /* 0x0000001703007c0c */ /* 0x002fe2000df61270 */
[----:B------:R-:W1:Y:S01]  /*9e760*/  LDCU UR23, c[0x0][0x398] ;  /* 0x00007300ff1777ac */ /* 0x000e620008000800 */
[----:B------:R-:W-:Y:S01]  /*9e770*/  PRMT R5, R24, 0x7773, RZ ;  /* 0x0000777318057816 */ /* 0x000fe200000000ff */
[----:B--2---:R2:W-:Y:S01]  /*9e780*/  @P5 STG.E.U8 desc[UR74][R22.64], R0 ;  /* 0x0000000016005986 */ /* 0x0045e2000c10114a */
[----:B------:R-:W-:-:S03]  /*9e790*/  ISETP.GE.AND P5, PT, R4, UR20, PT ;  /* 0x0000001404007c0c */ /* 0x000fc6000bfa6270 */
[----:B--2---:R-:W2:Y:S01]  /*9e7a0*/  LDL.LU.64 R22, [R1+0x418] ;  /* 0x0004180001167983 */ /* 0x004ea20000300a00 */
[----:B------:R-:W-:-:S03]  /*9e7b0*/  PRMT R0, R24, 0x7771, RZ ;  /* 0x0000777118007816 */ /* 0x000fc600000000ff */
[----:B------:R-:W2:Y:S01]  /*9e7c0*/  LDL.LU.64 R28, [R1+0x490] ;  /* 0x00049000011c7983 */ /* 0x000ea20000300a00 */
[----:B------:R-:W-:Y:S01]  /*9e7d0*/  PRMT R4, R24, 0x7772, RZ ;  /* 0x0000777218047816 */ /* 0x000fe200000000ff */
[----:B------:R-:W0:Y:S02]  /*9e7e0*/  LDCU UR20, c[0x0][0x398] ;  /* 0x00007300ff1477ac */ /* 0x000e240008000800 */
[----:B---3--:R3:W-:Y:S04]  /*9e7f0*/  @P4 STG.E.U8 desc[UR74][R10.64], R0 ;  /* 0x000000000a004986 */ /* 0x0087e8000c10114a */
[----:B---3--:R-:W3:Y:S04]  /*9e800*/  LDL.LU.64 R10, [R1+0x478] ;  /* 0x00047800010a7983 */ /* 0x008ee80000300a00 */
[----:B------:R-:W3:Y:S04]  /*9e810*/  LDL.LU R9, [R1+0xa74] ;  /* 0x000a740001097983 */ /* 0x000ee80000300800 */
[----:B----4-:R4:W-:Y:S04]  /*9e820*/  @P6 STG.E.U8 desc[UR74][R6.64], R4 ;  /* 0x0000000406006986 */ /* 0x0109e8000c10114a */
[----:B----4-:R-:W4:Y:S04]  /*9e830*/  LDL.LU.64 R6, [R1+0x768] ;  /* 0x0007680001067983 */ /* 0x010f280000300a00 */
[----:B------:R0:W-:Y:S04]  /*9e840*/  @P3 STG.E.U8 desc[UR74][R20.64], R5 ;  /* 0x0000000514003986 */ /* 0x0001e8000c10114a */
[----:B0-----:R-:W4:Y:S01]  /*9e850*/  LDL.LU.64 R20, [R1+0x778] ;  /* 0x0007780001147983 */ /* 0x001f220000300a00 */
[----:B------:R-:W-:Y:S01]  /*9e860*/  ISETP.LT.AND P4, PT, R2, UR13, !P5 ;  /* 0x0000000d02007c0c */ /* 0x000fe2000ef81270 */
[----:B------:R-:W-:Y:S01]  /*9e870*/  VIADD R0, R19, 0x1d9 ;  /* 0x000001d913007836 */ /* 0x000fe20000000000 */
[----:B------:R-:W-:-:S02]  /*9e880*/  ISETP.LT.AND P5, PT, R3, UR30, !P5 ;  /* 0x0000001e03007c0c */ /* 0x000fc4000efa1270 */
[----:B------:R-:W-:Y:S01]  /*9e890*/  PRMT R4, R25, 0x7770, RZ ;  /* 0x0000777019047816 */ /* 0x000fe200000000ff */
[----:B------:R-:W0:Y:S01]  /*9e8a0*/  LDCU UR13, c[0x0][0x39c] ;  /* 0x00007380ff0d77ac */ /* 0x000e220008000800 */
[----:B------:R-:W-:Y:S01]  /*9e8b0*/  ISETP.GE.AND P6, PT, R0, UR24, PT ;  /* 0x0000001800007c0c */ /* 0x000fe2000bfc6270 */
[----:B------:R-:W0:Y:S01]  /*9e8c0*/  LDCU UR24, c[0x0][0x398] ;  /* 0x00007300ff1877ac */ /* 0x000e220008000800 */
[----:B------:R-:W-:-:S05]  /*9e8d0*/  VIADD R0, R19, 0x1da ;  /* 0x000001da13007836 */ /* 0x000fca0000000000 */
[----:B------:R0:W-:Y:S01]  /*9e8e0*/  @P4 STG.E.U8 desc[UR74][R26.64], R4 ;  /* 0x000000041a004986 */ /* 0x0001e2000c10114a */
[----:B------:R-:W-:Y:S02]  /*9e8f0*/  ISETP.LT.AND P3, PT, R2, UR14, !P6 ;  /* 0x0000000e02007c0c */ /* 0x000fe4000f761270 */
[----:B------:R-:W-:Y:S02]  /*9e900*/  ISETP.GE.AND P4, PT, R0, UR22, PT ;  /* 0x0000001600007c0c */ /* 0x000fe4000bf86270 */
[----:B------:R-:W-:Y:S01]  /*9e910*/  ISETP.LT.AND P6, PT, R3, UR20, !P6 ;  /* 0x0000001403007c0c */ /* 0x000fe2000f7c1270 */
[----:B0-----:R-:W4:Y:S01]  /*9e920*/  LDL.LU.64 R26, [R1+0x790] ;  /* 0x00079000011a7983 */ /* 0x001f220000300a00 */
[----:B------:R-:W-:Y:S01]  /*9e930*/  PRMT R4, R25, 0x7771, RZ ;  /* 0x0000777119047816 */ /* 0x000fe200000000ff */
[----:B------:R-:W-:Y:S01]  /*9e940*/  VIADD R0, R19, 0x1db ;  /* 0x000001db13007836 */ /* 0x000fe20000000000 */
[----:B------:R-:W0:Y:S01]  /*9e950*/  LDCU UR14, c[0x0][0x398] ;  /* 0x00007300ff0e77ac */ /* 0x000e220008000800 */
[----:B------:R-:W0:Y:S01]  /*9e960*/  LDCU UR20, c[0x0][0x398] ;  /* 0x00007300ff1477ac */ /* 0x000e220008000800 */
[----:B------:R-:W0:Y:S01]  /*9e970*/  LDCU UR22, c[0x0][0x398] ;  /* 0x00007300ff1677ac */ /* 0x000e220008000800 */
[----:B--2---:R2:W-:Y:S01]  /*9e980*/  @P5 STG.E.U8 desc[UR74][R22.64], R4 ;  /* 0x0000000416005986 */ /* 0x0045e2000c10114a */
[----:B-1----:R-:W-:-:S02]  /*9e990*/  ISETP.LT.AND P5, PT, R2, UR23, !P4 ;  /* 0x0000001702007c0c */ /* 0x002fc4000e7a1270 */
[----:B------:R-:W-:Y:S01]  /*9e9a0*/  ISETP.LT.AND P4, PT, R3, UR24, !P4 ;  /* 0x0000001803007c0c */ /* 0x000fe2000e781270 */
[----:B------:R-:W1:Y:S01]  /*9e9b0*/  LDCU UR23, c[0x0][0x398] ;  /* 0x00007300ff1777ac */ /* 0x000e620008000800 */
[----:B------:R-:W0:Y:S01]  /*9e9c0*/  LDCU UR24, c[0x0][0x398] ;  /* 0x00007300ff1877ac */ /* 0x000e220008000800 */
[----:B--2---:R-:W2:Y:S01]  /*9e9d0*/  LDL.LU.64 R22, [R1+0x798] ;  /* 0x0007980001167983 */ /* 0x004ea20000300a00 */
[----:B------:R-:W-:-:S03]  /*9e9e0*/  PRMT R4, R25, 0x7772, RZ ;  /* 0x0000777219047816 */ /* 0x000fc600000000ff */
[----:B------:R-:W2:Y:S04]  /*9e9f0*/  LDL.LU R24, [R1+0xa78] ;  /* 0x000a780001187983 */ /* 0x000ea80000300800 */
[----:B------:R0:W-:Y:S01]  /*9ea00*/  @P3 STG.E.U8 desc[UR74][R28.64], R4 ;  /* 0x000000041c003986 */ /* 0x0001e2000c10114a */
[----:B------:R-:W-:Y:S02]  /*9ea10*/  ISETP.GE.AND P3, PT, R0, UR33, PT ;  /* 0x0000002100007c0c */ /* 0x000fe4000bf66270 */
[----:B---3--:R-:W-:Y:S02]  /*9ea20*/  PRMT R0, R9, 0x7770, RZ ;  /* 0x0000777009007816 */ /* 0x008fe400000000ff */
[----:B0-----:R-:W-:Y:S01]  /*9ea30*/  PRMT R4, R25, 0x7773, RZ ;  /* 0x0000777319047816 */ /* 0x001fe200000000ff */
[----:B------:R-:W3:Y:S04]  /*9ea40*/  LDL.LU.64 R28, [R1+0x7a0] ;  /* 0x0007a000011c7983 */ /* 0x000ee80000300a00 */
[----:B------:R0:W-:Y:S04]  /*9ea50*/  @P6 STG.E.U8 desc[UR74][R10.64], R4 ;  /* 0x000000040a006986 */ /* 0x0001e8000c10114a */
[----:B0-----:R-:W3:Y:S04]  /*9ea60*/  LDL.LU R10, [R1+0x1fec] ;  /* 0x001fec00010a7983 */ /* 0x001ee80000300800 */
[----:B----4-:R0:W-:Y:S04]  /*9ea70*/  @P5 STG.E.U8 desc[UR74][R6.64], R0 ;  /* 0x0000000006005986 */ /* 0x0101e8000c10114a */
[----:B0-----:R-:W4:Y:S01]  /*9ea80*/  LDL.LU.64 R6, [R1+0x3d0] ;  /* 0x0003d00001067983 */ /* 0x001f220000300a00 */
[----:B------:R-:W-:-:S05]  /*9ea90*/  PRMT R0, R9, 0x7771, RZ ;  /* 0x0000777109007816 */ /* 0x000fca00000000ff */
[----:B------:R0:W-:Y:S04]  /*9eaa0*/  @P4 STG.E.U8 desc[UR74][R20.64], R0 ;  /* 0x0000000014004986 */ /* 0x0001e8000c10114a */
[----:B0-----:R-:W4:Y:S01]  /*9eab0*/  LDL.LU.64 R20, [R1+0x7b8] ;  /* 0x0007b80001147983 */ /* 0x001f220000300a00 */
[----:B------:R-:W-:Y:S02]  /*9eac0*/  ISETP.LT.AND P6, PT, R2, UR14, !P3 ;  /* 0x0000000e02007c0c */ /* 0x000fe4000dfc1270 */
[----:B------:R-:W-:Y:S02]  /*9ead0*/  ISETP.LT.AND P3, PT, R3, UR20, !P3 ;  /* 0x0000001403007c0c */ /* 0x000fe4000df61270 */
[----:B------:R-:W-:Y:S01]  /*9eae0*/  PRMT R0, R9, 0x7772, RZ ;  /* 0x0000777209007816 */ /* 0x000fe200000000ff */
[----:B------:R-:W-:Y:S01]  /*9eaf0*/  VIADD R4, R19, 0x1dc ;  /* 0x000001dc13047836 */ /* 0x000fe20000000000 */
[----:B------:R-:W0:Y:S01]  /*9eb00*/  LDCU UR20, c[0x0][0x398] ;  /* 0x00007300ff1477ac */ /* 0x000e220008000800 */
[----:B------:R-:W0:Y:S03]  /*9eb10*/  LDCU UR14, c[0x0][0x39c] ;  /* 0x00007380ff0e77ac */ /* 0x000e260008000800 */
[----:B------:R-:W-:-:S03]  /*9eb20*/  ISETP.GE.AND P5, PT, R4, UR34, PT ;  /* 0x0000002204007c0c */ /* 0x000fc6000bfa6270 */
[----:B------:R0:W-:Y:S01]  /*9eb30*/  @P6 STG.E.U8 desc[UR74][R26.64], R0 ;  /* 0x000000001a006986 */ /* 0x0001e2000c10114a */
[----:B------:R-:W-:Y:S01]  /*9eb40*/  ISETP.LT.AND P4, PT, R2, UR22, !P5 ;  /* 0x0000001602007c0c */ /* 0x000fe2000ef81270 */
[----:B------:R-:W-:Y:S02]  /*9eb50*/  VIADD R4, R19, 0x1dd ;  /* 0x000001dd13047836 */ /* 0x000fe40000000000 */
[----:B0-----:R-:W4:Y:S01]  /*9eb60*/  LDL.LU.64 R26, [R1+0x7b0] ;  /* 0x0007b000011a7983 */ /* 0x001f220000300a00 */
[----:B------:R-:W-:-:S03]  /*9eb70*/  PRMT R0, R9, 0x7773, RZ ;  /* 0x0000777309007816 */ /* 0x000fc600000000ff */
[----:B------:R-:W4:Y:S01]  /*9eb80*/  LDL.LU R25, [R1+0xa7c] ;  /* 0x000a7c0001197983 */ /* 0x000f220000300800 */
[----:B-1----:R-:W-:Y:S02]  /*9eb90*/  ISETP.LT.AND P5, PT, R3, UR23, !P5 ;  /* 0x0000001703007c0c */ /* 0x002fe4000efa1270 */
[----:B------:R-:W-:Y:S01]  /*9eba0*/  ISETP.GE.AND P6, PT, R4, UR21, PT ;  /* 0x0000001504007c0c */ /* 0x000fe2000bfc6270 */
[----:B------:R-:W-:Y:S01]  /*9ebb0*/  VIADD R4, R19, 0x1de ;  /* 0x000001de13047836 */ /* 0x000fe20000000000 */
[----:B------:R-:W0:Y:S01]  /*9ebc0*/  LDCU UR21, c[0x0][0x398] ;  /* 0x00007300ff1577ac */ /* 0x000e220008000800 */
[----:B------:R-:W1:Y:S01]  /*9ebd0*/  LDCU UR22, c[0x0][0x398] ;  /* 0x00007300ff1677ac */ /* 0x000e620008000800 */
[----:B------:R-:W0:Y:S01]  /*9ebe0*/  LDCU UR23, c[0x0][0x398] ;  /* 0x00007300ff1777ac */ /* 0x000e220008000800 */
[----:B--2---:R2:W-:Y:S01]  /*9ebf0*/  @P3 STG.E.U8 desc[UR74][R22.64], R0 ;  /* 0x0000000016003986 */ /* 0x0045e2000c10114a */
[----:B------:R-:W-:-:S03]  /*9ec00*/  ISETP.LT.AND P3, PT, R2, UR24, !P6 ;  /* 0x0000001802007c0c */ /* 0x000fc6000f761270 */
[----:B--2---:R-:W2:Y:S01]  /*9ec10*/  LDL.LU.64 R22, [R1+0x7a8] ;  /* 0x0007a80001167983 */ /* 0x004ea20000300a00 */
[C---:B------:R-:W-:Y:S02]  /*9ec20*/  PRMT R0, R24.reuse, 0x7770, RZ ;  /* 0x0000777018007816 */ /* 0x040fe400000000ff */
[----:B------:R-:W-:Y:S01]  /*9ec30*/  PRMT R5, R24, 0x7773, RZ ;  /* 0x0000777318057816 */ /* 0x000fe200000000ff */
[----:B------:R-:W0:Y:S02]  /*9ec40*/  LDCU UR24, c[0x0][0x398] ;  /* 0x00007300ff1877ac */ /* 0x000e240008000800 */
[----:B---3--:R3:W-:Y:S01]  /*9ec50*/  @P4 STG.E.U8 desc[UR74][R28.64], R0 ;  /* 0x000000001c004986 */ /* 0x0087e2000c10114a */
[----:B------:R-:W-:Y:S02]  /*9ec60*/  ISETP.GE.AND P4, PT, R4, UR15, PT ;  /* 0x0000000f04007c0c */ /* 0x000fe4000bf86270 */
[C---:B------:R-:W-:Y:S02]  /*9ec70*/  PRMT R4, R24.reuse, 0x7772, RZ ;  /* 0x0000777218047816 */ /* 0x040fe400000000ff */
[----:B------:R-:W-:Y:S01]  /*9ec80*/  ISETP.LT.AND P6, PT, R3, UR20, !P6 ;  /* 0x0000001403007c0c */ /* 0x000fe2000f7c1270 */
[----:B------:R-:W0:Y:S01]  /*9ec90*/  LDCU UR20, c[0x0][0x398] ;  /* 0x00007300ff1477ac */ /* 0x000e220008000800 */
[----:B------:R-:W0:Y:S01]  /*9eca0*/  LDCU UR15, c[0x0][0x39c] ;  /* 0x00007380ff0f77ac */ /* 0x000e220008000800 */
[----:B---3--:R-:W3:Y:S01]  /*9ecb0*/  LDL.LU.64 R28, [R1+0x7c0] ;  /* 0x0007c000011c7983 */ /* 0x008ee20000300a00 */
[----:B------:R-:W-:-:S05]  /*9ecc0*/  PRMT R0, R24, 0x7771, RZ ;  /* 0x0000777118007816 */ /* 0x000fca00000000ff */
[----:B----4-:R4:W-:Y:S04]  /*9ecd0*/  @P5 STG.E.U8 desc[UR74][R6.64], R0 ;  /* 0x0000000006005986 */ /* 0x0109e8000c10114a */
[----:B----4-:R-:W4:Y:S04]  /*9ece0*/  LDL.LU.64 R6, [R1+0x7d8] ;  /* 0x0007d80001067983 */ /* 0x010f280000300a00 */
[----:B------:R0:W-:Y:S04]  /*9ecf0*/  @P3 STG.E.U8 desc[UR74][R20.64], R4 ;  /* 0x0000000414003986 */ /* 0x0001e8000c10114a */
[----:B0-----:R-:W4:Y:S01]  /*9ed00*/  LDL.LU.64 R20, [R1+0x7d0] ;  /* 0x0007d00001147983 */ /* 0x001f220000300a00 */
[----:B------:R-:W-:Y:S01]  /*9ed10*/  ISETP.LT.AND P5, PT, R2, UR21, !P4 ;  /* 0x0000001502007c0c */ /* 0x000fe2000e7a1270 */
[----:B------:R-:W-:-:S02]  /*9ed20*/  VIADD R0, R19, 0x1df ;  /* 0x000001df13007836 */ /* 0x000fc40000000000 */
[----:B------:R-:W4:Y:S01]  /*9ed30*/  LDL.LU R9, [R1+0xa80] ;  /* 0x000a800001097983 */ /* 0x000f220000300800 */
[----:B------:R-:W-:Y:S01]  /*9ed40*/  VIADD R4, R19, 0x1e0 ;  /* 0x000001e013047836 */ /* 0x000fe20000000000 */
[----:B------:R-:W0:Y:S01]  /*9ed50*/  LDCU UR21, c[0x0][0x398] ;  /* 0x00007300ff1577ac */ /* 0x000e220008000800 */
[----:B------:R-:W-:Y:S02]  /*9ed60*/  ISETP.GE.AND P3, PT, R0, UR32, PT ;  /* 0x0000002000007c0c */ /* 0x000fe4000bf66270 */
[----:B-1----:R-:W-:Y:S01]  /*9ed70*/  ISETP.LT.AND P4, PT, R3, UR22, !P4 ;  /* 0x0000001603007c0c */ /* 0x002fe2000e781270 */
[----:B------:R-:W1:Y:S01]  /*9ed80*/  LDCU UR22, c[0x0][0x398] ;  /* 0x00007300ff1677ac */ /* 0x000e620008000800 */
[----:B------:R0:W-:Y:S01]  /*9ed90*/  @P6 STG.E.U8 desc[UR74][R26.64], R5 ;  /* 0x000000051a006986 */ /* 0x0001e2000c10114a */
[----:B------:R-:W-:-:S03]  /*9eda0*/  PRMT R0, R25, 0x7770, RZ ;  /* 0x0000777019007816 */ /* 0x000fc600000000ff */
[----:B0-----:R-:W4:Y:S01]  /*9edb0*/  LDL.LU.64 R26, [R1+0x7e0] ;  /* 0x0007e000011a7983 */ /* 0x001f220000300a00 */
[----:B------:R-:W-:Y:S02]  /*9edc0*/  ISETP.LT.AND P6, PT, R2, UR20, !P3 ;  /* 0x0000001402007c0c */ /* 0x000fe4000dfc1270 */
[----:B------:R-:W-:Y:S02]  /*9edd0*/  PRMT R5, R25, 0x7773, RZ ;  /* 0x0000777319057816 */ /* 0x000fe400000000ff */
[----:B------:R-:W-:Y:S01]  /*9ede0*/  ISETP.LT.AND P3, PT, R3, UR23, !P3 ;  /* 0x0000001703007c0c */ /* 0x000fe2000df61270 */
[----:B------:R-:W0:Y:S01]  /*9edf0*/  LDCU UR23, c[0x0][0x398] ;  /* 0x00007300ff1777ac */ /* 0x000e220008000800 */
[----:B------:R-:W0:Y:S01]  /*9ee00*/  LDCU UR20, c[0x0][0x39c] ;  /* 0x00007380ff1477ac */ /* 0x000e220008000800 */
[----:B--2---:R2:W-:Y:S01]  /*9ee10*/  @P5 STG.E.U8 desc[UR74][R22.64], R0 ;  /* 0x0000000016005986 */ /* 0x0045e2000c10114a */
[----:B------:R-:W-:Y:S02]  /*9ee20*/  ISETP.GE.AND P5, PT, R4, UR36, PT ;  /* 0x0000002404007c0c */ /* 0x000fe4000bfa6270 */
[C---:B------:R-:W-:Y:S01]  /*9ee30*/  PRMT R4, R25.reuse, 0x7772, RZ ;  /* 0x0000777219047816 */ /* 0x040fe200000000ff */
[----:B--2---:R-:W2:Y:S01]  /*9ee40*/  LDL.LU.64 R22, [R1+0x7e8] ;  /* 0x0007e80001167983 */ /* 0x004ea20000300a00 */
[----:B------:R-:W-:-:S03]  /*9ee50*/  PRMT R0, R25, 0x7771, RZ ;  /* 0x0000777119007816 */ /* 0x000fc600000000ff */
[----:B------:R-:W2:Y:S04]  /*9ee60*/  LDL.LU.64 R24, [R1+0x7f0] ;  /* 0x0007f00001187983 */ /* 0x000ea80000300a00 */
[----:B---3--:R3:W-:Y:S04]  /*9ee70*/  @P4 STG.E.U8 desc[UR74][R28.64], R0 ;  /* 0x000000001c004986 */ /* 0x0087e8000c10114a */
[----:B---3--:R-:W3:Y:S04]  /*9ee80*/  LDL.LU.64 R28, [R1+0x7f8] ;  /* 0x0007f800011c7983 */ /* 0x008ee80000300a00 */
[----:B------:R-:W3:Y:S04]  /*9ee90*/  LDL.LU R11, [R1+0xa84] ;  /* 0x000a8400010b7983 */ /* 0x000ee80000300800 */
[----:B----4-:R4:W-:Y:S04]  /*9eea0*/  @P6 STG.E.U8 desc[UR74][R6.64], R4 ;  /* 0x0000000406006986 */ /* 0x0109e8000c10114a */
[----:B----4-:R-:W4:Y:S04]  /*9eeb0*/  LDL.LU.64 R6, [R1+0x800] ;  /* 0x0008000001067983 */ /* 0x010f280000300a00 */
[----:B------:R0:W-:Y:S04]  /*9eec0*/  @P3 STG.E.U8 desc[UR74][R20.64], R5 ;  /* 0x0000000514003986 */ /* 0x0001e8000c10114a */
[----:B0-----:R-:W4:Y:S01]  /*9eed0*/  LDL.LU.64 R20, [R1+0x808] ;  /* 0x0008080001147983 */ /* 0x001f220000300a00 */
[----:B------:R-:W-:Y:S01]  /*9eee0*/  VIADD R0, R19, 0x1e1 ;  /* 0x000001e113007836 */ /* 0x000fe20000000000 */
[----:B------:R-:W-:-:S02]  /*9eef0*/  ISETP.LT.AND P4, PT, R2, UR21, !P5 ;  /* 0x0000001502007c0c */ /* 0x000fc4000ef81270 */
[----:B-1----:R-:W-:Y:S01]  /*9ef00*/  ISETP.LT.AND P5, PT, R3, UR22, !P5 ;  /* 0x0000001603007c0c */ /* 0x002fe2000efa1270 */
[----:B------:R-:W0:Y:S01]  /*9ef10*/  LDCU UR21, c[0x0][0x398] ;  /* 0x00007300ff1577ac */ /* 0x000e220008000800 */
[----:B------:R-:W-:Y:S01]  /*9ef20*/  VIADD R4, R19, 0x1e2 ;  /* 0x000001e213047836 */ /* 0x000fe20000000000 */
[----:B------:R-:W-:Y:S01]  /*9ef30*/  ISETP.GE.AND P6, PT, R0, UR6, PT ;  /* 0x0000000600007c0c */ /* 0x000fe2000bfc6270 */
[----:B------:R-:W1:Y:S01]  /*9ef40*/  LDCU UR6, c[0x0][0x398] ;  /* 0x00007300ff0677ac */ /* 0x000e620008000800 */
[----:B------:R-:W-:Y:S01]  /*9ef50*/  PRMT R0, R9, 0x7770, RZ ;  /* 0x0000777009007816 */ /* 0x000fe200000000ff */
[----:B------:R-:W0:Y:S01]  /*9ef60*/  LDCU UR22, c[0x0][0x398] ;  /* 0x00007300ff1677ac */ /* 0x000e220008000800 */
[----:B------:R-:W-:-:S04]  /*9ef70*/  ISETP.LT.AND P3, PT, R2, UR24, !P6 ;  /* 0x0000001802007c0c */ /* 0x000fc8000f761270 */
[----:B------:R1:W-:Y:S01]  /*9ef80*/  @P4 STG.E.U8 desc[UR74][R26.64], R0 ;  /* 0x000000001a004986 */ /* 0x0003e2000c10114a */
[----:B------:R-:W-:Y:S02]  /*9ef90*/  ISETP.LT.AND P6, PT, R3, UR23, !P6 ;  /* 0x0000001703007c0c */ /* 0x000fe4000f7c1270 */
[----:B------:R-:W-:Y:S01]  /*9efa0*/  ISETP.GE.AND P4, PT, R4, UR12, PT ;  /* 0x0000000c04007c0c */ /* 0x000fe2000bf86270 */
[----:B------:R-:W0:Y:S01]  /*9efb0*/  LDCU UR12, c[0x0][0x398] ;  /* 0x00007300ff0c77ac */ /* 0x000e220008000800 */
[----:B-1----:R-:W-:Y:S01]  /*9efc0*/  PRMT R0, R9, 0x7771, RZ ;  /* 0x0000777109007816 */ /* 0x002fe200000000ff */
[----:B------:R-:W4:Y:S04]  /*9efd0*/  LDL.LU.64 R26, [R1+0x810] ;  /* 0x00081000011a7983 */ /* 0x000f280000300a00 */
[----:B--2---:R1:W-:Y:S01]  /*9efe0*/  @P5 STG.E.U8 desc[UR74][R22.64], R0 ;  /* 0x0000000016005986 */ /* 0x0043e2000c10114a */
[----:B------:R-:W-:-:S02]  /*9eff0*/  ISETP.LT.AND P5, PT, R2, UR6, !P4 ;  /* 0x0000000602007c0c */ /* 0x000fc4000e7a1270 */
[----:B0-----:R-:W-:Y:S01]  /*9f000*/  ISETP.LT.AND P4, PT, R3, UR21, !P4 ;  /* 0x0000001503007c0c */ /* 0x001fe2000e781270 */
[----:B------:R-:W-:Y:S01]  /*9f010*/  VIADD R4, R19, 0x1e3 ;  /* 0x000001e313047836 */ /* 0x000fe20000000000 */
[----:B------:R-:W0:Y:S01]  /*9f020*/  LDCU UR6, c[0x0][0x398] ;  /* 0x00007300ff0677ac */ /* 0x000e220008000800 */
[----:B------:R-:W2:Y:S01]  /*9f030*/  LDCU UR21, c[0x0][0x398] ;  /* 0x00007300ff1577ac */ /* 0x000ea20008000800 */
[C---:B-1----:R-:W-:Y:S01]  /*9f040*/  PRMT R0, R9.reuse, 0x7772, RZ ;  /* 0x0000777209007816 */ /* 0x042fe200000000ff */
[----:B------:R-:W2:Y:S04]  /*9f050*/  LDL.LU.64 R22, [R1+0x818] ;  /* 0x0008180001167983 */ /* 0x000ea80000300a00 */
[----:B------:R-:W2:Y:S04]  /*9f060*/  LDL.LU R5, [R1+0xa88] ;  /* 0x000a880001057983 */ /* 0x000ea80000300800 */
[----:B------:R1:W-:Y:S02]  /*9f070*/  @P3 STG.E.U8 desc[UR74][R24.64], R0 ;  /* 0x0000000018003986 */ /* 0x0003e4000c10114a */
[----:B-1----:R-:W-:-:S02]  /*9f080*/  PRMT R0, R9, 0x7773, RZ ;  /* 0x0000777309007816 */ /* 0x002fc400000000ff */
[----:B------:R-:W2:Y:S04]  /*9f090*/  LDL.LU.64 R24, [R1+0x820] ;  /* 0x0008200001187983 */ /* 0x000ea80000300a00 */
[----:B------:R-:W2:Y:S04]  /*9f0a0*/  LDL.LU R9, [R1+0x1fe8] ;  /* 0x001fe80001097983 */ /* 0x000ea80000300800 */
[----:B---3--:R1:W-:Y:S02]  /*9f0b0*/  @P6 STG.E.U8 desc[UR74][R28.64], R0 ;  /* 0x000000001c006986 */ /* 0x0083e4000c10114a */
[----:B-1----:R-:W-:-:S02]  /*9f0c0*/  PRMT R0, R11, 0x7770, RZ ;  /* 0x000077700b007816 */ /* 0x002fc400000000ff */
[----:B------:R-:W3:Y:S04]  /*9f0d0*/  LDL.LU.64 R28, [R1+0x7c8] ;  /* 0x0007c800011c7983 */ /* 0x000ee80000300a00 */
[----:B----4-:R1:W-:Y:S02]  /*9f0e0*/  @P5 STG.E.U8 desc[UR74][R6.64], R0 ;  /* 0x0000000006005986 */ /* 0x0103e4000c10114a */
[----:B-1----:R-:W-:Y:S02]  /*9f0f0*/  PRMT R0, R11, 0x7771, RZ ;  /* 0x000077710b007816 */ /* 0x002fe400000000ff */
[----:B------:R-:W4:Y:S04]  /*9f100*/  LDL.LU.64 R6, [R1+0x838] ;  /* 0x0008380001067983 */ /* 0x000f280000300a00 */
[----:B------:R1:W-:Y:S04]  /*9f110*/  @P4 STG.E.U8 desc[UR74][R20.64], R0 ;  /* 0x0000000014004986 */ /* 0x0003e8000c10114a */
[----:B-1----:R-:W4:Y:S01]  /*9f120*/  LDL.LU.64 R20, [R1+0x830] ;  /* 0x0008300001147983 */ /* 0x002f220000300a00 */
[----:B------:R-:W-:Y:S01]  /*9f130*/  ISETP.GE.AND P3, PT, R4, UR18, PT ;  /* 0x0000001204007c0c */ /* 0x000fe2000bf66270 */
[----:B------:R-:W-:Y:S01]  /*9f140*/  VIADD R4, R19, 0x1e4 ;  /* 0x000001e413047836 */ /* 0x000fe20000000000 */
[----:B------:R-:W1:Y:S02]  /*9f150*/  LDCU UR18, c[0x0][0x398] ;  /* 0x00007300ff1277ac */ /* 0x000e640008000800 */
[----:B------:R-:W-:Y:S01]  /*9f160*/  ISETP.LT.AND P6, PT, R2, UR12, !P3 ;  /* 0x0000000c02007c0c */ /* 0x000fe2000dfc1270 */
[----:B------:R-:W2:Y:S01]  /*9f170*/  LDCU UR12, c[0x0][0x398] ;  /* 0x00007300ff0c77ac */ /* 0x000ea20008000800 */
[----:B------:R-:W-:Y:S01]  /*9f180*/  ISETP.GE.AND P5, PT, R4, UR16, PT ;  /* 0x0000001004007c0c */ /* 0x000fe2000bfa6270 */
[----:B------:R-:W2:Y:S01]  /*9f190*/  LDCU UR16, c[0x0][0x398] ;  /* 0x00007300ff1077ac */ /* 0x000ea20008000800 */
[----:B------:R-:W-:-:S02]  /*9f1a0*/  ISETP.LT.AND P3, PT, R3, UR22, !P3 ;  /* 0x0000001603007c0c */ /* 0x000fc4000df61270 */
[----:B------:R-:W-:Y:S01]  /*9f1b0*/  PRMT R0, R11, 0x7772, RZ ;  /* 0x000077720b007816 */ /* 0x000fe200000000ff */
[----:B------:R-:W-:Y:S01]  /*9f1c0*/  VIADD R4, R19, 0x1e5 ;  /* 0x000001e513047836 */ /* 0x000fe20000000000 */
[----:B0-----:R-:W-:Y:S01]  /*9f1d0*/  ISETP.LT.AND P4, PT, R2, UR6, !P5 ;  /* 0x0000000602007c0c */ /* 0x001fe2000ef81270 */
[----:B------:R-:W0:Y:S01]  /*9f1e0*/  LDCU UR22, c[0x0][0x398] ;  /* 0x00007300ff1677ac */ /* 0x000e220008000800 */
[----:B------:R-:W0:Y:S03]  /*9f1f0*/  LDCU UR6, c[0x0][0x39c] ;  /* 0x00007380ff0677ac */ /* 0x000e260008000800 */
[----:B------:R0:W-:Y:S01]  /*9f200*/  @P6 STG.E.U8 desc[UR74][R26.64], R0 ;  /* 0x000000001a006986 */ /* 0x0001e2000c10114a */
[----:B------:R-:W-:Y:S02]  /*9f210*/  ISETP.GE.AND P6, PT, R4, UR26, PT ;  /* 0x0000001a04007c0c */ /* 0x000fe4000bfc6270 */
[----:B-1----:R-:W-:Y:S01]  /*9f220*/  ISETP.LT.AND P5, PT, R3, UR18, !P5 ;  /* 0x0000001203007c0c */ /* 0x002fe2000efa1270 */
[----:B------:R-:W-:Y:S01]  /*9f230*/  VIADD R4, R19, 0x1e6 ;  /* 0x000001e613047836 */ /* 0x000fe20000000000 */
[----:B------:R-:W1:Y:S01]  /*9f240*/  LDCU UR18, c[0x0][0x398] ;  /* 0x00007300ff1277ac */ /* 0x000e620008000800 */
[----:B0-----:R-:W-:-:S05]  /*9f250*/  PRMT R0, R11, 0x7773, RZ ;  /* 0x000077730b007816 */ /* 0x001fca00000000ff */
[----:B--2---:R0:W-:Y:S01]  /*9f260*/  @P3 STG.E.U8 desc[UR74][R22.64], R0 ;  /* 0x0000000016003986 */ /* 0x0041e2000c10114a */
[----:B------:R-:W-:Y:S02]  /*9f270*/  ISETP.LT.AND P3, PT, R2, UR12, !P6 ;  /* 0x0000000c02007c0c */ /* 0x000fe4000f761270 */
[----:B------:R-:W-:Y:S01]  /*9f280*/  ISETP.LT.AND P6, PT, R3, UR16, !P6 ;  /* 0x0000001003007c0c */ /* 0x000fe2000f7c1270 */
[----:B------:R-:W2:Y:S01]  /*9f290*/  LDCU UR16, c[0x0][0x398] ;  /* 0x00007300ff1077ac */ /* 0x000ea20008000800 */
[----:B------:R-:W1:Y:S01]  /*9f2a0*/  LDCU UR12, c[0x0][0x39c] ;  /* 0x00007380ff0c77ac */ /* 0x000e620008000800 */
[----:B0-----:R-:W-:Y:S01]  /*9f2b0*/  PRMT R0, R5, 0x7770, RZ ;  /* 0x0000777005007816 */ /* 0x001fe200000000ff */
[----:B------:R-:W2:Y:S04]  /*9f2c0*/  LDL.LU.64 R22, [R1+0x828] ;  /* 0x0008280001167983 */ /* 0x000ea80000300a00 */
[----:B------:R0:W-:Y:S01]  /*9f2d0*/  @P4 STG.E.U8 desc[UR74][R24.64], R0 ;  /* 0x0000000018004986 */ /* 0x0001e2000c10114a */
[----:B------:R-:W-:-:S02]  /*9f2e0*/  ISETP.GE.AND P4, PT, R4, UR27, PT ;  /* 0x0000001b04007c0c */ /* 0x000fc4000bf86270 */
[C---:B------:R-:W-:Y:S02]  /*9f2f0*/  PRMT R4, R5.reuse, 0x7772, RZ ;  /* 0x0000777205047816 */ /* 0x040fe400000000ff */
[C---:B0-----:R-:W-:Y:S02]  /*9f300*/  PRMT R0, R5.reuse, 0x7771, RZ ;  /* 0x0000777105007816 */ /* 0x041fe400000000ff */
[----:B------:R-:W-:Y:S01]  /*9f310*/  PRMT R5, R5, 0x7773, RZ ;  /* 0x0000777305057816 */ /* 0x000fe200000000ff */
[----:B------:R-:W2:Y:S04]  /*9f320*/  LDL.LU.64 R24, [R1+0x840] ;  /* 0x0008400001187983 */ /* 0x000ea80000300a00 */
[----:B------:R-:W2:Y:S04]  /*9f330*/  LDL.LU.64 R26, [R1+0x850] ;  /* 0x00085000011a7983 */ /* 0x000ea80000300a00 */
[----:B---3--:R0:W-:Y:S04]  /*9f340*/  @P5 STG.E.U8 desc[UR74][R28.64], R0 ;  /* 0x000000001c005986 */ /* 0x0081e8000c10114a */
[----:B0-----:R-:W3:Y:S04]  /*9f350*/  LDL.LU.64 R28, [R1+0x848] ;  /* 0x00084800011c7983 */ /* 0x001ee80000300a00 */
[----:B------:R-:W3:Y:S04]  /*9f360*/  LDL.LU R11, [R1+0xa90] ;  /* 0x000a9000010b7983 */ /* 0x000ee80000300800 */
[----:B----4-:R0:W-:Y:S04]  /*9f370*/  @P3 STG.E.U8 desc[UR74][R6.64], R4 ;  /* 0x0000000406003986 */ /* 0x0101e8000c10114a */
[----:B0-----:R-:W4:Y:S04]  /*9f380*/  LDL.LU.64 R6, [R1+0x1fe0] ;  /* 0x001fe00001067983 */ /* 0x001f280000300a00 */
[----:B------:R0:W-:Y:S04]  /*9f390*/  @P6 STG.E.U8 desc[UR74][R20.64], R5 ;  /* 0x0000000514006986 */ /* 0x0001e8000c10114a */
[----:B0-----:R-:W3:Y:S04]  /*9f3a0*/  LDL.LU.64 R20, [R1+0x1fd8] ;  /* 0x001fd80001147983 */ /* 0x001ee80000300a00 */
[----:B------:R-:W3:Y:S01]  /*9f3b0*/  LDL.LU R5, [R1+0xa8c] ;  /* 0x000a8c0001057983 */ /* 0x000ee20000300800 */
[----:B------:R-:W-:Y:S01]  /*9f3c0*/  ISETP.LT.AND P5, PT, R2, UR21, !P4 ;  /* 0x0000001502007c0c */ /* 0x000fe2000e7a1270 */
[----:B------:R-:W-:Y:S01]  /*9f3d0*/  VIADD R0, R19, 0x1e7 ;  /* 0x000001e713007836 */ /* 0x000fe20000000000 */
[----:B-1----:R-:W-:Y:S01]  /*9f3e0*/  ISETP.LT.AND P4, PT, R3, UR18, !P4 ;  /* 0x0000001203007c0c */ /* 0x002fe2000e781270 */
[----:B------:R-:W-:Y:S01]  /*9f3f0*/  VIADD R4, R19, 0x1e8 ;  /* 0x000001e813047836 */ /* 0x000fe20000000000 */
[----:B------:R-:W0:Y:S01]  /*9f400*/  LDCU UR18, c[0x0][0x398] ;  /* 0x00007300ff1277ac */ /* 0x000e220008000800 */
[----:B------:R-:W1:Y:S01]  /*9f410*/  LDCU UR21, c[0x0][0x398] ;  /* 0x00007300ff1577ac */ /* 0x000e620008000800 */
[----:B------:R-:W-:Y:S01]  /*9f420*/  ISETP.GE.AND P3, PT, R0, UR10, PT ;  /* 0x0000000a00007c0c */ /* 0x000fe2000bf66270 */
[----:B------:R-:W0:Y:S03]  /*9f430*/  LDCU UR10, c[0x0][0x398] ;  /* 0x00007300ff0a77ac */ /* 0x000e260008000800 */
[----:B--2---:R-:W-:-:S02]  /*9f440*/  ISETP.LT.AND P6, PT, R2, UR16, !P3 ;  /* 0x0000001002007c0c */ /* 0x004fc4000dfc1270 */
[----:B------:R-:W-:Y:S01]  /*9f450*/  ISETP.LT.AND P3, PT, R3, UR22, !P3 ;  /* 0x0000001603007c0c */ /* 0x000fe2000df61270 */
[----:B------:R-:W2:Y:S01]  /*9f460*/  LDCU UR16, c[0x0][0x398] ;  /* 0x00007300ff1077ac */ /* 0x000ea20008000800 */
[----:B------:R-:W0:Y:S01]  /*9f470*/  LDCU UR22, c[0x0][0x398] ;  /* 0x00007300ff1677ac */ /* 0x000e220008000800 */
[----:B---3--:R-:W-:-:S05]  /*9f480*/  PRMT R0, R5, 0x7770, RZ ;  /* 0x0000777005007816 */ /* 0x008fca00000000ff */
[----:B------:R3:W-:Y:S02]  /*9f490*/  @P5 STG.E.U8 desc[UR74][R22.64], R0 ;  /* 0x0000000016005986 */ /* 0x0007e4000c10114a */
[----:B---3--:R-:W-:Y:S02]  /*9f4a0*/  PRMT R0, R5, 0x7771, RZ ;  /* 0x0000777105007816 */ /* 0x008fe400000000ff */
[----:B------:R-:W3:Y:S04]  /*9f4b0*/  LDL.LU.64 R22, [R1+0x1fd0] ;  /* 0x001fd00001167983 */ /* 0x000ee80000300a00 */
[----:B------:R0:W-:Y:S04]  /*9f4c0*/  @P4 STG.E.U8 desc[UR74][R24.64], R0 ;  /* 0x0000000018004986 */ /* 0x0001e8000c10114a */
[----:B0-----:R-:W3:Y:S01]  /*9f4d0*/  LDL.LU.64 R24, [R1+0x1fc8] ;  /* 0x001fc80001187983 */ /* 0x001ee20000300a00 */
[----:B------:R-:W-:-:S02]  /*9f4e0*/  ISETP.GE.AND P5, PT, R4, UR25, PT ;  /* 0x0000001904007c0c */ /* 0x000fc4000bfa6270 */
[C---:B------:R-:W-:Y:S02]  /*9f4f0*/  PRMT R4, R5.reuse, 0x7772, RZ ;  /* 0x0000777205047816 */ /* 0x040fe400000000ff */
[----:B------:R-:W-:-:S03]  /*9f500*/  PRMT R5, R5, 0x7773, RZ ;  /* 0x0000777305057816 */ /* 0x000fc600000000ff */
[----:B------:R-:W-:Y:S04]  /*9f510*/  @P6 STG.E.U8 desc[UR74][R26.64], R4 ;  /* 0x000000041a006986 */ /* 0x000fe8000c10114a */
[----:B------:R0:W-:Y:S04]  /*9f520*/  @P3 STG.E.U8 desc[UR74][R28.64], R5 ;  /* 0x000000051c003986 */ /* 0x0001e8000c10114a */
[----:B0-----:R-:W4:Y:S01]  /*9f530*/  LDL.LU R5, [R1+0xa94] ;  /* 0x000a940001057983 */ /* 0x001f220000300800 */
[----:B------:R-:W-:Y:S01]  /*9f540*/  ISETP.LT.AND P4, PT, R2, UR10, !P5 ;  /* 0x0000000a02007c0c */ /* 0x000fe2000ef81270 */
[----:B------:R-:W-:Y:S01]  /*9f550*/  VIADD R0, R19, 0x1e9 ;  /* 0x000001e913007836 */ /* 0x000fe20000000000 */
[----:B------:R-:W-:Y:S01]  /*9f560*/  ISETP.LT.AND P5, PT, R3, UR18, !P5 ;  /* 0x0000001203007c0c */ /* 0x000fe2000efa1270 */
[----:B------:R-:W4:Y:S04]  /*9f570*/  LDL.LU.64 R28, [R1+0x890] ;  /* 0x00089000011c7983 */ /* 0x000f280000300a00 */
[----:B------:R-:W4:Y:S01]  /*9f580*/  LDL.LU.64 R26, [R1+0x898] ;  /* 0x00089800011a7983 */ /* 0x000f220000300a00 */
[----:B------:R-:W-:Y:S01]  /*9f590*/  VIADD R4, R19, 0x1ea ;  /* 0x000001ea13047836 */ /* 0x000fe20000000000 */
[----:B------:R-:W-:-:S02]  /*9f5a0*/  ISETP.GE.AND P6, PT, R0, UR28, PT ;  /* 0x0000001c00007c0c */ /* 0x000fc4000bfc6270 */
[----:B------:R-:W-:Y:S01]  /*9f5b0*/  PRMT R0, R11, 0x7770, RZ ;  /* 0x000077700b007816 */ /* 0x000fe200000000ff */
[----:B------:R-:W0:Y:S01]  /*9f5c0*/  LDCU UR18, c[0x0][0x398] ;  /* 0x00007300ff1277ac */ /* 0x000e220008000800 */
[----:B------:R-:W0:Y:S01]  /*9f5d0*/  LDCU UR10, c[0x0][0x39c] ;  /* 0x00007380ff0a77ac */ /* 0x000e220008000800 */
[----:B--2---:R-:W-:Y:S02]  /*9f5e0*/  ISETP.LT.AND P3, PT, R2, UR16, !P6 ;  /* 0x0000001002007c0c */ /* 0x004fe4000f761270 */
[----:B-1----:R-:W-:Y:S01]  /*9f5f0*/  ISETP.LT.AND P6, PT, R3, UR21, !P6 ;  /* 0x0000001503007c0c */ /* 0x002fe2000f7c1270 */
[----:B------:R-:W1:Y:S01]  /*9f600*/  LDCU UR16, c[0x0][0x398] ;  /* 0x00007300ff1077ac */ /* 0x000e620008000800 */
[----:B---3--:R2:W-:Y:S02]  /*9f610*/  @P4 STG.E.U8 desc[UR74][R24.64], R0 ;  /* 0x0000000018004986 */ /* 0x0085e4000c10114a */
[C---:B--2---:R-:W-:Y:S02]  /*9f620*/  PRMT R0, R11.reuse, 0x7771, RZ ;  /* 0x000077710b007816 */ /* 0x044fe400000000ff */
[----:B------:R-:W2:Y:S04]  /*9f630*/  LDL.LU.64 R24, [R1+0x8a0] ;  /* 0x0008a00001187983 */ /* 0x000ea80000300a00 */
[----:B------:R3:W-:Y:S01]  /*9f640*/  @P5 STG.E.U8 desc[UR74][R22.64], R0 ;  /* 0x0000000016005986 */ /* 0x0007e2000c10114a */
[----:B------:R-:W-:Y:S01]  /*9f650*/  ISETP.GE.AND P4, PT, R4, UR4, PT ;  /* 0x0000000404007c0c */ /* 0x000fe2000bf86270 */
[----:B------:R-:W0:Y:S01]  /*9f660*/  LDCU UR4, c[0x0][0x398] ;  /* 0x00007300ff0477ac */ /* 0x000e220008000800 */
[----:B---3--:R-:W-:Y:S01]  /*9f670*/  PRMT R0, R11, 0x7772, RZ ;  /* 0x000077720b007816 */ /* 0x008fe200000000ff */
[----:B------:R-:W3:Y:S04]  /*9f680*/  LDL.LU.64 R22, [R1+0x8a8] ;  /* 0x0008a80001167983 */ /* 0x000ee80000300a00 */
[----:B------:R0:W-:Y:S01]  /*9f690*/  @P3 STG.E.U8 desc[UR74][R20.64], R0 ;  /* 0x0000000014003986 */ /* 0x0001e2000c10114a */
[----:B------:R-:W-:-:S03]  /*9f6a0*/  ISETP.LT.AND P5, PT, R2, UR22, !P4 ;  /* 0x0000001602007c0c */ /* 0x000fc6000e7a1270 */
[----:B0-----:R-:W2:Y:S01]  /*9f6b0*/  LDL.LU.64 R20, [R1+0x8b0] ;  /* 0x0008b00001147983 */ /* 0x001ea20000300a00 */
[----:B------:R-:W-:-:S03]  /*9f6c0*/  PRMT R0, R11, 0x7773, RZ ;  /* 0x000077730b007816 */ /* 0x000fc600000000ff */
[----:B------:R-:W2:Y:S04]  /*9f6d0*/  LDL.LU R11, [R1+0x1fc4] ;  /* 0x001fc400010b7983 */ /* 0x000ea80000300800 */
[----:B----4-:R0:W-:Y:S02]  /*9f6e0*/  @P6 STG.E.U8 desc[UR74][R6.64], R0 ;  /* 0x0000000006006986 */ /* 0x0101e4000c10114a */
[----:B0-----:R-:W-:-:S05]  /*9f6f0*/  PRMT R0, R5, 0x7770, RZ ;  /* 0x0000777005007816 */ /* 0x001fca00000000ff */
[----:B------:R0:W-:Y:S04]  /*9f700*/  @P5 STG.E.U8 desc[UR74][R8.64], R0 ;  /* 0x0000000008005986 */ /* 0x0001e8000c10114a */
[----:B0-----:R-:W4:Y:S01]  /*9f710*/  LDL.LU R9, [R1+0xa98] ;  /* 0x000a980001097983 */ /* 0x001f220000300800 */
[----:B------:R-:W-:Y:S01]  /*9f720*/  VIADD R4, R19, 0x1eb ;  /* 0x000001eb13047836 */ /* 0x000fe20000000000 */
[----:B------:R-:W-:Y:S02]  /*9f730*/  ISETP.LT.AND P4, PT, R3, UR18, !P4 ;  /* 0x0000001203007c0c */ /* 0x000fe4000e781270 */
[----:B------:R-:W-:Y:S01]  /*9f740*/  PRMT R0, R5, 0x7771, RZ ;  /* 0x0000777105007816 */ /* 0x000fe200000000ff */
[----:B------:R-:W0:Y:S01]  /*9f750*/  LDCU UR18, c[0x0][0x398] ;  /* 0x00007300ff1277ac */ /* 0x000e220008000800 */
[----:B------:R-:W-:Y:S01]  /*9f760*/  ISETP.GE.AND P3, PT, R4, UR8, PT ;  /* 0x0000000804007c0c */ /* 0x000fe2000bf66270 */
[----:B------:R-:W0:Y:S03]  /*9f770*/  LDCU UR8, c[0x0][0x398] ;  /* 0x00007300ff0877ac */ /* 0x000e260008000800 */
[----:B------:R-:W-:Y:S01]  /*9f780*/  ISETP.LT.AND P6, PT, R2, UR4, !P3 ;  /* 0x0000000402007c0c */ /* 0x000fe2000dfc1270 */
[----:B------:R-:W-:Y:S01]  /*9f790*/  VIADD R4, R19, 0x1ec ;  /* 0x000001ec13047836 */ /* 0x000fe20000000000 */
[----:B-1----:R-:W-:Y:S01]  /*9f7a0*/  ISETP.LT.AND P3, PT, R3, UR16, !P3 ;  /* 0x0000001003007c0c */ /* 0x002fe2000df61270 */
[----:B------:R-:W1:Y:S03]  /*9f7b0*/  LDCU UR4, c[0x0][0x398] ;  /* 0x00007300ff0477ac */ /* 0x000e660008000800 */
[----:B------:R-:W-:Y:S01]  /*9f7c0*/  ISETP.GE.AND P5, PT, R4, UR13, PT ;  /* 0x0000000d04007c0c */ /* 0x000fe2000bfa6270 */
[----:B------:R-:W0:Y:S01]  /*9f7d0*/  LDCU UR13, c[0x0][0x398] ;  /* 0x00007300ff0d77ac */ /* 0x000e220008000800 */
[----:B--2---:R2:W-:Y:S02]  /*9f7e0*/  @P4 STG.E.U8 desc[UR74][R10.64], R0 ;  /* 0x000000000a004986 */ /* 0x0045e4000c10114a */
[----:B0-----:R-:W-:-:S02]  /*9f7f0*/  ISETP.LT.AND P4, PT, R2, UR8, !P5 ;  /* 0x0000000802007c0c */ /* 0x001fc4000ef81270 */
[----:B--2---:R-:W2:Y:S01]  /*9f800*/  LDL.LU R10, [R1+0xa9c] ;  /* 0x000a9c00010a7983 */ /* 0x004ea20000300800 */
[----:B------:R-:W-:Y:S02]  /*9f810*/  PRMT R0, R5, 0x7772, RZ ;  /* 0x0000777205007816 */ /* 0x000fe400000000ff */
[----:B------:R-:W-:Y:S01]  /*9f820*/  ISETP.LT.AND P5, PT, R3, UR18, !P5 ;  /* 0x0000001203007c0c */ /* 0x000fe2000efa1270 */
[----:B------:R-:W2:Y:S01]  /*9f830*/  LDL.LU R11, [R1+0xaa0] ;  /* 0x000aa000010b7983 */ /* 0x000ea20000300800 */
[----:B------:R-:W0:Y:S03]  /*9f840*/  LDCU UR8, c[0x0][0x398] ;  /* 0x00007300ff0877ac */ /* 0x000e260008000800 */
[----:B------:R1:W-:Y:S02]  /*9f850*/  @P6 STG.E.U8 desc[UR74][R12.64], R0 ;  /* 0x000000000c006986 */ /* 0x0003e4000c10114a */
[----:B-1----:R-:W-:-:S05]  /*9f860*/  PRMT R0, R5, 0x7773, RZ ;  /* 0x0000777305007816 */ /* 0x002fca00000000ff */
[----:B------:R4:W-:Y:S02]  /*9f870*/  @P3 STG.E.U8 desc[UR74][R14.64], R0 ;  /* 0x000000000e003986 */ /* 0x0009e4000c10114a */
[----:B----4-:R-:W-:-:S05]  /*9f880*/  PRMT R0, R9, 0x7770, RZ ;  /* 0x0000777009007816 */ /* 0x010fca00000000ff */
[----:B------:R1:W-:Y:S02]  /*9f890*/  @P4 STG.E.U8 desc[UR74][R16.64], R0 ;  /* 0x0000000010004986 */ /* 0x0003e4000c10114a */
[----:B-1----:R-:W-:-:S05]  /*9f8a0*/  PRMT R0, R9, 0x7771, RZ ;  /* 0x0000777109007816 */ /* 0x002fca00000000ff */
[----:B------:R1:W-:Y:S04]  /*9f8b0*/  @P5 STG.E.U8 desc[UR74][R28.64], R0 ;  /* 0x000000001c005986 */ /* 0x0003e8000c10114a */
[----:B-1----:R-:W4:Y:S01]  /*9f8c0*/  LDL.LU.64 R28, [R1+0x8c8] ;  /* 0x0008c800011c7983 */ /* 0x002f220000300a00 */
[----:B------:R-:W-:-:S05]  /*9f8d0*/  VIADD R4, R19, 0x1ed ;  /* 0x000001ed13047836 */ /* 0x000fca0000000000 */
[----:B------:R-:W-:Y:S01]  /*9f8e0*/  ISETP.GE.AND P6, PT, R4, UR14, PT ;  /* 0x0000000e04007c0c */ /* 0x000fe2000bfc6270 */
[----:B------:R-:W-:Y:S01]  /*9f8f0*/  VIADD R4, R19, 0x1ee ;  /* 0x000001ee13047836 */ /* 0x000fe20000000000 */
[----:B------:R-:W-:Y:S01]  /*9f900*/  PRMT R8, R9, 0x7772, RZ ;  /* 0x0000777209087816 */ /* 0x000fe200000000ff */
[----:B------:R-:W1:Y:S01]  /*9f910*/  LDCU UR14, c[0x0][0x398] ;  /* 0x00007300ff0e77ac */ /* 0x000e620008000800 */
[----:B------:R-:W-:Y:S02]  /*9f920*/  ISETP.LT.AND P3, PT, R2, UR4, !P6 ;  /* 0x0000000402007c0c */ /* 0x000fe4000f761270 */
[----:B------:R-:W-:Y:S02]  /*9f930*/  ISETP.LT.AND P6, PT, R3, UR13, !P6 ;  /* 0x0000000d03007c0c */ /* 0x000fe4000f7c1270 */
[----:B------:R-:W-:Y:S01]  /*9f940*/  ISETP.GE.AND P4, PT, R4, UR15, PT ;  /* 0x0000000f04007c0c */ /* 0x000fe2000bf86270 */
[----:B------:R-:W-:Y:S01]  /*9f950*/  VIADD R0, R19, 0x1ef ;  /* 0x000001ef13007836 */ /* 0x000fe20000000000 */
[----:B------:R-:W-:Y:S01]  /*9f960*/  PRMT R9, R9, 0x7773, RZ ;  /* 0x0000777309097816 */ /* 0x000fe200000000ff */
[----:B------:R-:W1:Y:S01]  /*9f970*/  LDCU UR15, c[0x0][0x398] ;  /* 0x00007300ff0f77ac */ /* 0x000e620008000800 */
[----:B0-----:R-:W-:Y:S01]  /*9f980*/  ISETP.LT.AND P5, PT, R2, UR8, !P4 ;  /* 0x0000000802007c0c */ /* 0x001fe2000e7a1270 */
[----:B------:R-:W0:Y:S01]  /*9f990*/  LDCU UR13, c[0x0][0x398] ;  /* 0x00007300ff0d77ac */ /* 0x000e220008000800 */
[----:B------:R-:W0:Y:S01]  /*9f9a0*/  LDCU UR8, c[0x0][0x398] ;  /* 0x00007300ff0877ac */ /* 0x000e220008000800 */
[----:B------:R-:W0:Y:S02]  /*9f9b0*/  LDCU UR4, c[0x0][0x39c] ;  /* 0x00007380ff0477ac */ /* 0x000e240008000800 */
[----:B---3--:R3:W-:Y:S01]  /*9f9c0*/  @P3 STG.E.U8 desc[UR74][R22.64], R8 ;  /* 0x0000000816003986 */ /* 0x0087e2000c10114a */
[----:B------:R-:W-:-:S03]  /*9f9d0*/  ISETP.GE.AND P3, PT, R0, UR20, PT ;  /* 0x0000001400007c0c */ /* 0x000fc6000bf66270 */
[----:B------:R0:W-:Y:S04]  /*9f9e0*/  @P6 STG.E.U8 desc[UR74][R24.64], R9 ;  /* 0x0000000918006986 */ /* 0x0001e8000c10114a */
[----:B---3--:R-:W3:Y:S04]  /*9f9f0*/  LDL.LU.64 R22, [R1+0x8c0] ;  /* 0x0008c00001167983 */ /* 0x008ee80000300a00 */
[----:B0-----:R-:W3:Y:S01]  /*9fa00*/  LDL.LU.64 R24, [R1+0x8b8] ;  /* 0x0008b80001187983 */ /* 0x001ee20000300a00 */
[----:B-1----:R-:W-:Y:S02]  /*9fa10*/  ISETP.LT.AND P4, PT, R3, UR14, !P4 ;  /* 0x0000000e03007c0c */ /* 0x002fe4000e781270 */
[----:B------:R-:W-:Y:S01]  /*9fa20*/  ISETP.LT.AND P6, PT, R2, UR15, !P3 ;  /* 0x0000000f02007c0c */ /* 0x000fe2000dfc1270 */
[----:B------:R-:W-:Y:S01]  /*9fa30*/  VIADD R8, R19, 0x1f0 ;  /* 0x000001f013087836 */ /* 0x000fe20000000000 */
[----:B------:R-:W0:Y:S01]  /*9fa40*/  LDCU UR14, c[0x0][0x398] ;  /* 0x00007300ff0e77ac */ /* 0x000e220008000800 */
[C---:B--2---:R-:W-:Y:S01]  /*9fa50*/  PRMT R0, R10.reuse, 0x7770, RZ ;  /* 0x000077700a007816 */ /* 0x044fe200000000ff */
[----:B------:R-:W1:Y:S01]  /*9fa60*/  LDCU UR15, c[0x0][0x398] ;  /* 0x00007300ff0f77ac */ /* 0x000e620008000800 */
[----:B------:R-:W2:Y:S04]  /*9fa70*/  LDS.128 R4, [R11] ;  /* 0x000000000b047984 */ /* 0x000ea80000000c00 */
[----:B------:R0:W-:Y:S04]  /*9fa80*/  @P5 STG.E.U8 desc[UR74][R26.64], R0 ;  /* 0x000000001a005986 */ /* 0x0001e8000c10114a */
[----:B0-----:R-:W3:Y:S01]  /*9fa90*/  LDL.LU.64 R26, [R1+0x888] ;  /* 0x00088800011a7983 */ /* 0x001ee20000300a00 */
[----:B------:R-:W-:-:S02]  /*9faa0*/  PRMT R0, R10, 0x7771, RZ ;  /* 0x000077710a007816 */ /* 0x000fc400000000ff */
[----:B------:R-:W-:Y:S01]  /*9fab0*/  ISETP.GE.AND P5, PT, R8, UR6, PT ;  /* 0x0000000608007c0c */ /* 0x000fe2000bfa6270 */
[----:B------:R-:W3:Y:S01]  /*9fac0*/  LDL.LU.64 R12, [R1+0x880] ;  /* 0x00088000010c7983 */ /* 0x000ee20000300a00 */
[C---:B------:R-:W-:Y:S02]  /*9fad0*/  PRMT R8, R10.reuse, 0x7772, RZ ;  /* 0x000077720a087816 */ /* 0x040fe400000000ff */
[----:B------:R-:W-:Y:S01]  /*9fae0*/  ISETP.LT.AND P3, PT, R3, UR13, !P3 ;  /* 0x0000000d03007c0c */ /* 0x000fe2000df61270 */
[----:B------:R0:W-:Y:S01]  /*9faf0*/  @P4 STG.E.U8 desc[UR74][R20.64], R0 ;  /* 0x0000000014004986 */ /* 0x0001e2000c10114a */
[----:B------:R-:W-:Y:S01]  /*9fb00*/  PRMT R9, R10, 0x7773, RZ ;  /* 0x000077730a097816 */ /* 0x000fe200000000ff */
[----:B------:R-:W1:Y:S01]  /*9fb10*/  LDCU UR13, c[0x0][0x398] ;  /* 0x00007300ff0d77ac */ /* 0x000e620008000800 */
[----:B------:R-:W1:Y:S01]  /*9fb20*/  LDCU UR6, c[0x0][0x39c] ;  /* 0x00007380ff0677ac */ /* 0x000e620008000800 */
[----:B0-----:R-:W3:Y:S04]  /*9fb30*/  LDL.LU.64 R20, [R1+0x878] ;  /* 0x0008780001147983 */ /* 0x001ee80000300a00 */
[----:B----4-:R0:W-:Y:S04]  /*9fb40*/  @P6 STG.E.U8 desc[UR74][R28.64], R8 ;  /* 0x000000081c006986 */ /* 0x0101e8000c10114a */
[----:B0-----:R-:W4:Y:S01]  /*9fb50*/  LDL.LU.64 R28, [R1+0x870] ;  /* 0x00087000011c7983 */ /* 0x001f220000300a00 */
[----:B------:R-:W-:Y:S01]  /*9fb60*/  ISETP.LT.AND P4, PT, R2, UR8, !P5 ;  /* 0x0000000802007c0c */ /* 0x000fe2000ef81270 */
[----:B------:R-:W-:Y:S01]  /*9fb70*/  VIADD R0, R19, 0x1f1 ;  /* 0x000001f113007836 */ /* 0x000fe20000000000 */
[----:B------:R-:W-:Y:S01]  /*9fb80*/  ISETP.LT.AND P5, PT, R3, UR14, !P5 ;  /* 0x0000000e03007c0c */ /* 0x000fe2000efa1270 */
[----:B------:R-:W0:Y:S03]  /*9fb90*/  LDCU UR8, c[0x0][0x398] ;  /* 0x00007300ff0877ac */ /* 0x000e260008000800 */
[----:B------:R-:W-:-:S02]  /*9fba0*/  ISETP.GE.AND P6, PT, R0, UR12, PT ;  /* 0x0000000c00007c0c */ /* 0x000fc4000bfc6270 */
[C---:B--2---:R-:W-:Y:S01]  /*9fbb0*/  PRMT R0, R4.reuse, 0x7770, RZ ;  /* 0x0000777004007816 */ /* 0x044fe200000000ff */
[----:B------:R-:W-:Y:S01]  /*9fbc0*/  VIADD R8, R19, 0x1f2 ;  /* 0x000001f213087836 */ /* 0x000fe20000000000 */
[----:B------:R-:W2:Y:S01]  /*9fbd0*/  LDCU UR12, c[0x0][0x398] ;  /* 0x00007300ff0c77ac */ /* 0x000ea20008000800 */
[----:B---3--:R3:W-:Y:S04]  /*9fbe0*/  @P3 STG.E.U8 desc[UR74][R22.64], R9 ;  /* 0x0000000916003986 */ /* 0x0087e8000c10114a */
[----:B------:R0:W-:Y:S04]  /*9fbf0*/  @P4 STG.E.U8 desc[UR74][R24.64], R0 ;  /* 0x0000000018004986 */ /* 0x0001e8000c10114a */
[----:B---3--:R-:W3:Y:S01]  /*9fc00*/  LDL.LU.64 R22, [R1+0x868] ;  /* 0x0008680001167983 */ /* 0x008ee20000300a00 */
[----:B0-----:R-:W-:-:S03]  /*9fc10*/  PRMT R0, R4, 0x7771, RZ ;  /* 0x0000777104007816 */ /* 0x001fc600000000ff */
[----:B------:R-:W3:Y:S01]  /*9fc20*/  LDL.LU.64 R24, [R1+0x860] ;  /* 0x0008600001187983 */ /* 0x000ee20000300a00 */
[----:B-1----:R-:W-:Y:S02]  /*9fc30*/  ISETP.LT.AND P3, PT, R2, UR15, !P6 ;  /* 0x0000000f02007c0c */ /* 0x002fe4000f761270 */
[----:B------:R-:W-:Y:S02]  /*9fc40*/  ISETP.LT.AND P6, PT, R3, UR13, !P6 ;  /* 0x0000000d03007c0c */ /* 0x000fe4000f7c1270 */
[----:B------:R-:W-:Y:S01]  /*9fc50*/  ISETP.GE.AND P4, PT, R8, UR10, PT ;  /* 0x0000000a08007c0c */ /* 0x000fe2000bf86270 */
[----:B------:R-:W-:Y:S01]  /*9fc60*/  VIADD R8, R19, 0x1f3 ;  /* 0x000001f313087836 */ /* 0x000fe20000000000 */
[----:B------:R-:W0:Y:S01]  /*9fc70*/  LDCU UR10, c[0x0][0x398] ;  /* 0x00007300ff0a77ac */ /* 0x000e220008000800 */
[----:B------:R-:W1:Y:S01]  /*9fc80*/  LDCU UR13, c[0x0][0x398] ;  /* 0x00007300ff0d77ac */ /* 0x000e620008000800 */
[----:B------:R0:W-:Y:S01]  /*9fc90*/  @P5 STG.E.U8 desc[UR74][R26.64], R0 ;  /* 0x000000001a005986 */ /* 0x0001e2000c10114a */
[----:B------:R-:W-:-:S03]  /*9fca0*/  ISETP.LT.AND P5, PT, R2, UR8, !P4 ;  /* 0x0000000802007c0c */ /* 0x000fc6000e7a1270 */
[----:B0-----:R-:W3:Y:S01]  /*9fcb0*/  LDL.LU.64 R26, [R1+0x858] ;  /* 0x00085800011a7983 */ /* 0x001ee20000300a00 */
[C---:B------:R-:W-:Y:S02]  /*9fcc0*/  PRMT R0, R4.reuse, 0x7772, RZ ;  /* 0x0000777204007816 */ /* 0x040fe400000000ff */
[----:B------:R-:W-:Y:S01]  /*9fcd0*/  PRMT R4, R4, 0x7773, RZ ;  /* 0x0000777304047816 */ /* 0x000fe200000000ff */
[----:B------:R-:W0:Y:S02]  /*9fce0*/  LDCU UR8, c[0x0][0x398] ;  /* 0x00007300ff0877ac */ /* 0x000e240008000800 */
[----:B------:R1:W-:Y:S04]  /*9fcf0*/  @P3 STG.E.U8 desc[UR74][R12.64], R0 ;  /* 0x000000000c003986 */ /* 0x0003e8000c10114a */
[----:B------:R0:W-:Y:S01]  /*9fd00*/  @P6 STG.E.U8 desc[UR74][R20.64], R4 ;  /* 0x0000000414006986 */ /* 0x0001e2000c10114a */
[----:B-1----:R-:W-:Y:S01]  /*9fd10*/  PRMT R0, R5, 0x7770, RZ ;  /* 0x0000777005007816 */ /* 0x002fe200000000ff */
[----:B0-----:R-:W-:-:S04]  /*9fd20*/  VIADD R4, R19, 0x1f4 ;  /* 0x000001f413047836 */ /* 0x001fc80000000000 */
[----:B----4-:R0:W-:Y:S01]  /*9fd30*/  @P5 STG.E.U8 desc[UR74][R28.64], R0 ;  /* 0x000000001c005986 */ /* 0x0101e2000c10114a */
[----:B------:R-:W-:Y:S01]  /*9fd40*/  ISETP.GE.AND P5, PT, R4, UR6, PT ;  /* 0x0000000604007c0c */ /* 0x000fe2000bfa6270 */
[----:B------:R-:W-:Y:S01]  /*9fd50*/  VIADD R4, R19, 0x1f7 ;  /* 0x000001f713047836 */ /* 0x000fe20000000000 */
[----:B--2---:R-:W-:Y:S02]  /*9fd60*/  ISETP.LT.AND P4, PT, R3, UR12, !P4 ;  /* 0x0000000c03007c0c */ /* 0x004fe4000e781270 */
[----:B------:R-:W-:Y:S01]  /*9fd70*/  ISETP.GE.AND P3, PT, R8, UR4, PT ;  /* 0x0000000408007c0c */ /* 0x000fe2000bf66270 */
[----:B------:R-:W1:Y:S01]  /*9fd80*/  LDCU UR4, c[0x0][0x398] ;  /* 0x00007300ff0477ac */ /* 0x000e620008000800 */
[----:B------:R-:W2:Y:S01]  /*9fd90*/  LDCU UR6, c[0x0][0x398] ;  /* 0x00007300ff0677ac */ /* 0x000ea20008000800 */
[----:B------:R-:W4:Y:S04]  /*9fda0*/  LDS.128 R8, [R11+0x400] ;  /* 0x000400000b087984 */ /* 0x000f280000000c00 */
[----:B0-----:R-:W2:Y:S04]  /*9fdb0*/  LDL.LU.64 R28, [R1+0x910] ;  /* 0x00091000011c7983 */ /* 0x001ea80000300a00 */
[----:B------:R-:W2:Y:S04]  /*9fdc0*/  LDL.LU.64 R20, [R1+0x920] ;  /* 0x0009200001147983 */ /* 0x000ea80000300a00 */
[----:B------:R-:W2:Y:S01]  /*9fdd0*/  LDL.LU R19, [R1+0x1fc0] ;  /* 0x001fc00001137983 */ /* 0x000ea20000300800 */
[----:B------:R-:W-:-:S02]  /*9fde0*/  ISETP.LT.AND P6, PT, R2, UR10, !P3 ;  /* 0x0000000a02007c0c */ /* 0x000fc4000dfc1270 */
[----:B------:R-:W-:Y:S02]  /*9fdf0*/  ISETP.LT.AND P3, PT, R3, UR13, !P3 ;  /* 0x0000000d03007c0c */ /* 0x000fe4000df61270 */
[C---:B------:R-:W-:Y:S01]  /*9fe00*/  PRMT R0, R5.reuse, 0x7771, RZ ;  /* 0x0000777105007816 */ /* 0x040fe200000000ff */
[----:B------:R-:W0:Y:S04]  /*9fe10*/  LDCU UR10, c[0x0][0x398] ;  /* 0x00007300ff0a77ac */ /* 0x000e280008000800 */
[----:B---3--:R3:W-:Y:S02]  /*9fe20*/  @P4 STG.E.U8 desc[UR74][R22.64], R0 ;  /* 0x0000000016004986 */ /* 0x0087e4000c10114a */
[C---:B---3--:R-:W-:Y:S02]  /*9fe30*/  PRMT R0, R5.reuse, 0x7772, RZ ;  /* 0x0000777205007816 */ /* 0x048fe400000000ff */
[----:B------:R-:W-:Y:S01]  /*9fe40*/  PRMT R5, R5, 0x7773, RZ ;  /* 0x0000777305057816 */ /* 0x000fe200000000ff */
[----:B------:R-:W3:Y:S04]  /*9fe50*/  LDL.LU.64 R22, [R1+0x918] ;  /* 0x0009180001167983 */ /* 0x000ee80000300a00 */
[----:B------:R0:W-:Y:S04]  /*9fe60*/  @P6 STG.E.U8 desc[UR74][R24.64], R0 ;  /* 0x0000000018006986 */ /* 0x0001e8000c10114a */
[----:B0-----:R-:W3:Y:S01]  /*9fe70*/  LDL.LU.64 R24, [R1+0x928] ;  /* 0x0009280001187983 */ /* 0x001ee20000300a00 */
[----:B-1----:R-:W-:-:S02]  /*9fe80*/  ISETP.LT.AND P4, PT, R2, UR4, !P5 ;  /* 0x0000000402007c0c */ /* 0x002fc4000ef81270 */
[----:B------:R-:W-:Y:S02]  /*9fe90*/  ISETP.LT.AND P5, PT, R3, UR8, !P5 ;  /* 0x0000000803007c0c */ /* 0x000fe4000efa1270 */
[C---:B------:R-:W-:Y:S01]  /*9fea0*/  PRMT R0, R6.reuse, 0x7770, RZ ;  /* 0x0000777006007816 */ /* 0x040fe200000000ff */
[----:B------:R-:W0:Y:S01]  /*9feb0*/  LDCU UR4, c[0x0][0x398] ;  /* 0x00007300ff0477ac */ /* 0x000e220008000800 */
[----:B------:R-:W1:Y:S01]  /*9fec0*/  LDCU UR8, c[0x0][0x398] ;  /* 0x00007300ff0877ac */ /* 0x000e620008000800 */
[----:B------:R0:W-:Y:S04]  /*9fed0*/  @P3 STG.E.U8 desc[UR74][R26.64], R5 ;  /* 0x000000051a003986 */ /* 0x0001e8000c10114a */
[----:B0-----:R-:W3:Y:S04]  /*9fee0*/  LDL.LU.64 R26, [R1+0x930] ;  /* 0x00093000011a7983 */ /* 0x001ee80000300a00 */
[----:B------:R-:W3:Y:S04]  /*9fef0*/  LDL.LU R5, [R1+0xa0] ;  /* 0x0000a00001057983 */ /* 0x000ee80000300800 */
[----:B--2---:R0:W-:Y:S02]  /*9ff00*/  @P4 STG.E.U8 desc[UR74][R18.64], R0 ;  /* 0x0000000012004986 */ /* 0x0041e4000c10114a */
[----:B0-----:R-:W-:-:S05]  /*9ff10*/  PRMT R0, R6, 0x7771, RZ ;  /* 0x0000777106007816 */ /* 0x001fca00000000ff */
[----:B------:R0:W-:Y:S04]  /*9ff20*/  @P5 STG.E.U8 desc[UR74][R28.64], R0 ;  /* 0x000000001c005986 */ /* 0x0001e8000c10114a */
[----:B0-----:R-:W2:Y:S04]  /*9ff30*/  LDL.LU.64 R28, [R1+0x948] ;  /* 0x00094800011c7983 */ /* 0x001ea80000300a00 */
[----:B------:R-:W4:Y:S01]  /*9ff40*/  LDL.LU.64 R12, [R1+0x940] ;  /* 0x00094000010c7983 */ /* 0x000f220000300a00 */
[----:B------:R-:W-:Y:S02]  /*9ff50*/  ISETP.LT.AND P3, PT, R2, UR6, !P1 ;  /* 0x0000000602007c0c */ /* 0x000fe4000cf61270 */
[----:B------:R-:W-:Y:S01]  /*9ff60*/  ISETP.GE.AND P6, PT, R4, UR11, PT ;  /* 0x0000000b04007c0c */ /* 0x000fe2000bfc6270 */
[----:B------:R-:W0:Y:S01]  /*9ff70*/  LDCU UR6, c[0x0][0x398] ;  /* 0x00007300ff0677ac */ /* 0x000e220008000800 */
[----:B------:R-:W-:-:S02]  /*9ff80*/  ISETP.LT.AND P1, PT, R3, UR10, !P1 ;  /* 0x0000000a03007c0c */ /* 0x000fc4000cf21270 */
[----:B------:R-:W-:Y:S02]  /*9ff90*/  ISETP.LT.AND P5, PT, R2, UR4, !P2 ;  /* 0x0000000402007c0c */ /* 0x000fe4000d7a1270 */
[----:B-1----:R-:W-:Y:S01]  /*9ffa0*/  ISETP.LT.AND P2, PT, R3, UR8, !P2 ;  /* 0x0000000803007c0c */ /* 0x002fe2000d741270 */
[----:B------:R-:W1:Y:S01]  /*9ffb0*/  LDCU UR4, c[0x0][0x398] ;  /* 0x00007300ff0477ac */ /* 0x000e620008000800 */
[----:B------:R-:W0:Y:S01]  /*9ffc0*/  LDCU UR8, c[0x0][0x398] ;  /* 0x00007300ff0877ac */ /* 0x000e220008000800 */
[----:B------:R-:W0:Y:S01]  /*9ffd0*/  LDCU UR10, c[0x0][0x398] ;  /* 0x00007300ff0a77ac */ /* 0x000e220008000800 */
[C---:B---3--:R-:W-:Y:S02]  /*9ffe0*/  VIADD R4, R5.reuse, 0x1f8 ;  /* 0x000001f805047836 */ /* 0x048fe40000000000 */
[----:B------:R-:W-:-:S03]  /*9fff0*/  VIADD R0, R5, 0x1f9 ;  /* 0x000001f905007836 */ /* 0x000fc60000000000 */
[----:B------:R-:W-:Y:S02]  /*a0000*/  ISETP.GE.AND P4, PT, R4, UR9, PT ;  /* 0x0000000904007c0c */ /* 0x000fe4000bf86270 */
[C---:B------:R-:W-:Y:S01]  /*a0010*/  PRMT R4, R6.reuse, 0x7772, RZ ;  /* 0x0000777206047816 */ /* 0x040fe200000000ff */
[----:B------:R-:W3:Y:S01]  /*a0020*/  LDCU UR9, c[0x0][0x398] ;  /* 0x00007300ff0977ac */ /* 0x000ee20008000800 */
[----:B------:R-:W-:-:S03]  /*a0030*/  PRMT R6, R6, 0x7773, RZ ;  /* 0x0000777306067816 */ /* 0x000fc600000000ff */
[----:B------:R0:W-:Y:S01]  /*a0040*/  @P3 STG.E.U8 desc[UR74][R20.64], R4 ;  /* 0x0000000414003986 */ /* 0x0001e2000c10114a */
[----:B------:R-:W-:Y:S02]  /*a0050*/  ISETP.GE.AND P3, PT, R0, UR5, PT ;  /* 0x0000000500007c0c */ /* 0x000fe4000bf66270 */
[----:B------:R-:W-:Y:S01]  /*a0060*/  PRMT R0, R7, 0x7770, RZ ;  /* 0x0000777007007816 */ /* 0x000fe200000000ff */
[----:B------:R1:W-:Y:S01]  /*a0070*/  @P1 STG.E.U8 desc[UR74][R22.64], R6 ;  /* 0x0000000616001986 */ /* 0x0003e2000c10114a */
[----:B------:R-:W2:Y:S03]  /*a0080*/  LDCU UR5, c[0x0][0x398] ;  /* 0x00007300ff0577ac */ /* 0x000ea60008000800 */
[----:B------:R3:W-:Y:S04]  /*a0090*/  @P5 STG.E.U8 desc[UR74][R24.64], R0 ;  /* 0x0000000018005986 */ /* 0x0007e8000c10114a */
[----:B0-----:R-:W4:Y:S04]  /*a00a0*/  LDL.LU.64 R20, [R1+0x950] ;  /* 0x0009500001147983 */ /* 0x001f280000300a00 */
[----:B-1----:R-:W4:Y:S01]  /*a00b0*/  LDL.LU.64 R22, [R1+0x958] ;  /* 0x0009580001167983 */ /* 0x002f220000300a00 */
[----:B------:R-:W-:Y:S01]  /*a00c0*/  ISETP.LT.AND P5, PT, R2, UR6, !P6 ;  /* 0x0000000602007c0c */ /* 0x000fe2000f7a1270 */
[----:B------:R-:W-:Y:S01]  /*a00d0*/  VIADD R4, R5, 0x1fa ;  /* 0x000001fa05047836 */ /* 0x000fe20000000000 */
[----:B---3--:R-:W-:Y:S01]  /*a00e0*/  ISETP.LT.AND P6, PT, R3, UR9, !P6 ;  /* 0x0000000903007c0c */ /* 0x008fe2000f7c1270 */
[----:B------:R-:W0:Y:S01]  /*a00f0*/  LDCU UR6, c[0x0][0x398] ;  /* 0x00007300ff0677ac */ /* 0x000e220008000800 */
[----:B------:R-:W1:Y:S01]  /*a0100*/  LDCU UR9, c[0x0][0x398] ;  /* 0x00007300ff0977ac */ /* 0x000e620008000800 */
[----:B------:R-:W-:-:S02]  /*a0110*/  PRMT R0, R7, 0x7771, RZ ;  /* 0x0000777107007816 */ /* 0x000fc400000000ff */
[----:B------:R-:W-:Y:S01]  /*a0120*/  ISETP.GE.AND P1, PT, R4, UR7, PT ;  /* 0x0000000704007c0c */ /* 0x000fe2000bf26270 */
[----:B------:R-:W3:Y:S01]  /*a0130*/  LDL.LU.64 R24, [R1+0x960] ;  /* 0x0009600001187983 */ /* 0x000ee20000300a00 */
[----:B------:R-:W-:-:S03]  /*a0140*/  PRMT R4, R7, 0x7772, RZ ;  /* 0x0000777207047816 */ /* 0x000fc600000000ff */
[----:B------:R0:W-:Y:S01]  /*a0150*/  @P2 STG.E.U8 desc[UR74][R26.64], R0 ;  /* 0x000000001a002986 */ /* 0x0001e2000c10114a */
[----:B------:R-:W-:Y:S01]  /*a0160*/  PRMT R7, R7, 0x7773, RZ ;  /* 0x0000777307077816 */ /* 0x000fe200000000ff */
[----:B------:R-:W1:Y:S02]  /*a0170*/  LDCU UR7, c[0x0][0x398] ;  /* 0x00007300ff0777ac */ /* 0x000e640008000800 */
[----:B0-----:R-:W3:Y:S04]  /*a0180*/  LDL.LU.64 R26, [R1+0x978] ;  /* 0x00097800011a7983 */ /* 0x001ee80000300a00 */
[----:B--2---:R0:W-:Y:S04]  /*a0190*/  @P5 STG.E.U8 desc[UR74][R28.64], R4 ;  /* 0x000000041c005986 */ /* 0x0041e8000c10114a */
[----:B----4-:R2:W-:Y:S04]  /*a01a0*/  @P6 STG.E.U8 desc[UR74][R12.64], R7 ;  /* 0x000000070c006986 */ /* 0x0105e8000c10114a */
[----:B0-----:R-:W4:Y:S04]  /*a01b0*/  LDL.LU.64 R28, [R1+0x970] ;  /* 0x00097000011c7983 */ /* 0x001f280000300a00 */
[----:B--2---:R-:W2:Y:S04]  /*a01c0*/  LDL.LU.64 R6, [R1+0x968] ;  /* 0x0009680001067983 */ /* 0x004ea80000300a00 */
[----:B------:R-:W2:Y:S04]  /*a01d0*/  LDL.LU.64 R18, [R1+0x938] ;  /* 0x0009380001127983 */ /* 0x000ea80000300a00 */
[----:B------:R-:W2:Y:S04]  /*a01e0*/  LDL.LU.64 R16, [R1+0x908] ;  /* 0x0009080001107983 */ /* 0x000ea80000300a00 */
[----:B------:R-:W2:Y:S01]  /*a01f0*/  LDL.LU.64 R14, [R1+0x900] ;  /* 0x00090000010e7983 */ /* 0x000ea20000300a00 */
[C---:B------:R-:W-:Y:S01]  /*a0200*/  ISETP.LT.AND P2, PT, R2.reuse, UR4, !P4 ;  /* 0x0000000402007c0c */ /* 0x040fe2000e741270 */
[----:B------:R-:W-:Y:S01]  /*a0210*/  VIADD R0, R5, 0x1fb ;  /* 0x000001fb05007836 */ /* 0x000fe20000000000 */
[----:B------:R-:W0:Y:S01]  /*a0220*/  LDCU UR4, c[0x0][0x398] ;  /* 0x00007300ff0477ac */ /* 0x000e220008000800 */
[----:B------:R-:W-:Y:S01]  /*a0230*/  ISETP.LT.AND P4, PT, R3, UR5, !P4 ;  /* 0x0000000503007c0c */ /* 0x000fe2000e781270 */
[----:B------:R-:W0:Y:S01]  /*a0240*/  LDCU UR5, c[0x0][0x398] ;  /* 0x00007300ff0577ac */ /* 0x000e220008000800 */
[----:B------:R-:W-:-:S02]  /*a0250*/  ISETP.LT.AND P6, PT, R2, UR6, !P3 ;  /* 0x0000000602007c0c */ /* 0x000fc4000dfc1270 */
[----:B------:R-:W-:Y:S02]  /*a0260*/  ISETP.GE.AND P5, PT, R0, UR19, PT ;  /* 0x0000001300007c0c */ /* 0x000fe4000bfa6270 */
[C---:B------:R-:W-:Y:S01]  /*a0270*/  PRMT R0, R8.reuse, 0x7770, RZ ;  /* 0x0000777008007816 */ /* 0x040fe200000000ff */
[----:B------:R-:W0:Y:S01]  /*a0280*/  LDCU UR6, c[0x0][0x398] ;  /* 0x00007300ff0677ac */ /* 0x000e220008000800 */
[----:B-1----:R-:W-:Y:S01]  /*a0290*/  ISETP.LT.AND P3, PT, R3, UR7, !P3 ;  /* 0x0000000703007c0c */ /* 0x002fe2000df61270 */
[----:B------:R-:W1:Y:S01]  /*a02a0*/  LDCU UR7, c[0x0][0x398] ;  /* 0x00007300ff0777ac */ /* 0x000e620008000800 */
[----:B------:R-:W-:Y:S01]  /*a02b0*/  VIADD R4, R5, 0x1fc ;  /* 0x000001fc05047836 */ /* 0x000fe20000000000 */
[----:B------:R-:W2:Y:S04]  /*a02c0*/  LDL.LU.64 R12, [R1+0x8f8] ;  /* 0x0008f800010c7983 */ /* 0x000ea80000300a00 */
[----:B------:R0:W-:Y:S02]  /*a02d0*/  @P2 STG.E.U8 desc[UR74][R20.64], R0 ;  /* 0x0000000014002986 */ /* 0x0001e4000c10114a */
[----:B0-----:R-:W-:-:S02]  /*a02e0*/  PRMT R0, R8, 0x7771, RZ ;  /* 0x0000777108007816 */ /* 0x001fc400000000ff */
[----:B------:R-:W2:Y:S04]  /*a02f0*/  LDL.LU.64 R20, [R1+0x8f0] ;  /* 0x0008f00001147983 */ /* 0x000ea80000300a00 */
[----:B------:R0:W-:Y:S01]  /*a0300*/  @P4 STG.E.U8 desc[UR74][R22.64], R0 ;  /* 0x0000000016004986 */ /* 0x0001e2000c10114a */
[----:B------:R-:W-:Y:S02]  /*a0310*/  ISETP.LT.AND P4, PT, R2, UR4, !P1 ;  /* 0x0000000402007c0c */ /* 0x000fe4000cf81270 */
[----:B------:R-:W-:Y:S02]  /*a0320*/  ISETP.LT.AND P1, PT, R3, UR8, !P1 ;  /* 0x0000000803007c0c */ /* 0x000fe4000cf21270 */
[----:B------:R-:W-:Y:S01]  /*a0330*/  ISETP.GE.AND P2, PT, R4, UR31, PT ;  /* 0x0000001f04007c0c */ /* 0x000fe2000bf46270 */
[----:B------:R-:W-:Y:S01]  /*a0340*/  VIADD R4, R5, 0x1fd ;  /* 0x000001fd05047836 */ /* 0x000fe20000000000 */
[----:B------:R-:W1:Y:S01]  /*a0350*/  LDCU UR4, c[0x0][0x398] ;  /* 0x00007300ff0477ac */ /* 0x000e620008000800 */
[----:B------:R-:W1:Y:S01]  /*a0360*/  LDCU UR8, c[0x0][0x398] ;  /* 0x00007300ff0877ac */ /* 0x000e620008000800 */
[----:B0-----:R-:W-:-:S02]  /*a0370*/  PRMT R0, R8, 0x7772, RZ ;  /* 0x0000777208007816 */ /* 0x001fc400000000ff */
[----:B------:R-:W-:Y:S01]  /*a0380*/  PRMT R8, R8, 0x7773, RZ ;  /* 0x0000777308087816 */ /* 0x000fe200000000ff */
[----:B------:R-:W2:Y:S04]  /*a0390*/  LDL.LU.64 R22, [R1+0x8e8] ;  /* 0x0008e80001167983 */ /* 0x000ea80000300a00 */
[----:B---3--:R0:W-:Y:S04]  /*a03a0*/  @P6 STG.E.U8 desc[UR74][R24.64], R0 ;  /* 0x0000000018006986 */ /* 0x0081e8000c10114a */
[----:B------:R3:W-:Y:S01]  /*a03b0*/  @P3 STG.E.U8 desc[UR74][R26.64], R8 ;  /* 0x000000081a003986 */ /* 0x0007e2000c10114a */
[----:B------:R-:W-:Y:S01]  /*a03c0*/  ISETP.LT.AND P3, PT, R2, UR5, !P5 ;  /* 0x0000000502007c0c */ /* 0x000fe2000ef61270 */
[----:B------:R-:W1:Y:S01]  /*a03d0*/  LDCU UR5, c[0x0][0x398] ;  /* 0x00007300ff0577ac */ /* 0x000e620008000800 */
[----:B------:R-:W-:Y:S01]  /*a03e0*/  ISETP.LT.AND P5, PT, R3, UR6, !P5 ;  /* 0x0000000603007c0c */ /* 0x000fe2000efa1270 */
[----:B------:R-:W1:Y:S01]  /*a03f0*/  LDCU UR6, c[0x0][0x398] ;  /* 0x00007300ff0677ac */ /* 0x000e620008000800 */
[----:B------:R-:W-:-:S02]  /*a0400*/  ISETP.GE.AND P6, PT, R4, UR17, PT ;  /* 0x0000001104007c0c */ /* 0x000fc4000bfc6270 */
[C---:B0-----:R-:W-:Y:S02]  /*a0410*/  PRMT R0, R9.reuse, 0x7770, RZ ;  /* 0x0000777009007816 */ /* 0x041fe400000000ff */
[----:B------:R-:W-:Y:S01]  /*a0420*/  PRMT R4, R9, 0x7771, RZ ;  /* 0x0000777109047816 */ /* 0x000fe200000000ff */
[----:B------:R-:W-:Y:S01]  /*a0430*/  VIADD R5, R5, 0x1fe ;  /* 0x000001fe05057836 */ /* 0x000fe20000000000 */
[----:B------:R-:W2:Y:S04]  /*a0440*/  LDL.LU.64 R24, [R1+0x8e0] ;  /* 0x0008e00001187983 */ /* 0x000ea80000300a00 */
[----:B---3--:R-:W3:Y:S04]  /*a0450*/  LDL.LU.64 R26, [R1+0x8d8] ;  /* 0x0008d800011a7983 */ /* 0x008ee80000300a00 */
[----:B----4-:R0:W-:Y:S01]  /*a0460*/  @P4 STG.E.U8 desc[UR74][R28.64], R0 ;  /* 0x000000001c004986 */ /* 0x0101e2000c10114a */
[----:B-1----:R-:W-:-:S03]  /*a0470*/  ISETP.LT.AND P4, PT, R2, UR7, !P2 ;  /* 0x0000000702007c0c */ /* 0x002fc6000d781270 */
[----:B--2---:R1:W-:Y:S01]  /*a0480*/  @P1 STG.E.U8 desc[UR74][R6.64], R4 ;  /* 0x0000000406001986 */ /* 0x0043e2000c10114a */
[----:B------:R-:W-:Y:S02]  /*a0490*/  ISETP.GE.AND P1, PT, R5, UR29, PT ;  /* 0x0000001d05007c0c */ /* 0x000fe4000bf26270 */
[----:B------:R-:W-:Y:S02]  /*a04a0*/  ISETP.LT.AND P2, PT, R3, UR4, !P2 ;  /* 0x0000000403007c0c */ /* 0x000fe4000d741270 */
[----:B0-----:R-:W-:Y:S01]  /*a04b0*/  PRMT R0, R10, 0x7770, RZ ;  /* 0x000077700a007816 */ /* 0x001fe200000000ff */
[----:B------:R-:W2:Y:S01]  /*a04c0*/  LDL.LU.64 R28, [R1+0x8d0] ;  /* 0x0008d000011c7983 */ /* 0x000ea20000300a00 */
[C---:B-1----:R-:W-:Y:S02]  /*a04d0*/  PRMT R6, R9.reuse, 0x7772, RZ ;  /* 0x0000777209067816 */ /* 0x042fe400000000ff */
[----:B------:R-:W-:-:S03]  /*a04e0*/  PRMT R9, R9, 0x7773, RZ ;  /* 0x0000777309097816 */ /* 0x000fc600000000ff */
[----:B------:R-:W-:Y:S04]  /*a04f0*/  @P3 STG.E.U8 desc[UR74][R18.64], R6 ;  /* 0x0000000612003986 */ /* 0x000fe8000c10114a */
[----:B------:R-:W-:Y:S04]  /*a0500*/  @P5 STG.E.U8 desc[UR74][R16.64], R9 ;  /* 0x0000000910005986 */ /* 0x000fe8000c10114a */
[----:B------:R0:W-:Y:S01]  /*a0510*/  @P4 STG.E.U8 desc[UR74][R14.64], R0 ;  /* 0x000000000e004986 */ /* 0x0001e2000c10114a */
[C---:B------:R-:W-:Y:S02]  /*a0520*/  ISETP.LT.AND P3, PT, R2.reuse, UR10, !P0 ;  /* 0x0000000a02007c0c */ /* 0x040fe4000c761270 */
[----:B------:R-:W-:-:S02]  /*a0530*/  ISETP.LT.AND P4, PT, R2, UR9, !P6 ;  /* 0x0000000902007c0c */ /* 0x000fc4000f781270 */
[----:B------:R-:W-:Y:S02]  /*a0540*/  ISETP.LT.AND P5, PT, R2, UR5, !P1 ;  /* 0x0000000502007c0c */ /* 0x000fe4000cfa1270 */
[C---:B------:R-:W-:Y:S01]  /*a0550*/  ISETP.LT.AND P0, PT, R3.reuse, UR10, !P0 ;  /* 0x0000000a03007c0c */ /* 0x040fe2000c701270 */
[----:B------:R1:W5:Y:S01]  /*a0560*/  LDL.LU R2, [R1+0x1fbc] ;  /* 0x001fbc0001027983 */ /* 0x0003620000300800 */
[C---:B------:R-:W-:Y:S02]  /*a0570*/  ISETP.LT.AND P6, PT, R3.reuse, UR8, !P6 ;  /* 0x0000000803007c0c */ /* 0x040fe4000f7c1270 */
[----:B------:R-:W-:Y:S02]  /*a0580*/  ISETP.LT.AND P1, PT, R3, UR6, !P1 ;  /* 0x0000000603007c0c */ /* 0x000fe4000cf21270 */
[----:B------:R1:W5:Y:S01]  /*a0590*/  LDL.LU R3, [R1+0x1fb8] ;  /* 0x001fb80001037983 */ /* 0x0003620000300800 */
[C---:B------:R-:W-:Y:S02]  /*a05a0*/  PRMT R4, R10.reuse, 0x7771, RZ ;  /* 0x000077710a047816 */ /* 0x040fe400000000ff */
[----:B------:R-:W-:-:S02]  /*a05b0*/  PRMT R5, R10, 0x7772, RZ ;  /* 0x000077720a057816 */ /* 0x000fc400000000ff */
[----:B------:R-:W-:Y:S02]  /*a05c0*/  PRMT R10, R10, 0x7773, RZ ;  /* 0x000077730a0a7816 */ /* 0x000fe400000000ff */
[C---:B0-----:R-:W-:Y:S02]  /*a05d0*/  PRMT R0, R11.reuse, 0x7770, RZ ;  /* 0x000077700b007816 */ /* 0x041fe400000000ff */
[C---:B------:R-:W-:Y:S02]  /*a05e0*/  PRMT R6, R11.reuse, 0x7771, RZ ;  /* 0x000077710b067816 */ /* 0x040fe400000000ff */
[C---:B------:R-:W-:Y:S01]  /*a05f0*/  PRMT R7, R11.reuse, 0x7772, RZ ;  /* 0x000077720b077816 */ /* 0x040fe200000000ff */
[----:B------:R1:W-:Y:S01]  /*a0600*/  @P2 STG.E.U8 desc[UR74][R12.64], R4 ;  /* 0x000000040c002986 */ /* 0x0003e2000c10114a */
[----:B------:R-:W-:-:S03]  /*a0610*/  PRMT R11, R11, 0x7773, RZ ;  /* 0x000077730b0b7816 */ /* 0x000fc600000000ff */
[----:B------:R1:W-:Y:S04]  /*a0620*/  @P4 STG.E.U8 desc[UR74][R20.64], R5 ;  /* 0x0000000514004986 */ /* 0x0003e8000c10114a */
[----:B------:R1:W-:Y:S04]  /*a0630*/  @P6 STG.E.U8 desc[UR74][R22.64], R10 ;  /* 0x0000000a16006986 */ /* 0x0003e8000c10114a */
[----:B------:R1:W-:Y:S04]  /*a0640*/  @P5 STG.E.U8 desc[UR74][R24.64], R0 ;  /* 0x0000000018005986 */ /* 0x0003e8000c10114a */
[----:B---3--:R1:W-:Y:S04]  /*a0650*/  @P1 STG.E.U8 desc[UR74][R26.64], R6 ;  /* 0x000000061a001986 */ /* 0x0083e8000c10114a */
[----:B--2---:R1:W-:Y:S01]  /*a0660*/  @P3 STG.E.U8 desc[UR74][R28.64], R7 ;  /* 0x000000071c003986 */ /* 0x0043e2000c10114a */
[----:B------:R-:W-:Y:S05]  /*a0670*/  @!P0 EXIT ;  /* 0x000000000000894d */ /* 0x000fea0003800000 */
[----:B-----5:R-:W-:Y:S01]  /*a0680*/  STG.E.U8 desc[UR74][R2.64], R11 ;  /* 0x0000000b02007986 */ /* 0x020fe2000c10114a */
[----:B------:R-:W-:Y:S05]  /*a0690*/  EXIT ;  /* 0x000000000000794d */ /* 0x000fea0003800000 */
.L_x_2:
[----:B------:R-:W-:-:S00]  /*a06a0*/  BRA `(.L_x_2) ;  /* 0xfffffffc00fc7947 */ /* 0x000fc0000383ffff */
[----:B------:R-:W-:-:S00]  /*a06b0*/  NOP ;  /* 0x0000000000007918 */ /* 0x000fc00000000000 */
        /* <DEDUP_REMOVED lines=12> */
.L_x_3:


//--------------------- .nv.shared.matmul_kernel  --------------------------
	.section	.nv.shared.matmul_kernel,"aw",@nobits
	.sectionflags	@""
	.align	16
	.zero		1024


//--------------------- .nv.shared.reserved.0     --------------------------
	.section	.nv.shared.reserved.0,"aw",@nobits
	.weak		__nv_reservedSMEM_offset_0_alias
	.size		__nv_reservedSMEM_offset_0_alias, 0, 64
	.other		__nv_reservedSMEM_offset_0_alias,@"STO_CUDA_RESERVED_SHARED STV_DEFAULT"
__nv_reservedSMEM_offset_0_alias:
	.zero		0
	.zero		64


//--------------------- .nv.constant0.matmul_kernel --------------------------
	.section	.nv.constant0.matmul_kernel,"a",@progbits
	.sectionflags	@""
	.align	4
.nv.constant0.matmul_kernel:
	.zero		976


//--------------------- SYMBOLS --------------------------

	.type		.nv.reservedSmem.offset0,@object
	.size		.nv.reservedSmem.offset0,0x4
	.type		.nv.reservedSmem.cap,@object
	.size		.nv.reservedSmem.cap,0x4
